//
// Generated by NVIDIA NVVM Compiler
//
// Compiler Build ID: CL-36424714
// Cuda compilation tools, release 13.0, V13.0.88
// Based on NVVM 20.0.0
//

.version 9.0
.target sm_100
.address_size 64

	// .globl	default_function_kernel0
// _ZZ24default_function_kernel0E15pad_temp_shared has been demoted
// _ZZ24default_function_kernel0E13kernel_shared has been demoted
.extern .shared .align 16 .b8 shared_input[];

.visible .entry default_function_kernel0(
	.param .u64 .ptr .align 1 default_function_kernel0_param_0,
	.param .u64 .ptr .align 1 default_function_kernel0_param_1,
	.param .u64 .ptr .align 1 default_function_kernel0_param_2
)
{
	.reg .pred 	%p<105>;
	.reg .b16 	%rs<4>;
	.reg .b32 	%r<174>;
	.reg .b32 	%f<1393>;
	.reg .b64 	%rd<29>;
	// demoted variable
	.shared .align 4 .b8 _ZZ24default_function_kernel0E15pad_temp_shared[6144];
	// demoted variable
	.shared .align 4 .b8 _ZZ24default_function_kernel0E13kernel_shared[9216];
	ld.param.u64 	%rd11, [default_function_kernel0_param_0];
	cvta.to.global.u64 	%rd1, %rd11;
	mov.u32 	%r19, %tid.y;
	mul.lo.s32 	%r21, %r19, 7;
	and.b32  	%r1, %r21, 15;
	mov.u32 	%r22, %ctaid.x;
	shl.b32 	%r2, %r22, 1;
	mov.u32 	%r3, %tid.z;
	mul.lo.s32 	%r4, %r19, 14;
	mad.lo.s32 	%r23, %r3, 96, %r4;
	shl.b32 	%r24, %r23, 2;
	mov.u32 	%r25, _ZZ24default_function_kernel0E15pad_temp_shared;
	add.s32 	%r5, %r25, %r24;
	mul.lo.s32 	%r26, %r19, 9;
	and.b32  	%r27, %r26, 15;
	setp.ne.s32 	%p5, %r1, 14;
	setp.ne.s32 	%p6, %r27, 3;
	setp.ne.s32 	%p7, %r1, 13;
	setp.ne.s32 	%p8, %r27, 4;
	setp.ne.s32 	%p9, %r1, 12;
	setp.ne.s32 	%p10, %r27, 5;
	setp.ne.s32 	%p11, %r1, 11;
	setp.ne.s32 	%p12, %r27, 6;
	add.s32 	%r28, %r21, 6;
	shr.u32 	%r29, %r28, 4;
	mad.lo.s32 	%r6, %r3, 3, %r29;
	mov.u32 	%r7, %ctaid.z;
	mul.lo.s32 	%r30, %r19, 21;
	mad.lo.s32 	%r31, %r3, 144, %r30;
	shl.b32 	%r32, %r31, 2;
	mov.u32 	%r33, _ZZ24default_function_kernel0E13kernel_shared;
	add.s32 	%r8, %r33, %r32;
	cvt.u16.u32 	%rs1, %r28;
	mul.hi.u16 	%rs2, %rs1, 10923;
	shr.u16 	%rs3, %rs2, 3;
	cvt.u32.u16 	%r34, %rs3;
	add.s32 	%r9, %r3, %r34;
	shl.b32 	%r35, %r19, 3;
	add.s32 	%r10, %r25, %r35;
	and.pred  	%p1, %p5, %p6;
	and.pred  	%p2, %p7, %p8;
	and.pred  	%p3, %p9, %p10;
	and.pred  	%p4, %p11, %p12;
	mov.f32 	%f1375, 0f00000000;
	mov.b32 	%r172, 0;
	not.pred 	%p35, %p1;
	not.pred 	%p43, %p2;
	not.pred 	%p51, %p3;
	not.pred 	%p59, %p4;
	mov.f32 	%f1376, %f1375;
	mov.f32 	%f1377, %f1375;
	mov.f32 	%f1378, %f1375;
$L__BB0_1:
	mad.lo.s32 	%r37, %r3, 588, %r2;
	mov.u32 	%r38, %tid.y;
	mul.lo.s32 	%r39, %r38, 7;
	shr.u32 	%r40, %r39, 4;
	mad.lo.s32 	%r41, %r40, 196, %r37;
	mad.lo.s32 	%r42, %r1, 14, %r41;
	mad.lo.s32 	%r43, %r172, 9408, %r42;
	add.s32 	%r12, %r43, -15;
	mov.b32 	%r173, 0;
$L__BB0_2:
	bar.sync 	0;
	mov.f32 	%f1379, 0f00000000;
	setp.eq.s32 	%p13, %r1, 0;
	@%p13 bra 	$L__BB0_6;
	setp.eq.s32 	%p14, %r1, 15;
	@%p14 bra 	$L__BB0_6;
	or.b32  	%r44, %r173, %r2;
	setp.eq.s32 	%p15, %r44, 0;
	@%p15 bra 	$L__BB0_6;
	add.s32 	%r45, %r12, %r173;
	mul.wide.s32 	%rd12, %r45, 4;
	add.s64 	%rd13, %rd1, %rd12;
	ld.global.nc.f32 	%f1379, [%rd13];
$L__BB0_6:
	st.shared.f32 	[%r5], %f1379;
	mov.f32 	%f1380, 0f00000000;
	setp.eq.s32 	%p16, %r1, 0;
	@%p16 bra 	$L__BB0_10;
	setp.eq.s32 	%p17, %r1, 15;
	@%p17 bra 	$L__BB0_10;
	add.s32 	%r46, %r2, %r173;
	setp.gt.u32 	%p18, %r46, 13;
	@%p18 bra 	$L__BB0_10;
	add.s32 	%r47, %r12, %r173;
	add.s32 	%r48, %r47, 1;
	mul.wide.u32 	%rd14, %r48, 4;
	add.s64 	%rd15, %rd1, %rd14;
	ld.global.nc.f32 	%f1380, [%rd15];
$L__BB0_10:
	st.shared.f32 	[%r5+4], %f1380;
	or.b32  	%r14, %r173, %r2;
	setp.eq.s32 	%p19, %r14, 0;
	setp.eq.s32 	%p20, %r1, 15;
	mov.u32 	%r50, %tid.y;
	mul.lo.s32 	%r52, %r50, 9;
	and.b32  	%r53, %r52, 15;
	setp.eq.s32 	%p21, %r53, 2;
	or.pred  	%p22, %p20, %p21;
	or.pred  	%p23, %p22, %p19;
	mad.lo.s32 	%r54, %r3, 588, %r2;
	mad.lo.s32 	%r55, %r50, 7, 1;
	shr.u32 	%r56, %r55, 4;
	mad.lo.s32 	%r57, %r56, 196, %r54;
	and.b32  	%r58, %r55, 15;
	mad.lo.s32 	%r59, %r58, 14, %r57;
	mad.lo.s32 	%r60, %r172, 9408, %r59;
	add.s32 	%r61, %r60, %r173;
	add.s32 	%r62, %r61, -15;
	mul.wide.s32 	%rd16, %r62, 4;
	add.s64 	%rd2, %rd1, %rd16;
	mov.f32 	%f1381, 0f00000000;
	@%p23 bra 	$L__BB0_12;
	ld.global.nc.f32 	%f1381, [%rd2];
$L__BB0_12:
	st.shared.f32 	[%r5+8], %f1381;
	add.s32 	%r15, %r2, %r173;
	setp.gt.u32 	%p24, %r15, 13;
	setp.eq.s32 	%p25, %r1, 15;
	mov.u32 	%r64, %tid.y;
	mul.lo.s32 	%r66, %r64, 9;
	and.b32  	%r67, %r66, 15;
	setp.eq.s32 	%p26, %r67, 2;
	or.pred  	%p27, %p25, %p26;
	mov.f32 	%f1382, 0f00000000;
	or.pred  	%p28, %p27, %p24;
	@%p28 bra 	$L__BB0_14;
	ld.global.nc.f32 	%f1382, [%rd2+4];
$L__BB0_14:
	setp.eq.s32 	%p29, %r14, 0;
	st.shared.f32 	[%r5+12], %f1382;
	setp.eq.s32 	%p30, %r1, 14;
	mov.u32 	%r68, %tid.y;
	mul.lo.s32 	%r70, %r68, 9;
	and.b32  	%r71, %r70, 15;
	setp.eq.s32 	%p31, %r71, 3;
	or.pred  	%p32, %p30, %p31;
	or.pred  	%p33, %p32, %p29;
	mad.lo.s32 	%r72, %r3, 588, %r2;
	mad.lo.s32 	%r73, %r68, 7, 2;
	shr.u32 	%r74, %r73, 4;
	mad.lo.s32 	%r75, %r74, 196, %r72;
	and.b32  	%r76, %r73, 15;
	mad.lo.s32 	%r77, %r76, 14, %r75;
	mad.lo.s32 	%r78, %r172, 9408, %r77;
	add.s32 	%r79, %r78, %r173;
	add.s32 	%r80, %r79, -15;
	mul.wide.s32 	%rd17, %r80, 4;
	add.s64 	%rd3, %rd1, %rd17;
	mov.f32 	%f1383, 0f00000000;
	@%p33 bra 	$L__BB0_16;
	ld.global.nc.f32 	%f1383, [%rd3];
$L__BB0_16:
	setp.gt.u32 	%p34, %r15, 13;
	st.shared.f32 	[%r5+16], %f1383;
	mov.f32 	%f1384, 0f00000000;
	or.pred  	%p36, %p35, %p34;
	@%p36 bra 	$L__BB0_18;
	ld.global.nc.f32 	%f1384, [%rd3+4];
$L__BB0_18:
	setp.eq.s32 	%p37, %r14, 0;
	st.shared.f32 	[%r5+20], %f1384;
	setp.eq.s32 	%p38, %r1, 13;
	mov.u32 	%r81, %tid.y;
	mul.lo.s32 	%r83, %r81, 9;
	and.b32  	%r84, %r83, 15;
	setp.eq.s32 	%p39, %r84, 4;
	or.pred  	%p40, %p38, %p39;
	or.pred  	%p41, %p40, %p37;
	mad.lo.s32 	%r85, %r3, 588, %r2;
	mad.lo.s32 	%r86, %r81, 7, 3;
	shr.u32 	%r87, %r86, 4;
	mad.lo.s32 	%r88, %r87, 196, %r85;
	and.b32  	%r89, %r86, 15;
	mad.lo.s32 	%r90, %r89, 14, %r88;
	mad.lo.s32 	%r91, %r172, 9408, %r90;
	add.s32 	%r92, %r91, %r173;
	add.s32 	%r93, %r92, -15;
	mul.wide.s32 	%rd18, %r93, 4;
	add.s64 	%rd4, %rd1, %rd18;
	mov.f32 	%f1385, 0f00000000;
	@%p41 bra 	$L__BB0_20;
	ld.global.nc.f32 	%f1385, [%rd4];
$L__BB0_20:
	setp.gt.u32 	%p42, %r15, 13;
	st.shared.f32 	[%r5+24], %f1385;
	mov.f32 	%f1386, 0f00000000;
	or.pred  	%p44, %p43, %p42;
	@%p44 bra 	$L__BB0_22;
	ld.global.nc.f32 	%f1386, [%rd4+4];
$L__BB0_22:
	setp.eq.s32 	%p45, %r14, 0;
	st.shared.f32 	[%r5+28], %f1386;
	setp.eq.s32 	%p46, %r1, 12;
	mov.u32 	%r94, %tid.y;
	mul.lo.s32 	%r96, %r94, 9;
	and.b32  	%r97, %r96, 15;
	setp.eq.s32 	%p47, %r97, 5;
	or.pred  	%p48, %p46, %p47;
	or.pred  	%p49, %p48, %p45;
	mad.lo.s32 	%r98, %r3, 588, %r2;
	mad.lo.s32 	%r99, %r94, 7, 4;
	shr.u32 	%r100, %r99, 4;
	mad.lo.s32 	%r101, %r100, 196, %r98;
	and.b32  	%r102, %r99, 15;
	mad.lo.s32 	%r103, %r102, 14, %r101;
	mad.lo.s32 	%r104, %r172, 9408, %r103;
	add.s32 	%r105, %r104, %r173;
	add.s32 	%r106, %r105, -15;
	mul.wide.s32 	%rd19, %r106, 4;
	add.s64 	%rd5, %rd1, %rd19;
	mov.f32 	%f1387, 0f00000000;
	@%p49 bra 	$L__BB0_24;
	ld.global.nc.f32 	%f1387, [%rd5];
$L__BB0_24:
	setp.gt.u32 	%p50, %r15, 13;
	st.shared.f32 	[%r5+32], %f1387;
	mov.f32 	%f1388, 0f00000000;
	or.pred  	%p52, %p51, %p50;
	@%p52 bra 	$L__BB0_26;
	ld.global.nc.f32 	%f1388, [%rd5+4];
$L__BB0_26:
	setp.eq.s32 	%p53, %r14, 0;
	st.shared.f32 	[%r5+36], %f1388;
	setp.eq.s32 	%p54, %r1, 11;
	mov.u32 	%r107, %tid.y;
	mul.lo.s32 	%r109, %r107, 9;
	and.b32  	%r110, %r109, 15;
	setp.eq.s32 	%p55, %r110, 6;
	or.pred  	%p56, %p54, %p55;
	or.pred  	%p57, %p56, %p53;
	mad.lo.s32 	%r111, %r3, 588, %r2;
	mad.lo.s32 	%r112, %r107, 7, 5;
	shr.u32 	%r113, %r112, 4;
	mad.lo.s32 	%r114, %r113, 196, %r111;
	and.b32  	%r115, %r112, 15;
	mad.lo.s32 	%r116, %r115, 14, %r114;
	mad.lo.s32 	%r117, %r172, 9408, %r116;
	add.s32 	%r118, %r117, %r173;
	add.s32 	%r119, %r118, -15;
	mul.wide.s32 	%rd20, %r119, 4;
	add.s64 	%rd6, %rd1, %rd20;
	mov.f32 	%f1389, 0f00000000;
	@%p57 bra 	$L__BB0_28;
	ld.global.nc.f32 	%f1389, [%rd6];
$L__BB0_28:
	setp.gt.u32 	%p58, %r15, 13;
	st.shared.f32 	[%r5+40], %f1389;
	mov.f32 	%f1390, 0f00000000;
	or.pred  	%p60, %p59, %p58;
	@%p60 bra 	$L__BB0_30;
	ld.global.nc.f32 	%f1390, [%rd6+4];
$L__BB0_30:
	setp.gt.u32 	%p61, %r6, 47;
	st.shared.f32 	[%r5+44], %f1390;
	@%p61 bra 	$L__BB0_39;
	mad.lo.s32 	%r120, %r3, 588, %r2;
	mov.u32 	%r121, %tid.y;
	mul.lo.s32 	%r122, %r121, 7;
	add.s32 	%r123, %r122, 6;
	shr.u32 	%r124, %r123, 4;
	mad.lo.s32 	%r125, %r124, 196, %r120;
	and.b32  	%r126, %r123, 15;
	mad.lo.s32 	%r127, %r126, 14, %r125;
	mad.lo.s32 	%r128, %r172, 9408, %r127;
	add.s32 	%r129, %r128, %r173;
	add.s32 	%r130, %r129, -15;
	mul.wide.s32 	%rd21, %r130, 4;
	add.s64 	%rd7, %rd1, %rd21;
	mad.lo.s32 	%r131, %r3, 48, %r122;
	setp.gt.u32 	%p62, %r131, 761;
	setp.gt.u32 	%p63, %r121, 5;
	mad.lo.s32 	%r132, %r3, 96, %r4;
	setp.gt.u32 	%p64, %r132, 1523;
	or.pred  	%p65, %p63, %p64;
	or.pred  	%p67, %p62, %p65;
	@%p67 bra 	$L__BB0_35;
	setp.eq.s32 	%p68, %r14, 0;
	setp.eq.s32 	%p69, %r1, 10;
	mov.u32 	%r133, %tid.y;
	mul.lo.s32 	%r135, %r133, 9;
	and.b32  	%r136, %r135, 15;
	setp.eq.s32 	%p70, %r136, 7;
	or.pred  	%p71, %p69, %p70;
	or.pred  	%p72, %p71, %p68;
	mov.f32 	%f1391, 0f00000000;
	@%p72 bra 	$L__BB0_34;
	ld.global.nc.f32 	%f1391, [%rd7];
$L__BB0_34:
	st.shared.f32 	[%r5+48], %f1391;
$L__BB0_35:
	mov.u32 	%r137, %tid.y;
	mul.lo.s32 	%r138, %r137, 7;
	mad.lo.s32 	%r139, %r3, 48, %r138;
	setp.gt.u32 	%p73, %r139, 761;
	setp.gt.u32 	%p74, %r137, 5;
	mad.lo.s32 	%r140, %r3, 96, %r4;
	setp.gt.u32 	%p75, %r140, 1522;
	or.pred  	%p76, %p74, %p75;
	or.pred  	%p78, %p73, %p76;
	@%p78 bra 	$L__BB0_39;
	setp.gt.u32 	%p79, %r15, 13;
	setp.eq.s32 	%p80, %r1, 10;
	mov.u32 	%r141, %tid.y;
	mul.lo.s32 	%r143, %r141, 9;
	and.b32  	%r144, %r143, 15;
	setp.eq.s32 	%p81, %r144, 7;
	or.pred  	%p82, %p80, %p81;
	mov.f32 	%f1392, 0f00000000;
	or.pred  	%p83, %p82, %p79;
	@%p83 bra 	$L__BB0_38;
	ld.global.nc.f32 	%f1392, [%rd7+4];
$L__BB0_38:
	st.shared.f32 	[%r5+52], %f1392;
$L__BB0_39:
	ld.param.u64 	%rd27, [default_function_kernel0_param_1];
	setp.gt.u32 	%p84, %r9, 15;
	mul.lo.s32 	%r145, %r3, 1728;
	mad.lo.s32 	%r146, %r7, 27648, %r145;
	mov.u32 	%r147, %tid.y;
	mad.lo.s32 	%r148, %r147, 63, %r146;
	mad.lo.s32 	%r149, %r172, 432, %r148;
	add.s32 	%r150, %r149, %r173;
	cvta.to.global.u64 	%rd22, %rd27;
	mul.wide.u32 	%rd23, %r150, 4;
	add.s64 	%rd8, %rd22, %rd23;
	ld.global.nc.f32 	%f58, [%rd8];
	st.shared.f32 	[%r8], %f58;
	ld.global.nc.f32 	%f59, [%rd8+12];
	st.shared.f32 	[%r8+4], %f59;
	ld.global.nc.f32 	%f60, [%rd8+24];
	st.shared.f32 	[%r8+8], %f60;
	ld.global.nc.f32 	%f61, [%rd8+36];
	st.shared.f32 	[%r8+12], %f61;
	ld.global.nc.f32 	%f62, [%rd8+48];
	st.shared.f32 	[%r8+16], %f62;
	ld.global.nc.f32 	%f63, [%rd8+60];
	st.shared.f32 	[%r8+20], %f63;
	ld.global.nc.f32 	%f64, [%rd8+72];
	st.shared.f32 	[%r8+24], %f64;
	ld.global.nc.f32 	%f65, [%rd8+84];
	st.shared.f32 	[%r8+28], %f65;
	ld.global.nc.f32 	%f66, [%rd8+96];
	st.shared.f32 	[%r8+32], %f66;
	ld.global.nc.f32 	%f67, [%rd8+108];
	st.shared.f32 	[%r8+36], %f67;
	ld.global.nc.f32 	%f68, [%rd8+120];
	st.shared.f32 	[%r8+40], %f68;
	ld.global.nc.f32 	%f69, [%rd8+132];
	st.shared.f32 	[%r8+44], %f69;
	ld.global.nc.f32 	%f70, [%rd8+144];
	st.shared.f32 	[%r8+48], %f70;
	ld.global.nc.f32 	%f71, [%rd8+156];
	st.shared.f32 	[%r8+52], %f71;
	ld.global.nc.f32 	%f72, [%rd8+168];
	st.shared.f32 	[%r8+56], %f72;
	ld.global.nc.f32 	%f73, [%rd8+180];
	st.shared.f32 	[%r8+60], %f73;
	ld.global.nc.f32 	%f74, [%rd8+192];
	st.shared.f32 	[%r8+64], %f74;
	ld.global.nc.f32 	%f75, [%rd8+204];
	st.shared.f32 	[%r8+68], %f75;
	@%p84 bra 	$L__BB0_46;
	mov.u32 	%r151, %tid.y;
	mul.lo.s32 	%r152, %r151, 7;
	mad.lo.s32 	%r153, %r3, 48, %r152;
	setp.gt.u32 	%p85, %r153, 761;
	setp.gt.u32 	%p86, %r151, 5;
	mul.lo.s32 	%r154, %r151, 21;
	mad.lo.s32 	%r155, %r3, 144, %r154;
	setp.gt.u32 	%p87, %r155, 2285;
	or.pred  	%p88, %p86, %p87;
	or.pred  	%p90, %p85, %p88;
	@%p90 bra 	$L__BB0_42;
	ld.global.nc.f32 	%f76, [%rd8+216];
	st.shared.f32 	[%r8+72], %f76;
$L__BB0_42:
	mov.u32 	%r156, %tid.y;
	mul.lo.s32 	%r157, %r156, 7;
	mad.lo.s32 	%r158, %r3, 48, %r157;
	setp.gt.u32 	%p91, %r158, 761;
	setp.gt.u32 	%p92, %r156, 5;
	mul.lo.s32 	%r159, %r156, 21;
	mad.lo.s32 	%r160, %r3, 144, %r159;
	setp.gt.u32 	%p93, %r160, 2284;
	or.pred  	%p94, %p92, %p93;
	or.pred  	%p96, %p91, %p94;
	@%p96 bra 	$L__BB0_44;
	ld.global.nc.f32 	%f77, [%rd8+228];
	st.shared.f32 	[%r8+76], %f77;
$L__BB0_44:
	mov.u32 	%r161, %tid.y;
	mul.lo.s32 	%r162, %r161, 7;
	mad.lo.s32 	%r163, %r3, 48, %r162;
	setp.gt.u32 	%p97, %r163, 761;
	setp.gt.u32 	%p98, %r161, 5;
	mul.lo.s32 	%r164, %r161, 21;
	mad.lo.s32 	%r165, %r3, 144, %r164;
	setp.gt.u32 	%p99, %r165, 2283;
	or.pred  	%p100, %p98, %p99;
	or.pred  	%p102, %p97, %p100;
	@%p102 bra 	$L__BB0_46;
	ld.global.nc.f32 	%f78, [%rd8+240];
	st.shared.f32 	[%r8+80], %f78;
$L__BB0_46:
	bar.sync 	0;
	ld.shared.f32 	%f79, [%r10];
	ld.shared.f32 	%f80, [%r10+56];
	ld.shared.f32 	%f81, [%r10+4];
	ld.shared.f32 	%f82, [%r10+60];
	ld.shared.f32 	%f83, [%r10+128];
	ld.shared.f32 	%f84, [%r10+184];
	ld.shared.f32 	%f85, [%r10+132];
	ld.shared.f32 	%f86, [%r10+188];
	ld.shared.f32 	%f87, [%r10+256];
	ld.shared.f32 	%f88, [%r10+312];
	ld.shared.f32 	%f89, [%r10+260];
	ld.shared.f32 	%f90, [%r10+316];
	ld.shared.f32 	%f91, [%r10+384];
	ld.shared.f32 	%f92, [%r10+440];
	ld.shared.f32 	%f93, [%r10+388];
	ld.shared.f32 	%f94, [%r10+444];
	ld.shared.f32 	%f95, [%r10+512];
	ld.shared.f32 	%f96, [%r10+568];
	ld.shared.f32 	%f97, [%r10+516];
	ld.shared.f32 	%f98, [%r10+572];
	ld.shared.f32 	%f99, [%r10+640];
	ld.shared.f32 	%f100, [%r10+696];
	ld.shared.f32 	%f101, [%r10+644];
	ld.shared.f32 	%f102, [%r10+700];
	ld.shared.f32 	%f103, [%r10+768];
	ld.shared.f32 	%f104, [%r10+824];
	ld.shared.f32 	%f105, [%r10+772];
	ld.shared.f32 	%f106, [%r10+828];
	ld.shared.f32 	%f107, [%r10+896];
	ld.shared.f32 	%f108, [%r10+952];
	ld.shared.f32 	%f109, [%r10+900];
	ld.shared.f32 	%f110, [%r10+956];
	ld.shared.f32 	%f111, [%r10+1024];
	ld.shared.f32 	%f112, [%r10+1080];
	ld.shared.f32 	%f113, [%r10+1028];
	ld.shared.f32 	%f114, [%r10+1084];
	ld.shared.f32 	%f115, [%r10+1152];
	ld.shared.f32 	%f116, [%r10+1208];
	ld.shared.f32 	%f117, [%r10+1156];
	ld.shared.f32 	%f118, [%r10+1212];
	ld.shared.f32 	%f119, [%r10+1280];
	ld.shared.f32 	%f120, [%r10+1336];
	ld.shared.f32 	%f121, [%r10+1284];
	ld.shared.f32 	%f122, [%r10+1340];
	ld.shared.f32 	%f123, [%r10+1408];
	ld.shared.f32 	%f124, [%r10+1464];
	ld.shared.f32 	%f125, [%r10+1412];
	ld.shared.f32 	%f126, [%r10+1468];
	mov.u32 	%r166, _ZZ24default_function_kernel0E13kernel_shared;
	mad.lo.s32 	%r167, %r3, 576, %r166;
	ld.shared.f32 	%f127, [%r167];
	ld.shared.f32 	%f128, [%r167+12];
	ld.shared.f32 	%f129, [%r167+24];
	ld.shared.f32 	%f130, [%r167+36];
	ld.shared.f32 	%f131, [%r167+48];
	ld.shared.f32 	%f132, [%r167+60];
	ld.shared.f32 	%f133, [%r167+72];
	ld.shared.f32 	%f134, [%r167+84];
	ld.shared.f32 	%f135, [%r167+96];
	ld.shared.f32 	%f136, [%r167+108];
	ld.shared.f32 	%f137, [%r167+120];
	ld.shared.f32 	%f138, [%r167+132];
	fma.rn.f32 	%f139, %f79, %f127, %f1378;
	fma.rn.f32 	%f140, %f80, %f127, %f1376;
	fma.rn.f32 	%f141, %f81, %f127, %f1377;
	fma.rn.f32 	%f142, %f82, %f127, %f1375;
	fma.rn.f32 	%f143, %f83, %f128, %f139;
	fma.rn.f32 	%f144, %f84, %f128, %f140;
	fma.rn.f32 	%f145, %f85, %f128, %f141;
	fma.rn.f32 	%f146, %f86, %f128, %f142;
	fma.rn.f32 	%f147, %f87, %f129, %f143;
	fma.rn.f32 	%f148, %f88, %f129, %f144;
	fma.rn.f32 	%f149, %f89, %f129, %f145;
	fma.rn.f32 	%f150, %f90, %f129, %f146;
	fma.rn.f32 	%f151, %f91, %f130, %f147;
	fma.rn.f32 	%f152, %f92, %f130, %f148;
	fma.rn.f32 	%f153, %f93, %f130, %f149;
	fma.rn.f32 	%f154, %f94, %f130, %f150;
	fma.rn.f32 	%f155, %f95, %f131, %f151;
	fma.rn.f32 	%f156, %f96, %f131, %f152;
	fma.rn.f32 	%f157, %f97, %f131, %f153;
	fma.rn.f32 	%f158, %f98, %f131, %f154;
	fma.rn.f32 	%f159, %f99, %f132, %f155;
	fma.rn.f32 	%f160, %f100, %f132, %f156;
	fma.rn.f32 	%f161, %f101, %f132, %f157;
	fma.rn.f32 	%f162, %f102, %f132, %f158;
	fma.rn.f32 	%f163, %f103, %f133, %f159;
	fma.rn.f32 	%f164, %f104, %f133, %f160;
	fma.rn.f32 	%f165, %f105, %f133, %f161;
	fma.rn.f32 	%f166, %f106, %f133, %f162;
	fma.rn.f32 	%f167, %f107, %f134, %f163;
	fma.rn.f32 	%f168, %f108, %f134, %f164;
	fma.rn.f32 	%f169, %f109, %f134, %f165;
	fma.rn.f32 	%f170, %f110, %f134, %f166;
	fma.rn.f32 	%f171, %f111, %f135, %f167;
	fma.rn.f32 	%f172, %f112, %f135, %f168;
	fma.rn.f32 	%f173, %f113, %f135, %f169;
	fma.rn.f32 	%f174, %f114, %f135, %f170;
	fma.rn.f32 	%f175, %f115, %f136, %f171;
	fma.rn.f32 	%f176, %f116, %f136, %f172;
	fma.rn.f32 	%f177, %f117, %f136, %f173;
	fma.rn.f32 	%f178, %f118, %f136, %f174;
	fma.rn.f32 	%f179, %f119, %f137, %f175;
	fma.rn.f32 	%f180, %f120, %f137, %f176;
	fma.rn.f32 	%f181, %f121, %f137, %f177;
	fma.rn.f32 	%f182, %f122, %f137, %f178;
	fma.rn.f32 	%f183, %f123, %f138, %f179;
	fma.rn.f32 	%f184, %f124, %f138, %f180;
	fma.rn.f32 	%f185, %f125, %f138, %f181;
	fma.rn.f32 	%f186, %f126, %f138, %f182;
	ld.shared.f32 	%f187, [%r10+8];
	ld.shared.f32 	%f188, [%r10+64];
	ld.shared.f32 	%f189, [%r10+12];
	ld.shared.f32 	%f190, [%r10+68];
	ld.shared.f32 	%f191, [%r10+136];
	ld.shared.f32 	%f192, [%r10+192];
	ld.shared.f32 	%f193, [%r10+140];
	ld.shared.f32 	%f194, [%r10+196];
	ld.shared.f32 	%f195, [%r10+264];
	ld.shared.f32 	%f196, [%r10+320];
	ld.shared.f32 	%f197, [%r10+268];
	ld.shared.f32 	%f198, [%r10+324];
	ld.shared.f32 	%f199, [%r10+392];
	ld.shared.f32 	%f200, [%r10+448];
	ld.shared.f32 	%f201, [%r10+396];
	ld.shared.f32 	%f202, [%r10+452];
	ld.shared.f32 	%f203, [%r10+520];
	ld.shared.f32 	%f204, [%r10+576];
	ld.shared.f32 	%f205, [%r10+524];
	ld.shared.f32 	%f206, [%r10+580];
	ld.shared.f32 	%f207, [%r10+648];
	ld.shared.f32 	%f208, [%r10+704];
	ld.shared.f32 	%f209, [%r10+652];
	ld.shared.f32 	%f210, [%r10+708];
	ld.shared.f32 	%f211, [%r10+776];
	ld.shared.f32 	%f212, [%r10+832];
	ld.shared.f32 	%f213, [%r10+780];
	ld.shared.f32 	%f214, [%r10+836];
	ld.shared.f32 	%f215, [%r10+904];
	ld.shared.f32 	%f216, [%r10+960];
	ld.shared.f32 	%f217, [%r10+908];
	ld.shared.f32 	%f218, [%r10+964];
	ld.shared.f32 	%f219, [%r10+1032];
	ld.shared.f32 	%f220, [%r10+1088];
	ld.shared.f32 	%f221, [%r10+1036];
	ld.shared.f32 	%f222, [%r10+1092];
	ld.shared.f32 	%f223, [%r10+1160];
	ld.shared.f32 	%f224, [%r10+1216];
	ld.shared.f32 	%f225, [%r10+1164];
	ld.shared.f32 	%f226, [%r10+1220];
	ld.shared.f32 	%f227, [%r10+1288];
	ld.shared.f32 	%f228, [%r10+1344];
	ld.shared.f32 	%f229, [%r10+1292];
	ld.shared.f32 	%f230, [%r10+1348];
	ld.shared.f32 	%f231, [%r10+1416];
	ld.shared.f32 	%f232, [%r10+1472];
	ld.shared.f32 	%f233, [%r10+1420];
	ld.shared.f32 	%f234, [%r10+1476];
	ld.shared.f32 	%f235, [%r167+4];
	ld.shared.f32 	%f236, [%r167+16];
	ld.shared.f32 	%f237, [%r167+28];
	ld.shared.f32 	%f238, [%r167+40];
	ld.shared.f32 	%f239, [%r167+52];
	ld.shared.f32 	%f240, [%r167+64];
	ld.shared.f32 	%f241, [%r167+76];
	ld.shared.f32 	%f242, [%r167+88];
	ld.shared.f32 	%f243, [%r167+100];
	ld.shared.f32 	%f244, [%r167+112];
	ld.shared.f32 	%f245, [%r167+124];
	ld.shared.f32 	%f246, [%r167+136];
	fma.rn.f32 	%f247, %f187, %f235, %f183;
	fma.rn.f32 	%f248, %f188, %f235, %f184;
	fma.rn.f32 	%f249, %f189, %f235, %f185;
	fma.rn.f32 	%f250, %f190, %f235, %f186;
	fma.rn.f32 	%f251, %f191, %f236, %f247;
	fma.rn.f32 	%f252, %f192, %f236, %f248;
	fma.rn.f32 	%f253, %f193, %f236, %f249;
	fma.rn.f32 	%f254, %f194, %f236, %f250;
	fma.rn.f32 	%f255, %f195, %f237, %f251;
	fma.rn.f32 	%f256, %f196, %f237, %f252;
	fma.rn.f32 	%f257, %f197, %f237, %f253;
	fma.rn.f32 	%f258, %f198, %f237, %f254;
	fma.rn.f32 	%f259, %f199, %f238, %f255;
	fma.rn.f32 	%f260, %f200, %f238, %f256;
	fma.rn.f32 	%f261, %f201, %f238, %f257;
	fma.rn.f32 	%f262, %f202, %f238, %f258;
	fma.rn.f32 	%f263, %f203, %f239, %f259;
	fma.rn.f32 	%f264, %f204, %f239, %f260;
	fma.rn.f32 	%f265, %f205, %f239, %f261;
	fma.rn.f32 	%f266, %f206, %f239, %f262;
	fma.rn.f32 	%f267, %f207, %f240, %f263;
	fma.rn.f32 	%f268, %f208, %f240, %f264;
	fma.rn.f32 	%f269, %f209, %f240, %f265;
	fma.rn.f32 	%f270, %f210, %f240, %f266;
	fma.rn.f32 	%f271, %f211, %f241, %f267;
	fma.rn.f32 	%f272, %f212, %f241, %f268;
	fma.rn.f32 	%f273, %f213, %f241, %f269;
	fma.rn.f32 	%f274, %f214, %f241, %f270;
	fma.rn.f32 	%f275, %f215, %f242, %f271;
	fma.rn.f32 	%f276, %f216, %f242, %f272;
	fma.rn.f32 	%f277, %f217, %f242, %f273;
	fma.rn.f32 	%f278, %f218, %f242, %f274;
	fma.rn.f32 	%f279, %f219, %f243, %f275;
	fma.rn.f32 	%f280, %f220, %f243, %f276;
	fma.rn.f32 	%f281, %f221, %f243, %f277;
	fma.rn.f32 	%f282, %f222, %f243, %f278;
	fma.rn.f32 	%f283, %f223, %f244, %f279;
	fma.rn.f32 	%f284, %f224, %f244, %f280;
	fma.rn.f32 	%f285, %f225, %f244, %f281;
	fma.rn.f32 	%f286, %f226, %f244, %f282;
	fma.rn.f32 	%f287, %f227, %f245, %f283;
	fma.rn.f32 	%f288, %f228, %f245, %f284;
	fma.rn.f32 	%f289, %f229, %f245, %f285;
	fma.rn.f32 	%f290, %f230, %f245, %f286;
	fma.rn.f32 	%f291, %f231, %f246, %f287;
	fma.rn.f32 	%f292, %f232, %f246, %f288;
	fma.rn.f32 	%f293, %f233, %f246, %f289;
	fma.rn.f32 	%f294, %f234, %f246, %f290;
	ld.shared.f32 	%f295, [%r10+16];
	ld.shared.f32 	%f296, [%r10+72];
	ld.shared.f32 	%f297, [%r10+20];
	ld.shared.f32 	%f298, [%r10+76];
	ld.shared.f32 	%f299, [%r10+144];
	ld.shared.f32 	%f300, [%r10+200];
	ld.shared.f32 	%f301, [%r10+148];
	ld.shared.f32 	%f302, [%r10+204];
	ld.shared.f32 	%f303, [%r10+272];
	ld.shared.f32 	%f304, [%r10+328];
	ld.shared.f32 	%f305, [%r10+276];
	ld.shared.f32 	%f306, [%r10+332];
	ld.shared.f32 	%f307, [%r10+400];
	ld.shared.f32 	%f308, [%r10+456];
	ld.shared.f32 	%f309, [%r10+404];
	ld.shared.f32 	%f310, [%r10+460];
	ld.shared.f32 	%f311, [%r10+528];
	ld.shared.f32 	%f312, [%r10+584];
	ld.shared.f32 	%f313, [%r10+532];
	ld.shared.f32 	%f314, [%r10+588];
	ld.shared.f32 	%f315, [%r10+656];
	ld.shared.f32 	%f316, [%r10+712];
	ld.shared.f32 	%f317, [%r10+660];
	ld.shared.f32 	%f318, [%r10+716];
	ld.shared.f32 	%f319, [%r10+784];
	ld.shared.f32 	%f320, [%r10+840];
	ld.shared.f32 	%f321, [%r10+788];
	ld.shared.f32 	%f322, [%r10+844];
	ld.shared.f32 	%f323, [%r10+912];
	ld.shared.f32 	%f324, [%r10+968];
	ld.shared.f32 	%f325, [%r10+916];
	ld.shared.f32 	%f326, [%r10+972];
	ld.shared.f32 	%f327, [%r10+1040];
	ld.shared.f32 	%f328, [%r10+1096];
	ld.shared.f32 	%f329, [%r10+1044];
	ld.shared.f32 	%f330, [%r10+1100];
	ld.shared.f32 	%f331, [%r10+1168];
	ld.shared.f32 	%f332, [%r10+1224];
	ld.shared.f32 	%f333, [%r10+1172];
	ld.shared.f32 	%f334, [%r10+1228];
	ld.shared.f32 	%f335, [%r10+1296];
	ld.shared.f32 	%f336, [%r10+1352];
	ld.shared.f32 	%f337, [%r10+1300];
	ld.shared.f32 	%f338, [%r10+1356];
	ld.shared.f32 	%f339, [%r10+1424];
	ld.shared.f32 	%f340, [%r10+1480];
	ld.shared.f32 	%f341, [%r10+1428];
	ld.shared.f32 	%f342, [%r10+1484];
	ld.shared.f32 	%f343, [%r167+8];
	ld.shared.f32 	%f344, [%r167+20];
	ld.shared.f32 	%f345, [%r167+32];
	ld.shared.f32 	%f346, [%r167+44];
	ld.shared.f32 	%f347, [%r167+56];
	ld.shared.f32 	%f348, [%r167+68];
	ld.shared.f32 	%f349, [%r167+80];
	ld.shared.f32 	%f350, [%r167+92];
	ld.shared.f32 	%f351, [%r167+104];
	ld.shared.f32 	%f352, [%r167+116];
	ld.shared.f32 	%f353, [%r167+128];
	ld.shared.f32 	%f354, [%r167+140];
	fma.rn.f32 	%f355, %f295, %f343, %f291;
	fma.rn.f32 	%f356, %f296, %f343, %f292;
	fma.rn.f32 	%f357, %f297, %f343, %f293;
	fma.rn.f32 	%f358, %f298, %f343, %f294;
	fma.rn.f32 	%f359, %f299, %f344, %f355;
	fma.rn.f32 	%f360, %f300, %f344, %f356;
	fma.rn.f32 	%f361, %f301, %f344, %f357;
	fma.rn.f32 	%f362, %f302, %f344, %f358;
	fma.rn.f32 	%f363, %f303, %f345, %f359;
	fma.rn.f32 	%f364, %f304, %f345, %f360;
	fma.rn.f32 	%f365, %f305, %f345, %f361;
	fma.rn.f32 	%f366, %f306, %f345, %f362;
	fma.rn.f32 	%f367, %f307, %f346, %f363;
	fma.rn.f32 	%f368, %f308, %f346, %f364;
	fma.rn.f32 	%f369, %f309, %f346, %f365;
	fma.rn.f32 	%f370, %f310, %f346, %f366;
	fma.rn.f32 	%f371, %f311, %f347, %f367;
	fma.rn.f32 	%f372, %f312, %f347, %f368;
	fma.rn.f32 	%f373, %f313, %f347, %f369;
	fma.rn.f32 	%f374, %f314, %f347, %f370;
	fma.rn.f32 	%f375, %f315, %f348, %f371;
	fma.rn.f32 	%f376, %f316, %f348, %f372;
	fma.rn.f32 	%f377, %f317, %f348, %f373;
	fma.rn.f32 	%f378, %f318, %f348, %f374;
	fma.rn.f32 	%f379, %f319, %f349, %f375;
	fma.rn.f32 	%f380, %f320, %f349, %f376;
	fma.rn.f32 	%f381, %f321, %f349, %f377;
	fma.rn.f32 	%f382, %f322, %f349, %f378;
	fma.rn.f32 	%f383, %f323, %f350, %f379;
	fma.rn.f32 	%f384, %f324, %f350, %f380;
	fma.rn.f32 	%f385, %f325, %f350, %f381;
	fma.rn.f32 	%f386, %f326, %f350, %f382;
	fma.rn.f32 	%f387, %f327, %f351, %f383;
	fma.rn.f32 	%f388, %f328, %f351, %f384;
	fma.rn.f32 	%f389, %f329, %f351, %f385;
	fma.rn.f32 	%f390, %f330, %f351, %f386;
	fma.rn.f32 	%f391, %f331, %f352, %f387;
	fma.rn.f32 	%f392, %f332, %f352, %f388;
	fma.rn.f32 	%f393, %f333, %f352, %f389;
	fma.rn.f32 	%f394, %f334, %f352, %f390;
	fma.rn.f32 	%f395, %f335, %f353, %f391;
	fma.rn.f32 	%f396, %f336, %f353, %f392;
	fma.rn.f32 	%f397, %f337, %f353, %f393;
	fma.rn.f32 	%f398, %f338, %f353, %f394;
	fma.rn.f32 	%f399, %f339, %f354, %f395;
	fma.rn.f32 	%f400, %f340, %f354, %f396;
	fma.rn.f32 	%f401, %f341, %f354, %f397;
	fma.rn.f32 	%f402, %f342, %f354, %f398;
	ld.shared.f32 	%f403, [%r10+1536];
	ld.shared.f32 	%f404, [%r10+1592];
	ld.shared.f32 	%f405, [%r10+1540];
	ld.shared.f32 	%f406, [%r10+1596];
	ld.shared.f32 	%f407, [%r10+1664];
	ld.shared.f32 	%f408, [%r10+1720];
	ld.shared.f32 	%f409, [%r10+1668];
	ld.shared.f32 	%f410, [%r10+1724];
	ld.shared.f32 	%f411, [%r10+1792];
	ld.shared.f32 	%f412, [%r10+1848];
	ld.shared.f32 	%f413, [%r10+1796];
	ld.shared.f32 	%f414, [%r10+1852];
	ld.shared.f32 	%f415, [%r10+1920];
	ld.shared.f32 	%f416, [%r10+1976];
	ld.shared.f32 	%f417, [%r10+1924];
	ld.shared.f32 	%f418, [%r10+1980];
	ld.shared.f32 	%f419, [%r10+2048];
	ld.shared.f32 	%f420, [%r10+2104];
	ld.shared.f32 	%f421, [%r10+2052];
	ld.shared.f32 	%f422, [%r10+2108];
	ld.shared.f32 	%f423, [%r10+2176];
	ld.shared.f32 	%f424, [%r10+2232];
	ld.shared.f32 	%f425, [%r10+2180];
	ld.shared.f32 	%f426, [%r10+2236];
	ld.shared.f32 	%f427, [%r10+2304];
	ld.shared.f32 	%f428, [%r10+2360];
	ld.shared.f32 	%f429, [%r10+2308];
	ld.shared.f32 	%f430, [%r10+2364];
	ld.shared.f32 	%f431, [%r10+2432];
	ld.shared.f32 	%f432, [%r10+2488];
	ld.shared.f32 	%f433, [%r10+2436];
	ld.shared.f32 	%f434, [%r10+2492];
	ld.shared.f32 	%f435, [%r10+2560];
	ld.shared.f32 	%f436, [%r10+2616];
	ld.shared.f32 	%f437, [%r10+2564];
	ld.shared.f32 	%f438, [%r10+2620];
	ld.shared.f32 	%f439, [%r10+2688];
	ld.shared.f32 	%f440, [%r10+2744];
	ld.shared.f32 	%f441, [%r10+2692];
	ld.shared.f32 	%f442, [%r10+2748];
	ld.shared.f32 	%f443, [%r10+2816];
	ld.shared.f32 	%f444, [%r10+2872];
	ld.shared.f32 	%f445, [%r10+2820];
	ld.shared.f32 	%f446, [%r10+2876];
	ld.shared.f32 	%f447, [%r10+2944];
	ld.shared.f32 	%f448, [%r10+3000];
	ld.shared.f32 	%f449, [%r10+2948];
	ld.shared.f32 	%f450, [%r10+3004];
	ld.shared.f32 	%f451, [%r167+144];
	ld.shared.f32 	%f452, [%r167+156];
	ld.shared.f32 	%f453, [%r167+168];
	ld.shared.f32 	%f454, [%r167+180];
	ld.shared.f32 	%f455, [%r167+192];
	ld.shared.f32 	%f456, [%r167+204];
	ld.shared.f32 	%f457, [%r167+216];
	ld.shared.f32 	%f458, [%r167+228];
	ld.shared.f32 	%f459, [%r167+240];
	ld.shared.f32 	%f460, [%r167+252];
	ld.shared.f32 	%f461, [%r167+264];
	ld.shared.f32 	%f462, [%r167+276];
	fma.rn.f32 	%f463, %f403, %f451, %f399;
	fma.rn.f32 	%f464, %f404, %f451, %f400;
	fma.rn.f32 	%f465, %f405, %f451, %f401;
	fma.rn.f32 	%f466, %f406, %f451, %f402;
	fma.rn.f32 	%f467, %f407, %f452, %f463;
	fma.rn.f32 	%f468, %f408, %f452, %f464;
	fma.rn.f32 	%f469, %f409, %f452, %f465;
	fma.rn.f32 	%f470, %f410, %f452, %f466;
	fma.rn.f32 	%f471, %f411, %f453, %f467;
	fma.rn.f32 	%f472, %f412, %f453, %f468;
	fma.rn.f32 	%f473, %f413, %f453, %f469;
	fma.rn.f32 	%f474, %f414, %f453, %f470;
	fma.rn.f32 	%f475, %f415, %f454, %f471;
	fma.rn.f32 	%f476, %f416, %f454, %f472;
	fma.rn.f32 	%f477, %f417, %f454, %f473;
	fma.rn.f32 	%f478, %f418, %f454, %f474;
	fma.rn.f32 	%f479, %f419, %f455, %f475;
	fma.rn.f32 	%f480, %f420, %f455, %f476;
	fma.rn.f32 	%f481, %f421, %f455, %f477;
	fma.rn.f32 	%f482, %f422, %f455, %f478;
	fma.rn.f32 	%f483, %f423, %f456, %f479;
	fma.rn.f32 	%f484, %f424, %f456, %f480;
	fma.rn.f32 	%f485, %f425, %f456, %f481;
	fma.rn.f32 	%f486, %f426, %f456, %f482;
	fma.rn.f32 	%f487, %f427, %f457, %f483;
	fma.rn.f32 	%f488, %f428, %f457, %f484;
	fma.rn.f32 	%f489, %f429, %f457, %f485;
	fma.rn.f32 	%f490, %f430, %f457, %f486;
	fma.rn.f32 	%f491, %f431, %f458, %f487;
	fma.rn.f32 	%f492, %f432, %f458, %f488;
	fma.rn.f32 	%f493, %f433, %f458, %f489;
	fma.rn.f32 	%f494, %f434, %f458, %f490;
	fma.rn.f32 	%f495, %f435, %f459, %f491;
	fma.rn.f32 	%f496, %f436, %f459, %f492;
	fma.rn.f32 	%f497, %f437, %f459, %f493;
	fma.rn.f32 	%f498, %f438, %f459, %f494;
	fma.rn.f32 	%f499, %f439, %f460, %f495;
	fma.rn.f32 	%f500, %f440, %f460, %f496;
	fma.rn.f32 	%f501, %f441, %f460, %f497;
	fma.rn.f32 	%f502, %f442, %f460, %f498;
	fma.rn.f32 	%f503, %f443, %f461, %f499;
	fma.rn.f32 	%f504, %f444, %f461, %f500;
	fma.rn.f32 	%f505, %f445, %f461, %f501;
	fma.rn.f32 	%f506, %f446, %f461, %f502;
	fma.rn.f32 	%f507, %f447, %f462, %f503;
	fma.rn.f32 	%f508, %f448, %f462, %f504;
	fma.rn.f32 	%f509, %f449, %f462, %f505;
	fma.rn.f32 	%f510, %f450, %f462, %f506;
	ld.shared.f32 	%f511, [%r10+1544];
	ld.shared.f32 	%f512, [%r10+1600];
	ld.shared.f32 	%f513, [%r10+1548];
	ld.shared.f32 	%f514, [%r10+1604];
	ld.shared.f32 	%f515, [%r10+1672];
	ld.shared.f32 	%f516, [%r10+1728];
	ld.shared.f32 	%f517, [%r10+1676];
	ld.shared.f32 	%f518, [%r10+1732];
	ld.shared.f32 	%f519, [%r10+1800];
	ld.shared.f32 	%f520, [%r10+1856];
	ld.shared.f32 	%f521, [%r10+1804];
	ld.shared.f32 	%f522, [%r10+1860];
	ld.shared.f32 	%f523, [%r10+1928];
	ld.shared.f32 	%f524, [%r10+1984];
	ld.shared.f32 	%f525, [%r10+1932];
	ld.shared.f32 	%f526, [%r10+1988];
	ld.shared.f32 	%f527, [%r10+2056];
	ld.shared.f32 	%f528, [%r10+2112];
	ld.shared.f32 	%f529, [%r10+2060];
	ld.shared.f32 	%f530, [%r10+2116];
	ld.shared.f32 	%f531, [%r10+2184];
	ld.shared.f32 	%f532, [%r10+2240];
	ld.shared.f32 	%f533, [%r10+2188];
	ld.shared.f32 	%f534, [%r10+2244];
	ld.shared.f32 	%f535, [%r10+2312];
	ld.shared.f32 	%f536, [%r10+2368];
	ld.shared.f32 	%f537, [%r10+2316];
	ld.shared.f32 	%f538, [%r10+2372];
	ld.shared.f32 	%f539, [%r10+2440];
	ld.shared.f32 	%f540, [%r10+2496];
	ld.shared.f32 	%f541, [%r10+2444];
	ld.shared.f32 	%f542, [%r10+2500];
	ld.shared.f32 	%f543, [%r10+2568];
	ld.shared.f32 	%f544, [%r10+2624];
	ld.shared.f32 	%f545, [%r10+2572];
	ld.shared.f32 	%f546, [%r10+2628];
	ld.shared.f32 	%f547, [%r10+2696];
	ld.shared.f32 	%f548, [%r10+2752];
	ld.shared.f32 	%f549, [%r10+2700];
	ld.shared.f32 	%f550, [%r10+2756];
	ld.shared.f32 	%f551, [%r10+2824];
	ld.shared.f32 	%f552, [%r10+2880];
	ld.shared.f32 	%f553, [%r10+2828];
	ld.shared.f32 	%f554, [%r10+2884];
	ld.shared.f32 	%f555, [%r10+2952];
	ld.shared.f32 	%f556, [%r10+3008];
	ld.shared.f32 	%f557, [%r10+2956];
	ld.shared.f32 	%f558, [%r10+3012];
	ld.shared.f32 	%f559, [%r167+148];
	ld.shared.f32 	%f560, [%r167+160];
	ld.shared.f32 	%f561, [%r167+172];
	ld.shared.f32 	%f562, [%r167+184];
	ld.shared.f32 	%f563, [%r167+196];
	ld.shared.f32 	%f564, [%r167+208];
	ld.shared.f32 	%f565, [%r167+220];
	ld.shared.f32 	%f566, [%r167+232];
	ld.shared.f32 	%f567, [%r167+244];
	ld.shared.f32 	%f568, [%r167+256];
	ld.shared.f32 	%f569, [%r167+268];
	ld.shared.f32 	%f570, [%r167+280];
	fma.rn.f32 	%f571, %f511, %f559, %f507;
	fma.rn.f32 	%f572, %f512, %f559, %f508;
	fma.rn.f32 	%f573, %f513, %f559, %f509;
	fma.rn.f32 	%f574, %f514, %f559, %f510;
	fma.rn.f32 	%f575, %f515, %f560, %f571;
	fma.rn.f32 	%f576, %f516, %f560, %f572;
	fma.rn.f32 	%f577, %f517, %f560, %f573;
	fma.rn.f32 	%f578, %f518, %f560, %f574;
	fma.rn.f32 	%f579, %f519, %f561, %f575;
	fma.rn.f32 	%f580, %f520, %f561, %f576;
	fma.rn.f32 	%f581, %f521, %f561, %f577;
	fma.rn.f32 	%f582, %f522, %f561, %f578;
	fma.rn.f32 	%f583, %f523, %f562, %f579;
	fma.rn.f32 	%f584, %f524, %f562, %f580;
	fma.rn.f32 	%f585, %f525, %f562, %f581;
	fma.rn.f32 	%f586, %f526, %f562, %f582;
	fma.rn.f32 	%f587, %f527, %f563, %f583;
	fma.rn.f32 	%f588, %f528, %f563, %f584;
	fma.rn.f32 	%f589, %f529, %f563, %f585;
	fma.rn.f32 	%f590, %f530, %f563, %f586;
	fma.rn.f32 	%f591, %f531, %f564, %f587;
	fma.rn.f32 	%f592, %f532, %f564, %f588;
	fma.rn.f32 	%f593, %f533, %f564, %f589;
	fma.rn.f32 	%f594, %f534, %f564, %f590;
	fma.rn.f32 	%f595, %f535, %f565, %f591;
	fma.rn.f32 	%f596, %f536, %f565, %f592;
	fma.rn.f32 	%f597, %f537, %f565, %f593;
	fma.rn.f32 	%f598, %f538, %f565, %f594;
	fma.rn.f32 	%f599, %f539, %f566, %f595;
	fma.rn.f32 	%f600, %f540, %f566, %f596;
	fma.rn.f32 	%f601, %f541, %f566, %f597;
	fma.rn.f32 	%f602, %f542, %f566, %f598;
	fma.rn.f32 	%f603, %f543, %f567, %f599;
	fma.rn.f32 	%f604, %f544, %f567, %f600;
	fma.rn.f32 	%f605, %f545, %f567, %f601;
	fma.rn.f32 	%f606, %f546, %f567, %f602;
	fma.rn.f32 	%f607, %f547, %f568, %f603;
	fma.rn.f32 	%f608, %f548, %f568, %f604;
	fma.rn.f32 	%f609, %f549, %f568, %f605;
	fma.rn.f32 	%f610, %f550, %f568, %f606;
	fma.rn.f32 	%f611, %f551, %f569, %f607;
	fma.rn.f32 	%f612, %f552, %f569, %f608;
	fma.rn.f32 	%f613, %f553, %f569, %f609;
	fma.rn.f32 	%f614, %f554, %f569, %f610;
	fma.rn.f32 	%f615, %f555, %f570, %f611;
	fma.rn.f32 	%f616, %f556, %f570, %f612;
	fma.rn.f32 	%f617, %f557, %f570, %f613;
	fma.rn.f32 	%f618, %f558, %f570, %f614;
	ld.shared.f32 	%f619, [%r10+1552];
	ld.shared.f32 	%f620, [%r10+1608];
	ld.shared.f32 	%f621, [%r10+1556];
	ld.shared.f32 	%f622, [%r10+1612];
	ld.shared.f32 	%f623, [%r10+1680];
	ld.shared.f32 	%f624, [%r10+1736];
	ld.shared.f32 	%f625, [%r10+1684];
	ld.shared.f32 	%f626, [%r10+1740];
	ld.shared.f32 	%f627, [%r10+1808];
	ld.shared.f32 	%f628, [%r10+1864];
	ld.shared.f32 	%f629, [%r10+1812];
	ld.shared.f32 	%f630, [%r10+1868];
	ld.shared.f32 	%f631, [%r10+1936];
	ld.shared.f32 	%f632, [%r10+1992];
	ld.shared.f32 	%f633, [%r10+1940];
	ld.shared.f32 	%f634, [%r10+1996];
	ld.shared.f32 	%f635, [%r10+2064];
	ld.shared.f32 	%f636, [%r10+2120];
	ld.shared.f32 	%f637, [%r10+2068];
	ld.shared.f32 	%f638, [%r10+2124];
	ld.shared.f32 	%f639, [%r10+2192];
	ld.shared.f32 	%f640, [%r10+2248];
	ld.shared.f32 	%f641, [%r10+2196];
	ld.shared.f32 	%f642, [%r10+2252];
	ld.shared.f32 	%f643, [%r10+2320];
	ld.shared.f32 	%f644, [%r10+2376];
	ld.shared.f32 	%f645, [%r10+2324];
	ld.shared.f32 	%f646, [%r10+2380];
	ld.shared.f32 	%f647, [%r10+2448];
	ld.shared.f32 	%f648, [%r10+2504];
	ld.shared.f32 	%f649, [%r10+2452];
	ld.shared.f32 	%f650, [%r10+2508];
	ld.shared.f32 	%f651, [%r10+2576];
	ld.shared.f32 	%f652, [%r10+2632];
	ld.shared.f32 	%f653, [%r10+2580];
	ld.shared.f32 	%f654, [%r10+2636];
	ld.shared.f32 	%f655, [%r10+2704];
	ld.shared.f32 	%f656, [%r10+2760];
	ld.shared.f32 	%f657, [%r10+2708];
	ld.shared.f32 	%f658, [%r10+2764];
	ld.shared.f32 	%f659, [%r10+2832];
	ld.shared.f32 	%f660, [%r10+2888];
	ld.shared.f32 	%f661, [%r10+2836];
	ld.shared.f32 	%f662, [%r10+2892];
	ld.shared.f32 	%f663, [%r10+2960];
	ld.shared.f32 	%f664, [%r10+3016];
	ld.shared.f32 	%f665, [%r10+2964];
	ld.shared.f32 	%f666, [%r10+3020];
	ld.shared.f32 	%f667, [%r167+152];
	ld.shared.f32 	%f668, [%r167+164];
	ld.shared.f32 	%f669, [%r167+176];
	ld.shared.f32 	%f670, [%r167+188];
	ld.shared.f32 	%f671, [%r167+200];
	ld.shared.f32 	%f672, [%r167+212];
	ld.shared.f32 	%f673, [%r167+224];
	ld.shared.f32 	%f674, [%r167+236];
	ld.shared.f32 	%f675, [%r167+248];
	ld.shared.f32 	%f676, [%r167+260];
	ld.shared.f32 	%f677, [%r167+272];
	ld.shared.f32 	%f678, [%r167+284];
	fma.rn.f32 	%f679, %f619, %f667, %f615;
	fma.rn.f32 	%f680, %f620, %f667, %f616;
	fma.rn.f32 	%f681, %f621, %f667, %f617;
	fma.rn.f32 	%f682, %f622, %f667, %f618;
	fma.rn.f32 	%f683, %f623, %f668, %f679;
	fma.rn.f32 	%f684, %f624, %f668, %f680;
	fma.rn.f32 	%f685, %f625, %f668, %f681;
	fma.rn.f32 	%f686, %f626, %f668, %f682;
	fma.rn.f32 	%f687, %f627, %f669, %f683;
	fma.rn.f32 	%f688, %f628, %f669, %f684;
	fma.rn.f32 	%f689, %f629, %f669, %f685;
	fma.rn.f32 	%f690, %f630, %f669, %f686;
	fma.rn.f32 	%f691, %f631, %f670, %f687;
	fma.rn.f32 	%f692, %f632, %f670, %f688;
	fma.rn.f32 	%f693, %f633, %f670, %f689;
	fma.rn.f32 	%f694, %f634, %f670, %f690;
	fma.rn.f32 	%f695, %f635, %f671, %f691;
	fma.rn.f32 	%f696, %f636, %f671, %f692;
	fma.rn.f32 	%f697, %f637, %f671, %f693;
	fma.rn.f32 	%f698, %f638, %f671, %f694;
	fma.rn.f32 	%f699, %f639, %f672, %f695;
	fma.rn.f32 	%f700, %f640, %f672, %f696;
	fma.rn.f32 	%f701, %f641, %f672, %f697;
	fma.rn.f32 	%f702, %f642, %f672, %f698;
	fma.rn.f32 	%f703, %f643, %f673, %f699;
	fma.rn.f32 	%f704, %f644, %f673, %f700;
	fma.rn.f32 	%f705, %f645, %f673, %f701;
	fma.rn.f32 	%f706, %f646, %f673, %f702;
	fma.rn.f32 	%f707, %f647, %f674, %f703;
	fma.rn.f32 	%f708, %f648, %f674, %f704;
	fma.rn.f32 	%f709, %f649, %f674, %f705;
	fma.rn.f32 	%f710, %f650, %f674, %f706;
	fma.rn.f32 	%f711, %f651, %f675, %f707;
	fma.rn.f32 	%f712, %f652, %f675, %f708;
	fma.rn.f32 	%f713, %f653, %f675, %f709;
	fma.rn.f32 	%f714, %f654, %f675, %f710;
	fma.rn.f32 	%f715, %f655, %f676, %f711;
	fma.rn.f32 	%f716, %f656, %f676, %f712;
	fma.rn.f32 	%f717, %f657, %f676, %f713;
	fma.rn.f32 	%f718, %f658, %f676, %f714;
	fma.rn.f32 	%f719, %f659, %f677, %f715;
	fma.rn.f32 	%f720, %f660, %f677, %f716;
	fma.rn.f32 	%f721, %f661, %f677, %f717;
	fma.rn.f32 	%f722, %f662, %f677, %f718;
	fma.rn.f32 	%f723, %f663, %f678, %f719;
	fma.rn.f32 	%f724, %f664, %f678, %f720;
	fma.rn.f32 	%f725, %f665, %f678, %f721;
	fma.rn.f32 	%f726, %f666, %f678, %f722;
	ld.shared.f32 	%f727, [%r10+3072];
	ld.shared.f32 	%f728, [%r10+3128];
	ld.shared.f32 	%f729, [%r10+3076];
	ld.shared.f32 	%f730, [%r10+3132];
	ld.shared.f32 	%f731, [%r10+3200];
	ld.shared.f32 	%f732, [%r10+3256];
	ld.shared.f32 	%f733, [%r10+3204];
	ld.shared.f32 	%f734, [%r10+3260];
	ld.shared.f32 	%f735, [%r10+3328];
	ld.shared.f32 	%f736, [%r10+3384];
	ld.shared.f32 	%f737, [%r10+3332];
	ld.shared.f32 	%f738, [%r10+3388];
	ld.shared.f32 	%f739, [%r10+3456];
	ld.shared.f32 	%f740, [%r10+3512];
	ld.shared.f32 	%f741, [%r10+3460];
	ld.shared.f32 	%f742, [%r10+3516];
	ld.shared.f32 	%f743, [%r10+3584];
	ld.shared.f32 	%f744, [%r10+3640];
	ld.shared.f32 	%f745, [%r10+3588];
	ld.shared.f32 	%f746, [%r10+3644];
	ld.shared.f32 	%f747, [%r10+3712];
	ld.shared.f32 	%f748, [%r10+3768];
	ld.shared.f32 	%f749, [%r10+3716];
	ld.shared.f32 	%f750, [%r10+3772];
	ld.shared.f32 	%f751, [%r10+3840];
	ld.shared.f32 	%f752, [%r10+3896];
	ld.shared.f32 	%f753, [%r10+3844];
	ld.shared.f32 	%f754, [%r10+3900];
	ld.shared.f32 	%f755, [%r10+3968];
	ld.shared.f32 	%f756, [%r10+4024];
	ld.shared.f32 	%f757, [%r10+3972];
	ld.shared.f32 	%f758, [%r10+4028];
	ld.shared.f32 	%f759, [%r10+4096];
	ld.shared.f32 	%f760, [%r10+4152];
	ld.shared.f32 	%f761, [%r10+4100];
	ld.shared.f32 	%f762, [%r10+4156];
	ld.shared.f32 	%f763, [%r10+4224];
	ld.shared.f32 	%f764, [%r10+4280];
	ld.shared.f32 	%f765, [%r10+4228];
	ld.shared.f32 	%f766, [%r10+4284];
	ld.shared.f32 	%f767, [%r10+4352];
	ld.shared.f32 	%f768, [%r10+4408];
	ld.shared.f32 	%f769, [%r10+4356];
	ld.shared.f32 	%f770, [%r10+4412];
	ld.shared.f32 	%f771, [%r10+4480];
	ld.shared.f32 	%f772, [%r10+4536];
	ld.shared.f32 	%f773, [%r10+4484];
	ld.shared.f32 	%f774, [%r10+4540];
	ld.shared.f32 	%f775, [%r167+288];
	ld.shared.f32 	%f776, [%r167+300];
	ld.shared.f32 	%f777, [%r167+312];
	ld.shared.f32 	%f778, [%r167+324];
	ld.shared.f32 	%f779, [%r167+336];
	ld.shared.f32 	%f780, [%r167+348];
	ld.shared.f32 	%f781, [%r167+360];
	ld.shared.f32 	%f782, [%r167+372];
	ld.shared.f32 	%f783, [%r167+384];
	ld.shared.f32 	%f784, [%r167+396];
	ld.shared.f32 	%f785, [%r167+408];
	ld.shared.f32 	%f786, [%r167+420];
	fma.rn.f32 	%f787, %f727, %f775, %f723;
	fma.rn.f32 	%f788, %f728, %f775, %f724;
	fma.rn.f32 	%f789, %f729, %f775, %f725;
	fma.rn.f32 	%f790, %f730, %f775, %f726;
	fma.rn.f32 	%f791, %f731, %f776, %f787;
	fma.rn.f32 	%f792, %f732, %f776, %f788;
	fma.rn.f32 	%f793, %f733, %f776, %f789;
	fma.rn.f32 	%f794, %f734, %f776, %f790;
	fma.rn.f32 	%f795, %f735, %f777, %f791;
	fma.rn.f32 	%f796, %f736, %f777, %f792;
	fma.rn.f32 	%f797, %f737, %f777, %f793;
	fma.rn.f32 	%f798, %f738, %f777, %f794;
	fma.rn.f32 	%f799, %f739, %f778, %f795;
	fma.rn.f32 	%f800, %f740, %f778, %f796;
	fma.rn.f32 	%f801, %f741, %f778, %f797;
	fma.rn.f32 	%f802, %f742, %f778, %f798;
	fma.rn.f32 	%f803, %f743, %f779, %f799;
	fma.rn.f32 	%f804, %f744, %f779, %f800;
	fma.rn.f32 	%f805, %f745, %f779, %f801;
	fma.rn.f32 	%f806, %f746, %f779, %f802;
	fma.rn.f32 	%f807, %f747, %f780, %f803;
	fma.rn.f32 	%f808, %f748, %f780, %f804;
	fma.rn.f32 	%f809, %f749, %f780, %f805;
	fma.rn.f32 	%f810, %f750, %f780, %f806;
	fma.rn.f32 	%f811, %f751, %f781, %f807;
	fma.rn.f32 	%f812, %f752, %f781, %f808;
	fma.rn.f32 	%f813, %f753, %f781, %f809;
	fma.rn.f32 	%f814, %f754, %f781, %f810;
	fma.rn.f32 	%f815, %f755, %f782, %f811;
	fma.rn.f32 	%f816, %f756, %f782, %f812;
	fma.rn.f32 	%f817, %f757, %f782, %f813;
	fma.rn.f32 	%f818, %f758, %f782, %f814;
	fma.rn.f32 	%f819, %f759, %f783, %f815;
	fma.rn.f32 	%f820, %f760, %f783, %f816;
	fma.rn.f32 	%f821, %f761, %f783, %f817;
	fma.rn.f32 	%f822, %f762, %f783, %f818;
	fma.rn.f32 	%f823, %f763, %f784, %f819;
	fma.rn.f32 	%f824, %f764, %f784, %f820;
	fma.rn.f32 	%f825, %f765, %f784, %f821;
	fma.rn.f32 	%f826, %f766, %f784, %f822;
	fma.rn.f32 	%f827, %f767, %f785, %f823;
	fma.rn.f32 	%f828, %f768, %f785, %f824;
	fma.rn.f32 	%f829, %f769, %f785, %f825;
	fma.rn.f32 	%f830, %f770, %f785, %f826;
	fma.rn.f32 	%f831, %f771, %f786, %f827;
	fma.rn.f32 	%f832, %f772, %f786, %f828;
	fma.rn.f32 	%f833, %f773, %f786, %f829;
	fma.rn.f32 	%f834, %f774, %f786, %f830;
	ld.shared.f32 	%f835, [%r10+3080];
	ld.shared.f32 	%f836, [%r10+3136];
	ld.shared.f32 	%f837, [%r10+3084];
	ld.shared.f32 	%f838, [%r10+3140];
	ld.shared.f32 	%f839, [%r10+3208];
	ld.shared.f32 	%f840, [%r10+3264];
	ld.shared.f32 	%f841, [%r10+3212];
	ld.shared.f32 	%f842, [%r10+3268];
	ld.shared.f32 	%f843, [%r10+3336];
	ld.shared.f32 	%f844, [%r10+3392];
	ld.shared.f32 	%f845, [%r10+3340];
	ld.shared.f32 	%f846, [%r10+3396];
	ld.shared.f32 	%f847, [%r10+3464];
	ld.shared.f32 	%f848, [%r10+3520];
	ld.shared.f32 	%f849, [%r10+3468];
	ld.shared.f32 	%f850, [%r10+3524];
	ld.shared.f32 	%f851, [%r10+3592];
	ld.shared.f32 	%f852, [%r10+3648];
	ld.shared.f32 	%f853, [%r10+3596];
	ld.shared.f32 	%f854, [%r10+3652];
	ld.shared.f32 	%f855, [%r10+3720];
	ld.shared.f32 	%f856, [%r10+3776];
	ld.shared.f32 	%f857, [%r10+3724];
	ld.shared.f32 	%f858, [%r10+3780];
	ld.shared.f32 	%f859, [%r10+3848];
	ld.shared.f32 	%f860, [%r10+3904];
	ld.shared.f32 	%f861, [%r10+3852];
	ld.shared.f32 	%f862, [%r10+3908];
	ld.shared.f32 	%f863, [%r10+3976];
	ld.shared.f32 	%f864, [%r10+4032];
	ld.shared.f32 	%f865, [%r10+3980];
	ld.shared.f32 	%f866, [%r10+4036];
	ld.shared.f32 	%f867, [%r10+4104];
	ld.shared.f32 	%f868, [%r10+4160];
	ld.shared.f32 	%f869, [%r10+4108];
	ld.shared.f32 	%f870, [%r10+4164];
	ld.shared.f32 	%f871, [%r10+4232];
	ld.shared.f32 	%f872, [%r10+4288];
	ld.shared.f32 	%f873, [%r10+4236];
	ld.shared.f32 	%f874, [%r10+4292];
	ld.shared.f32 	%f875, [%r10+4360];
	ld.shared.f32 	%f876, [%r10+4416];
	ld.shared.f32 	%f877, [%r10+4364];
	ld.shared.f32 	%f878, [%r10+4420];
	ld.shared.f32 	%f879, [%r10+4488];
	ld.shared.f32 	%f880, [%r10+4544];
	ld.shared.f32 	%f881, [%r10+4492];
	ld.shared.f32 	%f882, [%r10+4548];
	ld.shared.f32 	%f883, [%r167+292];
	ld.shared.f32 	%f884, [%r167+304];
	ld.shared.f32 	%f885, [%r167+316];
	ld.shared.f32 	%f886, [%r167+328];
	ld.shared.f32 	%f887, [%r167+340];
	ld.shared.f32 	%f888, [%r167+352];
	ld.shared.f32 	%f889, [%r167+364];
	ld.shared.f32 	%f890, [%r167+376];
	ld.shared.f32 	%f891, [%r167+388];
	ld.shared.f32 	%f892, [%r167+400];
	ld.shared.f32 	%f893, [%r167+412];
	ld.shared.f32 	%f894, [%r167+424];
	fma.rn.f32 	%f895, %f835, %f883, %f831;
	fma.rn.f32 	%f896, %f836, %f883, %f832;
	fma.rn.f32 	%f897, %f837, %f883, %f833;
	fma.rn.f32 	%f898, %f838, %f883, %f834;
	fma.rn.f32 	%f899, %f839, %f884, %f895;
	fma.rn.f32 	%f900, %f840, %f884, %f896;
	fma.rn.f32 	%f901, %f841, %f884, %f897;
	fma.rn.f32 	%f902, %f842, %f884, %f898;
	fma.rn.f32 	%f903, %f843, %f885, %f899;
	fma.rn.f32 	%f904, %f844, %f885, %f900;
	fma.rn.f32 	%f905, %f845, %f885, %f901;
	fma.rn.f32 	%f906, %f846, %f885, %f902;
	fma.rn.f32 	%f907, %f847, %f886, %f903;
	fma.rn.f32 	%f908, %f848, %f886, %f904;
	fma.rn.f32 	%f909, %f849, %f886, %f905;
	fma.rn.f32 	%f910, %f850, %f886, %f906;
	fma.rn.f32 	%f911, %f851, %f887, %f907;
	fma.rn.f32 	%f912, %f852, %f887, %f908;
	fma.rn.f32 	%f913, %f853, %f887, %f909;
	fma.rn.f32 	%f914, %f854, %f887, %f910;
	fma.rn.f32 	%f915, %f855, %f888, %f911;
	fma.rn.f32 	%f916, %f856, %f888, %f912;
	fma.rn.f32 	%f917, %f857, %f888, %f913;
	fma.rn.f32 	%f918, %f858, %f888, %f914;
	fma.rn.f32 	%f919, %f859, %f889, %f915;
	fma.rn.f32 	%f920, %f860, %f889, %f916;
	fma.rn.f32 	%f921, %f861, %f889, %f917;
	fma.rn.f32 	%f922, %f862, %f889, %f918;
	fma.rn.f32 	%f923, %f863, %f890, %f919;
	fma.rn.f32 	%f924, %f864, %f890, %f920;
	fma.rn.f32 	%f925, %f865, %f890, %f921;
	fma.rn.f32 	%f926, %f866, %f890, %f922;
	fma.rn.f32 	%f927, %f867, %f891, %f923;
	fma.rn.f32 	%f928, %f868, %f891, %f924;
	fma.rn.f32 	%f929, %f869, %f891, %f925;
	fma.rn.f32 	%f930, %f870, %f891, %f926;
	fma.rn.f32 	%f931, %f871, %f892, %f927;
	fma.rn.f32 	%f932, %f872, %f892, %f928;
	fma.rn.f32 	%f933, %f873, %f892, %f929;
	fma.rn.f32 	%f934, %f874, %f892, %f930;
	fma.rn.f32 	%f935, %f875, %f893, %f931;
	fma.rn.f32 	%f936, %f876, %f893, %f932;
	fma.rn.f32 	%f937, %f877, %f893, %f933;
	fma.rn.f32 	%f938, %f878, %f893, %f934;
	fma.rn.f32 	%f939, %f879, %f894, %f935;
	fma.rn.f32 	%f940, %f880, %f894, %f936;
	fma.rn.f32 	%f941, %f881, %f894, %f937;
	fma.rn.f32 	%f942, %f882, %f894, %f938;
	ld.shared.f32 	%f943, [%r10+3088];
	ld.shared.f32 	%f944, [%r10+3144];
	ld.shared.f32 	%f945, [%r10+3092];
	ld.shared.f32 	%f946, [%r10+3148];
	ld.shared.f32 	%f947, [%r10+3216];
	ld.shared.f32 	%f948, [%r10+3272];
	ld.shared.f32 	%f949, [%r10+3220];
	ld.shared.f32 	%f950, [%r10+3276];
	ld.shared.f32 	%f951, [%r10+3344];
	ld.shared.f32 	%f952, [%r10+3400];
	ld.shared.f32 	%f953, [%r10+3348];
	ld.shared.f32 	%f954, [%r10+3404];
	ld.shared.f32 	%f955, [%r10+3472];
	ld.shared.f32 	%f956, [%r10+3528];
	ld.shared.f32 	%f957, [%r10+3476];
	ld.shared.f32 	%f958, [%r10+3532];
	ld.shared.f32 	%f959, [%r10+3600];
	ld.shared.f32 	%f960, [%r10+3656];
	ld.shared.f32 	%f961, [%r10+3604];
	ld.shared.f32 	%f962, [%r10+3660];
	ld.shared.f32 	%f963, [%r10+3728];
	ld.shared.f32 	%f964, [%r10+3784];
	ld.shared.f32 	%f965, [%r10+3732];
	ld.shared.f32 	%f966, [%r10+3788];
	ld.shared.f32 	%f967, [%r10+3856];
	ld.shared.f32 	%f968, [%r10+3912];
	ld.shared.f32 	%f969, [%r10+3860];
	ld.shared.f32 	%f970, [%r10+3916];
	ld.shared.f32 	%f971, [%r10+3984];
	ld.shared.f32 	%f972, [%r10+4040];
	ld.shared.f32 	%f973, [%r10+3988];
	ld.shared.f32 	%f974, [%r10+4044];
	ld.shared.f32 	%f975, [%r10+4112];
	ld.shared.f32 	%f976, [%r10+4168];
	ld.shared.f32 	%f977, [%r10+4116];
	ld.shared.f32 	%f978, [%r10+4172];
	ld.shared.f32 	%f979, [%r10+4240];
	ld.shared.f32 	%f980, [%r10+4296];
	ld.shared.f32 	%f981, [%r10+4244];
	ld.shared.f32 	%f982, [%r10+4300];
	ld.shared.f32 	%f983, [%r10+4368];
	ld.shared.f32 	%f984, [%r10+4424];
	ld.shared.f32 	%f985, [%r10+4372];
	ld.shared.f32 	%f986, [%r10+4428];
	ld.shared.f32 	%f987, [%r10+4496];
	ld.shared.f32 	%f988, [%r10+4552];
	ld.shared.f32 	%f989, [%r10+4500];
	ld.shared.f32 	%f990, [%r10+4556];
	ld.shared.f32 	%f991, [%r167+296];
	ld.shared.f32 	%f992, [%r167+308];
	ld.shared.f32 	%f993, [%r167+320];
	ld.shared.f32 	%f994, [%r167+332];
	ld.shared.f32 	%f995, [%r167+344];
	ld.shared.f32 	%f996, [%r167+356];
	ld.shared.f32 	%f997, [%r167+368];
	ld.shared.f32 	%f998, [%r167+380];
	ld.shared.f32 	%f999, [%r167+392];
	ld.shared.f32 	%f1000, [%r167+404];
	ld.shared.f32 	%f1001, [%r167+416];
	ld.shared.f32 	%f1002, [%r167+428];
	fma.rn.f32 	%f1003, %f943, %f991, %f939;
	fma.rn.f32 	%f1004, %f944, %f991, %f940;
	fma.rn.f32 	%f1005, %f945, %f991, %f941;
	fma.rn.f32 	%f1006, %f946, %f991, %f942;
	fma.rn.f32 	%f1007, %f947, %f992, %f1003;
	fma.rn.f32 	%f1008, %f948, %f992, %f1004;
	fma.rn.f32 	%f1009, %f949, %f992, %f1005;
	fma.rn.f32 	%f1010, %f950, %f992, %f1006;
	fma.rn.f32 	%f1011, %f951, %f993, %f1007;
	fma.rn.f32 	%f1012, %f952, %f993, %f1008;
	fma.rn.f32 	%f1013, %f953, %f993, %f1009;
	fma.rn.f32 	%f1014, %f954, %f993, %f1010;
	fma.rn.f32 	%f1015, %f955, %f994, %f1011;
	fma.rn.f32 	%f1016, %f956, %f994, %f1012;
	fma.rn.f32 	%f1017, %f957, %f994, %f1013;
	fma.rn.f32 	%f1018, %f958, %f994, %f1014;
	fma.rn.f32 	%f1019, %f959, %f995, %f1015;
	fma.rn.f32 	%f1020, %f960, %f995, %f1016;
	fma.rn.f32 	%f1021, %f961, %f995, %f1017;
	fma.rn.f32 	%f1022, %f962, %f995, %f1018;
	fma.rn.f32 	%f1023, %f963, %f996, %f1019;
	fma.rn.f32 	%f1024, %f964, %f996, %f1020;
	fma.rn.f32 	%f1025, %f965, %f996, %f1021;
	fma.rn.f32 	%f1026, %f966, %f996, %f1022;
	fma.rn.f32 	%f1027, %f967, %f997, %f1023;
	fma.rn.f32 	%f1028, %f968, %f997, %f1024;
	fma.rn.f32 	%f1029, %f969, %f997, %f1025;
	fma.rn.f32 	%f1030, %f970, %f997, %f1026;
	fma.rn.f32 	%f1031, %f971, %f998, %f1027;
	fma.rn.f32 	%f1032, %f972, %f998, %f1028;
	fma.rn.f32 	%f1033, %f973, %f998, %f1029;
	fma.rn.f32 	%f1034, %f974, %f998, %f1030;
	fma.rn.f32 	%f1035, %f975, %f999, %f1031;
	fma.rn.f32 	%f1036, %f976, %f999, %f1032;
	fma.rn.f32 	%f1037, %f977, %f999, %f1033;
	fma.rn.f32 	%f1038, %f978, %f999, %f1034;
	fma.rn.f32 	%f1039, %f979, %f1000, %f1035;
	fma.rn.f32 	%f1040, %f980, %f1000, %f1036;
	fma.rn.f32 	%f1041, %f981, %f1000, %f1037;
	fma.rn.f32 	%f1042, %f982, %f1000, %f1038;
	fma.rn.f32 	%f1043, %f983, %f1001, %f1039;
	fma.rn.f32 	%f1044, %f984, %f1001, %f1040;
	fma.rn.f32 	%f1045, %f985, %f1001, %f1041;
	fma.rn.f32 	%f1046, %f986, %f1001, %f1042;
	fma.rn.f32 	%f1047, %f987, %f1002, %f1043;
	fma.rn.f32 	%f1048, %f988, %f1002, %f1044;
	fma.rn.f32 	%f1049, %f989, %f1002, %f1045;
	fma.rn.f32 	%f1050, %f990, %f1002, %f1046;
	ld.shared.f32 	%f1051, [%r10+4608];
	ld.shared.f32 	%f1052, [%r10+4664];
	ld.shared.f32 	%f1053, [%r10+4612];
	ld.shared.f32 	%f1054, [%r10+4668];
	ld.shared.f32 	%f1055, [%r10+4736];
	ld.shared.f32 	%f1056, [%r10+4792];
	ld.shared.f32 	%f1057, [%r10+4740];
	ld.shared.f32 	%f1058, [%r10+4796];
	ld.shared.f32 	%f1059, [%r10+4864];
	ld.shared.f32 	%f1060, [%r10+4920];
	ld.shared.f32 	%f1061, [%r10+4868];
	ld.shared.f32 	%f1062, [%r10+4924];
	ld.shared.f32 	%f1063, [%r10+4992];
	ld.shared.f32 	%f1064, [%r10+5048];
	ld.shared.f32 	%f1065, [%r10+4996];
	ld.shared.f32 	%f1066, [%r10+5052];
	ld.shared.f32 	%f1067, [%r10+5120];
	ld.shared.f32 	%f1068, [%r10+5176];
	ld.shared.f32 	%f1069, [%r10+5124];
	ld.shared.f32 	%f1070, [%r10+5180];
	ld.shared.f32 	%f1071, [%r10+5248];
	ld.shared.f32 	%f1072, [%r10+5304];
	ld.shared.f32 	%f1073, [%r10+5252];
	ld.shared.f32 	%f1074, [%r10+5308];
	ld.shared.f32 	%f1075, [%r10+5376];
	ld.shared.f32 	%f1076, [%r10+5432];
	ld.shared.f32 	%f1077, [%r10+5380];
	ld.shared.f32 	%f1078, [%r10+5436];
	ld.shared.f32 	%f1079, [%r10+5504];
	ld.shared.f32 	%f1080, [%r10+5560];
	ld.shared.f32 	%f1081, [%r10+5508];
	ld.shared.f32 	%f1082, [%r10+5564];
	ld.shared.f32 	%f1083, [%r10+5632];
	ld.shared.f32 	%f1084, [%r10+5688];
	ld.shared.f32 	%f1085, [%r10+5636];
	ld.shared.f32 	%f1086, [%r10+5692];
	ld.shared.f32 	%f1087, [%r10+5760];
	ld.shared.f32 	%f1088, [%r10+5816];
	ld.shared.f32 	%f1089, [%r10+5764];
	ld.shared.f32 	%f1090, [%r10+5820];
	ld.shared.f32 	%f1091, [%r10+5888];
	ld.shared.f32 	%f1092, [%r10+5944];
	ld.shared.f32 	%f1093, [%r10+5892];
	ld.shared.f32 	%f1094, [%r10+5948];
	ld.shared.f32 	%f1095, [%r10+6016];
	ld.shared.f32 	%f1096, [%r10+6072];
	ld.shared.f32 	%f1097, [%r10+6020];
	ld.shared.f32 	%f1098, [%r10+6076];
	ld.shared.f32 	%f1099, [%r167+432];
	ld.shared.f32 	%f1100, [%r167+444];
	ld.shared.f32 	%f1101, [%r167+456];
	ld.shared.f32 	%f1102, [%r167+468];
	ld.shared.f32 	%f1103, [%r167+480];
	ld.shared.f32 	%f1104, [%r167+492];
	ld.shared.f32 	%f1105, [%r167+504];
	ld.shared.f32 	%f1106, [%r167+516];
	ld.shared.f32 	%f1107, [%r167+528];
	ld.shared.f32 	%f1108, [%r167+540];
	ld.shared.f32 	%f1109, [%r167+552];
	ld.shared.f32 	%f1110, [%r167+564];
	fma.rn.f32 	%f1111, %f1051, %f1099, %f1047;
	fma.rn.f32 	%f1112, %f1052, %f1099, %f1048;
	fma.rn.f32 	%f1113, %f1053, %f1099, %f1049;
	fma.rn.f32 	%f1114, %f1054, %f1099, %f1050;
	fma.rn.f32 	%f1115, %f1055, %f1100, %f1111;
	fma.rn.f32 	%f1116, %f1056, %f1100, %f1112;
	fma.rn.f32 	%f1117, %f1057, %f1100, %f1113;
	fma.rn.f32 	%f1118, %f1058, %f1100, %f1114;
	fma.rn.f32 	%f1119, %f1059, %f1101, %f1115;
	fma.rn.f32 	%f1120, %f1060, %f1101, %f1116;
	fma.rn.f32 	%f1121, %f1061, %f1101, %f1117;
	fma.rn.f32 	%f1122, %f1062, %f1101, %f1118;
	fma.rn.f32 	%f1123, %f1063, %f1102, %f1119;
	fma.rn.f32 	%f1124, %f1064, %f1102, %f1120;
	fma.rn.f32 	%f1125, %f1065, %f1102, %f1121;
	fma.rn.f32 	%f1126, %f1066, %f1102, %f1122;
	fma.rn.f32 	%f1127, %f1067, %f1103, %f1123;
	fma.rn.f32 	%f1128, %f1068, %f1103, %f1124;
	fma.rn.f32 	%f1129, %f1069, %f1103, %f1125;
	fma.rn.f32 	%f1130, %f1070, %f1103, %f1126;
	fma.rn.f32 	%f1131, %f1071, %f1104, %f1127;
	fma.rn.f32 	%f1132, %f1072, %f1104, %f1128;
	fma.rn.f32 	%f1133, %f1073, %f1104, %f1129;
	fma.rn.f32 	%f1134, %f1074, %f1104, %f1130;
	fma.rn.f32 	%f1135, %f1075, %f1105, %f1131;
	fma.rn.f32 	%f1136, %f1076, %f1105, %f1132;
	fma.rn.f32 	%f1137, %f1077, %f1105, %f1133;
	fma.rn.f32 	%f1138, %f1078, %f1105, %f1134;
	fma.rn.f32 	%f1139, %f1079, %f1106, %f1135;
	fma.rn.f32 	%f1140, %f1080, %f1106, %f1136;
	fma.rn.f32 	%f1141, %f1081, %f1106, %f1137;
	fma.rn.f32 	%f1142, %f1082, %f1106, %f1138;
	fma.rn.f32 	%f1143, %f1083, %f1107, %f1139;
	fma.rn.f32 	%f1144, %f1084, %f1107, %f1140;
	fma.rn.f32 	%f1145, %f1085, %f1107, %f1141;
	fma.rn.f32 	%f1146, %f1086, %f1107, %f1142;
	fma.rn.f32 	%f1147, %f1087, %f1108, %f1143;
	fma.rn.f32 	%f1148, %f1088, %f1108, %f1144;
	fma.rn.f32 	%f1149, %f1089, %f1108, %f1145;
	fma.rn.f32 	%f1150, %f1090, %f1108, %f1146;
	fma.rn.f32 	%f1151, %f1091, %f1109, %f1147;
	fma.rn.f32 	%f1152, %f1092, %f1109, %f1148;
	fma.rn.f32 	%f1153, %f1093, %f1109, %f1149;
	fma.rn.f32 	%f1154, %f1094, %f1109, %f1150;
	fma.rn.f32 	%f1155, %f1095, %f1110, %f1151;
	fma.rn.f32 	%f1156, %f1096, %f1110, %f1152;
	fma.rn.f32 	%f1157, %f1097, %f1110, %f1153;
	fma.rn.f32 	%f1158, %f1098, %f1110, %f1154;
	ld.shared.f32 	%f1159, [%r10+4616];
	ld.shared.f32 	%f1160, [%r10+4672];
	ld.shared.f32 	%f1161, [%r10+4620];
	ld.shared.f32 	%f1162, [%r10+4676];
	ld.shared.f32 	%f1163, [%r10+4744];
	ld.shared.f32 	%f1164, [%r10+4800];
	ld.shared.f32 	%f1165, [%r10+4748];
	ld.shared.f32 	%f1166, [%r10+4804];
	ld.shared.f32 	%f1167, [%r10+4872];
	ld.shared.f32 	%f1168, [%r10+4928];
	ld.shared.f32 	%f1169, [%r10+4876];
	ld.shared.f32 	%f1170, [%r10+4932];
	ld.shared.f32 	%f1171, [%r10+5000];
	ld.shared.f32 	%f1172, [%r10+5056];
	ld.shared.f32 	%f1173, [%r10+5004];
	ld.shared.f32 	%f1174, [%r10+5060];
	ld.shared.f32 	%f1175, [%r10+5128];
	ld.shared.f32 	%f1176, [%r10+5184];
	ld.shared.f32 	%f1177, [%r10+5132];
	ld.shared.f32 	%f1178, [%r10+5188];
	ld.shared.f32 	%f1179, [%r10+5256];
	ld.shared.f32 	%f1180, [%r10+5312];
	ld.shared.f32 	%f1181, [%r10+5260];
	ld.shared.f32 	%f1182, [%r10+5316];
	ld.shared.f32 	%f1183, [%r10+5384];
	ld.shared.f32 	%f1184, [%r10+5440];
	ld.shared.f32 	%f1185, [%r10+5388];
	ld.shared.f32 	%f1186, [%r10+5444];
	ld.shared.f32 	%f1187, [%r10+5512];
	ld.shared.f32 	%f1188, [%r10+5568];
	ld.shared.f32 	%f1189, [%r10+5516];
	ld.shared.f32 	%f1190, [%r10+5572];
	ld.shared.f32 	%f1191, [%r10+5640];
	ld.shared.f32 	%f1192, [%r10+5696];
	ld.shared.f32 	%f1193, [%r10+5644];
	ld.shared.f32 	%f1194, [%r10+5700];
	ld.shared.f32 	%f1195, [%r10+5768];
	ld.shared.f32 	%f1196, [%r10+5824];
	ld.shared.f32 	%f1197, [%r10+5772];
	ld.shared.f32 	%f1198, [%r10+5828];
	ld.shared.f32 	%f1199, [%r10+5896];
	ld.shared.f32 	%f1200, [%r10+5952];
	ld.shared.f32 	%f1201, [%r10+5900];
	ld.shared.f32 	%f1202, [%r10+5956];
	ld.shared.f32 	%f1203, [%r10+6024];
	ld.shared.f32 	%f1204, [%r10+6080];
	ld.shared.f32 	%f1205, [%r10+6028];
	ld.shared.f32 	%f1206, [%r10+6084];
	ld.shared.f32 	%f1207, [%r167+436];
	ld.shared.f32 	%f1208, [%r167+448];
	ld.shared.f32 	%f1209, [%r167+460];
	ld.shared.f32 	%f1210, [%r167+472];
	ld.shared.f32 	%f1211, [%r167+484];
	ld.shared.f32 	%f1212, [%r167+496];
	ld.shared.f32 	%f1213, [%r167+508];
	ld.shared.f32 	%f1214, [%r167+520];
	ld.shared.f32 	%f1215, [%r167+532];
	ld.shared.f32 	%f1216, [%r167+544];
	ld.shared.f32 	%f1217, [%r167+556];
	ld.shared.f32 	%f1218, [%r167+568];
	fma.rn.f32 	%f1219, %f1159, %f1207, %f1155;
	fma.rn.f32 	%f1220, %f1160, %f1207, %f1156;
	fma.rn.f32 	%f1221, %f1161, %f1207, %f1157;
	fma.rn.f32 	%f1222, %f1162, %f1207, %f1158;
	fma.rn.f32 	%f1223, %f1163, %f1208, %f1219;
	fma.rn.f32 	%f1224, %f1164, %f1208, %f1220;
	fma.rn.f32 	%f1225, %f1165, %f1208, %f1221;
	fma.rn.f32 	%f1226, %f1166, %f1208, %f1222;
	fma.rn.f32 	%f1227, %f1167, %f1209, %f1223;
	fma.rn.f32 	%f1228, %f1168, %f1209, %f1224;
	fma.rn.f32 	%f1229, %f1169, %f1209, %f1225;
	fma.rn.f32 	%f1230, %f1170, %f1209, %f1226;
	fma.rn.f32 	%f1231, %f1171, %f1210, %f1227;
	fma.rn.f32 	%f1232, %f1172, %f1210, %f1228;
	fma.rn.f32 	%f1233, %f1173, %f1210, %f1229;
	fma.rn.f32 	%f1234, %f1174, %f1210, %f1230;
	fma.rn.f32 	%f1235, %f1175, %f1211, %f1231;
	fma.rn.f32 	%f1236, %f1176, %f1211, %f1232;
	fma.rn.f32 	%f1237, %f1177, %f1211, %f1233;
	fma.rn.f32 	%f1238, %f1178, %f1211, %f1234;
	fma.rn.f32 	%f1239, %f1179, %f1212, %f1235;
	fma.rn.f32 	%f1240, %f1180, %f1212, %f1236;
	fma.rn.f32 	%f1241, %f1181, %f1212, %f1237;
	fma.rn.f32 	%f1242, %f1182, %f1212, %f1238;
	fma.rn.f32 	%f1243, %f1183, %f1213, %f1239;
	fma.rn.f32 	%f1244, %f1184, %f1213, %f1240;
	fma.rn.f32 	%f1245, %f1185, %f1213, %f1241;
	fma.rn.f32 	%f1246, %f1186, %f1213, %f1242;
	fma.rn.f32 	%f1247, %f1187, %f1214, %f1243;
	fma.rn.f32 	%f1248, %f1188, %f1214, %f1244;
	fma.rn.f32 	%f1249, %f1189, %f1214, %f1245;
	fma.rn.f32 	%f1250, %f1190, %f1214, %f1246;
	fma.rn.f32 	%f1251, %f1191, %f1215, %f1247;
	fma.rn.f32 	%f1252, %f1192, %f1215, %f1248;
	fma.rn.f32 	%f1253, %f1193, %f1215, %f1249;
	fma.rn.f32 	%f1254, %f1194, %f1215, %f1250;
	fma.rn.f32 	%f1255, %f1195, %f1216, %f1251;
	fma.rn.f32 	%f1256, %f1196, %f1216, %f1252;
	fma.rn.f32 	%f1257, %f1197, %f1216, %f1253;
	fma.rn.f32 	%f1258, %f1198, %f1216, %f1254;
	fma.rn.f32 	%f1259, %f1199, %f1217, %f1255;
	fma.rn.f32 	%f1260, %f1200, %f1217, %f1256;
	fma.rn.f32 	%f1261, %f1201, %f1217, %f1257;
	fma.rn.f32 	%f1262, %f1202, %f1217, %f1258;
	fma.rn.f32 	%f1263, %f1203, %f1218, %f1259;
	fma.rn.f32 	%f1264, %f1204, %f1218, %f1260;
	fma.rn.f32 	%f1265, %f1205, %f1218, %f1261;
	fma.rn.f32 	%f1266, %f1206, %f1218, %f1262;
	ld.shared.f32 	%f1267, [%r10+4624];
	ld.shared.f32 	%f1268, [%r10+4680];
	ld.shared.f32 	%f1269, [%r10+4628];
	ld.shared.f32 	%f1270, [%r10+4684];
	ld.shared.f32 	%f1271, [%r10+4752];
	ld.shared.f32 	%f1272, [%r10+4808];
	ld.shared.f32 	%f1273, [%r10+4756];
	ld.shared.f32 	%f1274, [%r10+4812];
	ld.shared.f32 	%f1275, [%r10+4880];
	ld.shared.f32 	%f1276, [%r10+4936];
	ld.shared.f32 	%f1277, [%r10+4884];
	ld.shared.f32 	%f1278, [%r10+4940];
	ld.shared.f32 	%f1279, [%r10+5008];
	ld.shared.f32 	%f1280, [%r10+5064];
	ld.shared.f32 	%f1281, [%r10+5012];
	ld.shared.f32 	%f1282, [%r10+5068];
	ld.shared.f32 	%f1283, [%r10+5136];
	ld.shared.f32 	%f1284, [%r10+5192];
	ld.shared.f32 	%f1285, [%r10+5140];
	ld.shared.f32 	%f1286, [%r10+5196];
	ld.shared.f32 	%f1287, [%r10+5264];
	ld.shared.f32 	%f1288, [%r10+5320];
	ld.shared.f32 	%f1289, [%r10+5268];
	ld.shared.f32 	%f1290, [%r10+5324];
	ld.shared.f32 	%f1291, [%r10+5392];
	ld.shared.f32 	%f1292, [%r10+5448];
	ld.shared.f32 	%f1293, [%r10+5396];
	ld.shared.f32 	%f1294, [%r10+5452];
	ld.shared.f32 	%f1295, [%r10+5520];
	ld.shared.f32 	%f1296, [%r10+5576];
	ld.shared.f32 	%f1297, [%r10+5524];
	ld.shared.f32 	%f1298, [%r10+5580];
	ld.shared.f32 	%f1299, [%r10+5648];
	ld.shared.f32 	%f1300, [%r10+5704];
	ld.shared.f32 	%f1301, [%r10+5652];
	ld.shared.f32 	%f1302, [%r10+5708];
	ld.shared.f32 	%f1303, [%r10+5776];
	ld.shared.f32 	%f1304, [%r10+5832];
	ld.shared.f32 	%f1305, [%r10+5780];
	ld.shared.f32 	%f1306, [%r10+5836];
	ld.shared.f32 	%f1307, [%r10+5904];
	ld.shared.f32 	%f1308, [%r10+5960];
	ld.shared.f32 	%f1309, [%r10+5908];
	ld.shared.f32 	%f1310, [%r10+5964];
	ld.shared.f32 	%f1311, [%r10+6032];
	ld.shared.f32 	%f1312, [%r10+6088];
	ld.shared.f32 	%f1313, [%r10+6036];
	ld.shared.f32 	%f1314, [%r10+6092];
	ld.shared.f32 	%f1315, [%r167+440];
	ld.shared.f32 	%f1316, [%r167+452];
	ld.shared.f32 	%f1317, [%r167+464];
	ld.shared.f32 	%f1318, [%r167+476];
	ld.shared.f32 	%f1319, [%r167+488];
	ld.shared.f32 	%f1320, [%r167+500];
	ld.shared.f32 	%f1321, [%r167+512];
	ld.shared.f32 	%f1322, [%r167+524];
	ld.shared.f32 	%f1323, [%r167+536];
	ld.shared.f32 	%f1324, [%r167+548];
	ld.shared.f32 	%f1325, [%r167+560];
	ld.shared.f32 	%f1326, [%r167+572];
	fma.rn.f32 	%f1327, %f1267, %f1315, %f1263;
	fma.rn.f32 	%f1328, %f1268, %f1315, %f1264;
	fma.rn.f32 	%f1329, %f1269, %f1315, %f1265;
	fma.rn.f32 	%f1330, %f1270, %f1315, %f1266;
	fma.rn.f32 	%f1331, %f1271, %f1316, %f1327;
	fma.rn.f32 	%f1332, %f1272, %f1316, %f1328;
	fma.rn.f32 	%f1333, %f1273, %f1316, %f1329;
	fma.rn.f32 	%f1334, %f1274, %f1316, %f1330;
	fma.rn.f32 	%f1335, %f1275, %f1317, %f1331;
	fma.rn.f32 	%f1336, %f1276, %f1317, %f1332;
	fma.rn.f32 	%f1337, %f1277, %f1317, %f1333;
	fma.rn.f32 	%f1338, %f1278, %f1317, %f1334;
	fma.rn.f32 	%f1339, %f1279, %f1318, %f1335;
	fma.rn.f32 	%f1340, %f1280, %f1318, %f1336;
	fma.rn.f32 	%f1341, %f1281, %f1318, %f1337;
	fma.rn.f32 	%f1342, %f1282, %f1318, %f1338;
	fma.rn.f32 	%f1343, %f1283, %f1319, %f1339;
	fma.rn.f32 	%f1344, %f1284, %f1319, %f1340;
	fma.rn.f32 	%f1345, %f1285, %f1319, %f1341;
	fma.rn.f32 	%f1346, %f1286, %f1319, %f1342;
	fma.rn.f32 	%f1347, %f1287, %f1320, %f1343;
	fma.rn.f32 	%f1348, %f1288, %f1320, %f1344;
	fma.rn.f32 	%f1349, %f1289, %f1320, %f1345;
	fma.rn.f32 	%f1350, %f1290, %f1320, %f1346;
	fma.rn.f32 	%f1351, %f1291, %f1321, %f1347;
	fma.rn.f32 	%f1352, %f1292, %f1321, %f1348;
	fma.rn.f32 	%f1353, %f1293, %f1321, %f1349;
	fma.rn.f32 	%f1354, %f1294, %f1321, %f1350;
	fma.rn.f32 	%f1355, %f1295, %f1322, %f1351;
	fma.rn.f32 	%f1356, %f1296, %f1322, %f1352;
	fma.rn.f32 	%f1357, %f1297, %f1322, %f1353;
	fma.rn.f32 	%f1358, %f1298, %f1322, %f1354;
	fma.rn.f32 	%f1359, %f1299, %f1323, %f1355;
	fma.rn.f32 	%f1360, %f1300, %f1323, %f1356;
	fma.rn.f32 	%f1361, %f1301, %f1323, %f1357;
	fma.rn.f32 	%f1362, %f1302, %f1323, %f1358;
	fma.rn.f32 	%f1363, %f1303, %f1324, %f1359;
	fma.rn.f32 	%f1364, %f1304, %f1324, %f1360;
	fma.rn.f32 	%f1365, %f1305, %f1324, %f1361;
	fma.rn.f32 	%f1366, %f1306, %f1324, %f1362;
	fma.rn.f32 	%f1367, %f1307, %f1325, %f1363;
	fma.rn.f32 	%f1368, %f1308, %f1325, %f1364;
	fma.rn.f32 	%f1369, %f1309, %f1325, %f1365;
	fma.rn.f32 	%f1370, %f1310, %f1325, %f1366;
	fma.rn.f32 	%f1378, %f1311, %f1326, %f1367;
	fma.rn.f32 	%f1376, %f1312, %f1326, %f1368;
	fma.rn.f32 	%f1377, %f1313, %f1326, %f1369;
	fma.rn.f32 	%f1375, %f1314, %f1326, %f1370;
	add.s32 	%r173, %r173, 1;
	setp.ne.s32 	%p103, %r173, 3;
	@%p103 bra 	$L__BB0_2;
	add.s32 	%r172, %r172, 1;
	setp.ne.s32 	%p104, %r172, 4;
	@%p104 bra 	$L__BB0_1;
	ld.param.u64 	%rd28, [default_function_kernel0_param_2];
	cvta.to.global.u64 	%rd24, %rd28;
	mul.lo.s32 	%r168, %r3, 196;
	mad.lo.s32 	%r169, %r7, 3136, %r168;
	add.s32 	%r170, %r169, %r4;
	add.s32 	%r171, %r170, %r2;
	mul.wide.u32 	%rd25, %r171, 4;
	add.s64 	%rd26, %rd24, %rd25;
	st.global.f32 	[%rd26], %f1378;
	st.global.f32 	[%rd26+392], %f1376;
	st.global.f32 	[%rd26+4], %f1377;
	st.global.f32 	[%rd26+396], %f1375;
	ret;

}
	// .globl	_Z6conv2dPfPKfS_
.visible .entry _Z6conv2dPfPKfS_(
	.param .u64 .ptr .align 1 _Z6conv2dPfPKfS__param_0,
	.param .u64 .ptr .align 1 _Z6conv2dPfPKfS__param_1,
	.param .u64 .ptr .align 1 _Z6conv2dPfPKfS__param_2
)
{
	.reg .pred 	%p<18>;
	.reg .b16 	%rs<5>;
	.reg .b32 	%r<249>;
	.reg .b32 	%f<2385>;
	.reg .b64 	%rd<283>;

	ld.param.u64 	%rd5, [_Z6conv2dPfPKfS__param_0];
	cvta.to.global.u64 	%rd1, %rd5;
	mov.u32 	%r47, %ctaid.x;
	mul.hi.u32 	%r48, %r47, 1717986919;
	shr.u32 	%r1, %r48, 1;
	mul.lo.s32 	%r49, %r1, 5;
	sub.s32 	%r2, %r47, %r49;
	mov.u32 	%r244, %tid.x;
	cvt.u16.u32 	%rs1, %r244;
	mul.hi.u16 	%rs2, %rs1, 683;
	cvt.u32.u16 	%r4, %rs2;
	mul.lo.s16 	%rs3, %rs2, 96;
	sub.s16 	%rs4, %rs1, %rs3;
	cvt.u32.u16 	%r5, %rs4;
	mov.u32 	%r6, %ntid.x;
	add.s32 	%r50, %r244, %r6;
	max.u32 	%r51, %r50, 1440;
	setp.lt.u32 	%p1, %r50, 1440;
	selp.u32 	%r52, 1, 0, %p1;
	add.s32 	%r53, %r50, %r52;
	sub.s32 	%r54, %r51, %r53;
	div.u32 	%r55, %r54, %r6;
	add.s32 	%r7, %r55, %r52;
	and.b32  	%r56, %r7, 3;
	setp.eq.s32 	%p2, %r56, 3;
	@%p2 bra 	$L__BB1_3;
	add.s32 	%r57, %r7, 1;
	and.b32  	%r58, %r57, 3;
	shl.b32 	%r59, %r244, 2;
	mov.u32 	%r60, shared_input;
	add.s32 	%r241, %r60, %r59;
	shl.b32 	%r9, %r6, 2;
	neg.s32 	%r240, %r58;
	mad.lo.s32 	%r244, %r6, %r58, %r244;
$L__BB1_2:
	.pragma "nounroll";
	mov.b32 	%r61, 0;
	st.shared.u32 	[%r241], %r61;
	add.s32 	%r241, %r241, %r9;
	add.s32 	%r240, %r240, 1;
	setp.ne.s32 	%p3, %r240, 0;
	@%p3 bra 	$L__BB1_2;
$L__BB1_3:
	setp.lt.u32 	%p4, %r7, 3;
	@%p4 bra 	$L__BB1_6;
	shl.b32 	%r17, %r6, 2;
	shl.b32 	%r62, %r244, 2;
	mov.u32 	%r63, shared_input;
	add.s32 	%r243, %r63, %r62;
	shl.b32 	%r19, %r6, 4;
	shl.b32 	%r20, %r6, 3;
	mul.lo.s32 	%r21, %r6, 12;
$L__BB1_5:
	mov.b32 	%r64, 0;
	st.shared.u32 	[%r243], %r64;
	add.s32 	%r65, %r243, %r17;
	st.shared.u32 	[%r65], %r64;
	add.s32 	%r66, %r243, %r20;
	st.shared.u32 	[%r66], %r64;
	add.s32 	%r67, %r243, %r21;
	st.shared.u32 	[%r67], %r64;
	add.s32 	%r244, %r244, %r17;
	add.s32 	%r243, %r243, %r19;
	setp.lt.u32 	%p5, %r244, 1440;
	@%p5 bra 	$L__BB1_5;
$L__BB1_6:
	mul.lo.s32 	%r68, %r2, 3;
	shl.b32 	%r26, %r1, 4;
	setp.ne.s32 	%p6, %r2, 0;
	max.u32 	%r69, %r68, 1;
	add.s32 	%r27, %r69, -1;
	min.u32 	%r70, %r68, 10;
	add.s32 	%r28, %r70, 4;
	bar.sync 	0;
	@%p6 bra 	$L__BB1_12;
	sub.s32 	%r84, %r28, %r27;
	mul.lo.s32 	%r29, %r84, 14;
	mul.lo.s32 	%r30, %r27, 14;
	mov.u32 	%r247, %r4;
$L__BB1_8:
	setp.le.u32 	%p10, %r29, %r5;
	@%p10 bra 	$L__BB1_11;
	add.s32 	%r85, %r26, %r247;
	mad.lo.s32 	%r40, %r85, 196, %r30;
	mul.lo.s32 	%r41, %r247, 90;
	mov.u32 	%r248, %r5;
$L__BB1_10:
	shr.u32 	%r86, %r248, 1;
	mul.hi.u32 	%r87, %r86, -1840700269;
	shr.u32 	%r88, %r87, 2;
	mul.lo.s32 	%r89, %r88, 14;
	sub.s32 	%r90, %r248, %r89;
	add.s32 	%r91, %r40, %r248;
	mul.wide.u32 	%rd8, %r91, 4;
	add.s64 	%rd9, %rd1, %rd8;
	ld.global.nc.f32 	%f14, [%rd9];
	add.s32 	%r92, %r41, %r90;
	mad.lo.s32 	%r93, %r88, 18, %r92;
	shl.b32 	%r94, %r93, 2;
	mov.u32 	%r95, shared_input;
	add.s32 	%r96, %r95, %r94;
	st.shared.f32 	[%r96+76], %f14;
	add.s32 	%r248, %r248, 96;
	setp.lt.u32 	%p11, %r248, %r29;
	@%p11 bra 	$L__BB1_10;
$L__BB1_11:
	add.s32 	%r44, %r247, 4;
	setp.lt.u32 	%p12, %r247, 12;
	mov.u32 	%r247, %r44;
	@%p12 bra 	$L__BB1_8;
	bra.uni 	$L__BB1_17;
$L__BB1_12:
	sub.s32 	%r71, %r28, %r27;
	mul.lo.s32 	%r31, %r71, 14;
	mul.lo.s32 	%r32, %r27, 14;
	mov.u32 	%r245, %r4;
$L__BB1_13:
	setp.le.u32 	%p7, %r31, %r5;
	@%p7 bra 	$L__BB1_16;
	add.s32 	%r72, %r26, %r245;
	mad.lo.s32 	%r34, %r72, 196, %r32;
	mul.lo.s32 	%r35, %r245, 90;
	mov.u32 	%r246, %r5;
$L__BB1_15:
	shr.u32 	%r73, %r246, 1;
	mul.hi.u32 	%r74, %r73, -1840700269;
	shr.u32 	%r75, %r74, 2;
	mul.lo.s32 	%r76, %r75, 14;
	sub.s32 	%r77, %r246, %r76;
	add.s32 	%r78, %r34, %r246;
	mul.wide.u32 	%rd6, %r78, 4;
	add.s64 	%rd7, %rd1, %rd6;
	ld.global.nc.f32 	%f13, [%rd7];
	add.s32 	%r79, %r35, %r77;
	mad.lo.s32 	%r80, %r75, 18, %r79;
	shl.b32 	%r81, %r80, 2;
	mov.u32 	%r82, shared_input;
	add.s32 	%r83, %r82, %r81;
	st.shared.f32 	[%r83+4], %f13;
	add.s32 	%r246, %r246, 96;
	setp.lt.u32 	%p8, %r246, %r31;
	@%p8 bra 	$L__BB1_15;
$L__BB1_16:
	add.s32 	%r38, %r245, 4;
	setp.lt.u32 	%p9, %r245, 12;
	mov.u32 	%r245, %r38;
	@%p9 bra 	$L__BB1_13;
$L__BB1_17:
	ld.param.u64 	%rd282, [_Z6conv2dPfPKfS__param_2];
	ld.param.u64 	%rd281, [_Z6conv2dPfPKfS__param_1];
	cvta.to.global.u64 	%rd2, %rd282;
	cvta.to.global.u64 	%rd10, %rd281;
	bar.sync 	0;
	shl.b32 	%r45, %r4, 2;
	mad.lo.s32 	%r97, %r1, 13824, %r5;
	mul.wide.u32 	%rd11, %r97, 4;
	add.s64 	%rd12, %rd10, %rd11;
	ld.global.nc.f32 	%f15, [%rd12];
	ld.global.nc.f32 	%f16, [%rd12+384];
	ld.global.nc.f32 	%f17, [%rd12+768];
	ld.global.nc.f32 	%f18, [%rd12+1152];
	ld.global.nc.f32 	%f19, [%rd12+1536];
	add.s32 	%r98, %r97, 480;
	mul.wide.u32 	%rd13, %r98, 4;
	add.s64 	%rd14, %rd10, %rd13;
	ld.global.nc.f32 	%f20, [%rd14];
	add.s32 	%r99, %r97, 576;
	mul.wide.u32 	%rd15, %r99, 4;
	add.s64 	%rd16, %rd10, %rd15;
	ld.global.nc.f32 	%f21, [%rd16];
	add.s32 	%r100, %r97, 672;
	mul.wide.u32 	%rd17, %r100, 4;
	add.s64 	%rd18, %rd10, %rd17;
	ld.global.nc.f32 	%f22, [%rd18];
	add.s32 	%r101, %r97, 768;
	mul.wide.u32 	%rd19, %r101, 4;
	add.s64 	%rd20, %rd10, %rd19;
	ld.global.nc.f32 	%f23, [%rd20];
	shl.b32 	%r102, %r4, 4;
	mov.u32 	%r103, shared_input;
	add.s32 	%r104, %r103, %r102;
	ld.shared.v4.f32 	{%f24, %f25, %f26, %f27}, [%r104];
	fma.rn.f32 	%f28, %f24, %f15, 0f00000000;
	fma.rn.f32 	%f29, %f25, %f15, 0f00000000;
	fma.rn.f32 	%f30, %f25, %f16, %f28;
	fma.rn.f32 	%f31, %f26, %f15, 0f00000000;
	fma.rn.f32 	%f32, %f26, %f16, %f29;
	fma.rn.f32 	%f33, %f26, %f17, %f30;
	fma.rn.f32 	%f34, %f27, %f15, 0f00000000;
	fma.rn.f32 	%f35, %f27, %f16, %f31;
	fma.rn.f32 	%f36, %f27, %f17, %f32;
	ld.shared.v2.f32 	{%f37, %f38}, [%r104+16];
	fma.rn.f32 	%f39, %f37, %f16, %f34;
	fma.rn.f32 	%f40, %f37, %f17, %f35;
	fma.rn.f32 	%f41, %f38, %f17, %f39;
	ld.shared.v2.f32 	{%f42, %f43}, [%r104+72];
	fma.rn.f32 	%f44, %f42, %f15, 0f00000000;
	fma.rn.f32 	%f45, %f42, %f18, %f33;
	fma.rn.f32 	%f46, %f43, %f15, 0f00000000;
	fma.rn.f32 	%f47, %f43, %f16, %f44;
	fma.rn.f32 	%f48, %f43, %f18, %f36;
	fma.rn.f32 	%f49, %f43, %f19, %f45;
	ld.shared.v4.f32 	{%f50, %f51, %f52, %f53}, [%r104+80];
	fma.rn.f32 	%f54, %f50, %f15, 0f00000000;
	fma.rn.f32 	%f55, %f50, %f16, %f46;
	fma.rn.f32 	%f56, %f50, %f17, %f47;
	fma.rn.f32 	%f57, %f50, %f18, %f40;
	fma.rn.f32 	%f58, %f50, %f19, %f48;
	fma.rn.f32 	%f59, %f50, %f20, %f49;
	fma.rn.f32 	%f60, %f51, %f15, 0f00000000;
	fma.rn.f32 	%f61, %f51, %f16, %f54;
	fma.rn.f32 	%f62, %f51, %f17, %f55;
	fma.rn.f32 	%f63, %f51, %f18, %f41;
	fma.rn.f32 	%f64, %f51, %f19, %f57;
	fma.rn.f32 	%f65, %f51, %f20, %f58;
	fma.rn.f32 	%f66, %f52, %f16, %f60;
	fma.rn.f32 	%f67, %f52, %f17, %f61;
	fma.rn.f32 	%f68, %f52, %f19, %f63;
	fma.rn.f32 	%f69, %f52, %f20, %f64;
	fma.rn.f32 	%f70, %f53, %f17, %f66;
	fma.rn.f32 	%f71, %f53, %f20, %f68;
	ld.shared.v4.f32 	{%f72, %f73, %f74, %f75}, [%r104+144];
	fma.rn.f32 	%f76, %f72, %f15, 0f00000000;
	fma.rn.f32 	%f77, %f72, %f18, %f56;
	fma.rn.f32 	%f78, %f72, %f21, %f59;
	fma.rn.f32 	%f79, %f73, %f15, 0f00000000;
	fma.rn.f32 	%f80, %f73, %f16, %f76;
	fma.rn.f32 	%f81, %f73, %f18, %f62;
	fma.rn.f32 	%f82, %f73, %f19, %f77;
	fma.rn.f32 	%f83, %f73, %f21, %f65;
	fma.rn.f32 	%f84, %f73, %f22, %f78;
	fma.rn.f32 	%f85, %f74, %f15, 0f00000000;
	fma.rn.f32 	%f86, %f74, %f16, %f79;
	fma.rn.f32 	%f87, %f74, %f17, %f80;
	fma.rn.f32 	%f88, %f74, %f18, %f67;
	fma.rn.f32 	%f89, %f74, %f19, %f81;
	fma.rn.f32 	%f90, %f74, %f20, %f82;
	fma.rn.f32 	%f91, %f74, %f21, %f69;
	fma.rn.f32 	%f92, %f74, %f22, %f83;
	fma.rn.f32 	%f93, %f74, %f23, %f84;
	fma.rn.f32 	%f94, %f75, %f15, 0f00000000;
	fma.rn.f32 	%f95, %f75, %f16, %f85;
	fma.rn.f32 	%f96, %f75, %f17, %f86;
	fma.rn.f32 	%f97, %f75, %f18, %f70;
	fma.rn.f32 	%f98, %f75, %f19, %f88;
	fma.rn.f32 	%f99, %f75, %f20, %f89;
	fma.rn.f32 	%f100, %f75, %f21, %f71;
	fma.rn.f32 	%f101, %f75, %f22, %f91;
	fma.rn.f32 	%f102, %f75, %f23, %f92;
	ld.shared.v2.f32 	{%f103, %f104}, [%r104+160];
	fma.rn.f32 	%f105, %f103, %f16, %f94;
	fma.rn.f32 	%f106, %f103, %f17, %f95;
	fma.rn.f32 	%f107, %f103, %f19, %f97;
	fma.rn.f32 	%f108, %f103, %f20, %f98;
	fma.rn.f32 	%f109, %f103, %f22, %f100;
	fma.rn.f32 	%f110, %f103, %f23, %f101;
	fma.rn.f32 	%f111, %f104, %f17, %f105;
	fma.rn.f32 	%f112, %f104, %f20, %f107;
	fma.rn.f32 	%f113, %f104, %f23, %f109;
	ld.shared.v2.f32 	{%f114, %f115}, [%r104+216];
	fma.rn.f32 	%f116, %f114, %f18, %f87;
	fma.rn.f32 	%f117, %f114, %f21, %f90;
	fma.rn.f32 	%f118, %f115, %f18, %f96;
	fma.rn.f32 	%f119, %f115, %f19, %f116;
	fma.rn.f32 	%f120, %f115, %f21, %f99;
	fma.rn.f32 	%f121, %f115, %f22, %f117;
	ld.shared.v4.f32 	{%f122, %f123, %f124, %f125}, [%r104+224];
	fma.rn.f32 	%f126, %f122, %f18, %f106;
	fma.rn.f32 	%f127, %f122, %f19, %f118;
	fma.rn.f32 	%f128, %f122, %f20, %f119;
	fma.rn.f32 	%f129, %f122, %f21, %f108;
	fma.rn.f32 	%f130, %f122, %f22, %f120;
	fma.rn.f32 	%f131, %f122, %f23, %f121;
	fma.rn.f32 	%f132, %f123, %f18, %f111;
	fma.rn.f32 	%f133, %f123, %f19, %f126;
	fma.rn.f32 	%f134, %f123, %f20, %f127;
	fma.rn.f32 	%f135, %f123, %f21, %f112;
	fma.rn.f32 	%f136, %f123, %f22, %f129;
	fma.rn.f32 	%f137, %f123, %f23, %f130;
	fma.rn.f32 	%f138, %f124, %f19, %f132;
	fma.rn.f32 	%f139, %f124, %f20, %f133;
	fma.rn.f32 	%f140, %f124, %f22, %f135;
	fma.rn.f32 	%f141, %f124, %f23, %f136;
	fma.rn.f32 	%f142, %f125, %f20, %f138;
	fma.rn.f32 	%f143, %f125, %f23, %f140;
	ld.shared.v4.f32 	{%f144, %f145, %f146, %f147}, [%r104+288];
	fma.rn.f32 	%f148, %f144, %f21, %f128;
	fma.rn.f32 	%f149, %f145, %f21, %f134;
	fma.rn.f32 	%f150, %f145, %f22, %f148;
	fma.rn.f32 	%f151, %f146, %f21, %f139;
	fma.rn.f32 	%f152, %f146, %f22, %f149;
	fma.rn.f32 	%f153, %f146, %f23, %f150;
	fma.rn.f32 	%f154, %f147, %f21, %f142;
	fma.rn.f32 	%f155, %f147, %f22, %f151;
	fma.rn.f32 	%f156, %f147, %f23, %f152;
	ld.shared.v2.f32 	{%f157, %f158}, [%r104+304];
	fma.rn.f32 	%f159, %f157, %f22, %f154;
	fma.rn.f32 	%f160, %f157, %f23, %f155;
	fma.rn.f32 	%f161, %f158, %f23, %f159;
	add.s32 	%r105, %r97, 864;
	mul.wide.u32 	%rd21, %r105, 4;
	add.s64 	%rd22, %rd10, %rd21;
	ld.global.nc.f32 	%f162, [%rd22];
	add.s32 	%r106, %r97, 960;
	mul.wide.u32 	%rd23, %r106, 4;
	add.s64 	%rd24, %rd10, %rd23;
	ld.global.nc.f32 	%f163, [%rd24];
	add.s32 	%r107, %r97, 1056;
	mul.wide.u32 	%rd25, %r107, 4;
	add.s64 	%rd26, %rd10, %rd25;
	ld.global.nc.f32 	%f164, [%rd26];
	add.s32 	%r108, %r97, 1152;
	mul.wide.u32 	%rd27, %r108, 4;
	add.s64 	%rd28, %rd10, %rd27;
	ld.global.nc.f32 	%f165, [%rd28];
	add.s32 	%r109, %r97, 1248;
	mul.wide.u32 	%rd29, %r109, 4;
	add.s64 	%rd30, %rd10, %rd29;
	ld.global.nc.f32 	%f166, [%rd30];
	add.s32 	%r110, %r97, 1344;
	mul.wide.u32 	%rd31, %r110, 4;
	add.s64 	%rd32, %rd10, %rd31;
	ld.global.nc.f32 	%f167, [%rd32];
	add.s32 	%r111, %r97, 1440;
	mul.wide.u32 	%rd33, %r111, 4;
	add.s64 	%rd34, %rd10, %rd33;
	ld.global.nc.f32 	%f168, [%rd34];
	add.s32 	%r112, %r97, 1536;
	mul.wide.u32 	%rd35, %r112, 4;
	add.s64 	%rd36, %rd10, %rd35;
	ld.global.nc.f32 	%f169, [%rd36];
	add.s32 	%r113, %r97, 1632;
	mul.wide.u32 	%rd37, %r113, 4;
	add.s64 	%rd38, %rd10, %rd37;
	ld.global.nc.f32 	%f170, [%rd38];
	ld.shared.v2.f32 	{%f171, %f172}, [%r104+360];
	fma.rn.f32 	%f173, %f171, %f162, %f93;
	fma.rn.f32 	%f174, %f172, %f162, %f102;
	fma.rn.f32 	%f175, %f172, %f163, %f173;
	ld.shared.v4.f32 	{%f176, %f177, %f178, %f179}, [%r104+368];
	fma.rn.f32 	%f180, %f176, %f162, %f110;
	fma.rn.f32 	%f181, %f176, %f163, %f174;
	fma.rn.f32 	%f182, %f176, %f164, %f175;
	fma.rn.f32 	%f183, %f177, %f162, %f113;
	fma.rn.f32 	%f184, %f177, %f163, %f180;
	fma.rn.f32 	%f185, %f177, %f164, %f181;
	fma.rn.f32 	%f186, %f178, %f163, %f183;
	fma.rn.f32 	%f187, %f178, %f164, %f184;
	fma.rn.f32 	%f188, %f179, %f164, %f186;
	ld.shared.v4.f32 	{%f189, %f190, %f191, %f192}, [%r104+432];
	fma.rn.f32 	%f193, %f189, %f162, %f131;
	fma.rn.f32 	%f194, %f189, %f165, %f182;
	fma.rn.f32 	%f195, %f190, %f162, %f137;
	fma.rn.f32 	%f196, %f190, %f163, %f193;
	fma.rn.f32 	%f197, %f190, %f165, %f185;
	fma.rn.f32 	%f198, %f190, %f166, %f194;
	fma.rn.f32 	%f199, %f191, %f162, %f141;
	fma.rn.f32 	%f200, %f191, %f163, %f195;
	fma.rn.f32 	%f201, %f191, %f164, %f196;
	fma.rn.f32 	%f202, %f191, %f165, %f187;
	fma.rn.f32 	%f203, %f191, %f166, %f197;
	fma.rn.f32 	%f204, %f191, %f167, %f198;
	fma.rn.f32 	%f205, %f192, %f162, %f143;
	fma.rn.f32 	%f206, %f192, %f163, %f199;
	fma.rn.f32 	%f207, %f192, %f164, %f200;
	fma.rn.f32 	%f208, %f192, %f165, %f188;
	fma.rn.f32 	%f209, %f192, %f166, %f202;
	fma.rn.f32 	%f210, %f192, %f167, %f203;
	ld.shared.v2.f32 	{%f211, %f212}, [%r104+448];
	fma.rn.f32 	%f213, %f211, %f163, %f205;
	fma.rn.f32 	%f214, %f211, %f164, %f206;
	fma.rn.f32 	%f215, %f211, %f166, %f208;
	fma.rn.f32 	%f216, %f211, %f167, %f209;
	fma.rn.f32 	%f217, %f212, %f164, %f213;
	fma.rn.f32 	%f218, %f212, %f167, %f215;
	ld.shared.v2.f32 	{%f219, %f220}, [%r104+504];
	fma.rn.f32 	%f221, %f219, %f162, %f153;
	fma.rn.f32 	%f222, %f219, %f165, %f201;
	fma.rn.f32 	%f223, %f219, %f168, %f204;
	fma.rn.f32 	%f224, %f220, %f162, %f156;
	fma.rn.f32 	%f225, %f220, %f163, %f221;
	fma.rn.f32 	%f226, %f220, %f165, %f207;
	fma.rn.f32 	%f227, %f220, %f166, %f222;
	fma.rn.f32 	%f228, %f220, %f168, %f210;
	fma.rn.f32 	%f229, %f220, %f169, %f223;
	ld.shared.v4.f32 	{%f230, %f231, %f232, %f233}, [%r104+512];
	fma.rn.f32 	%f234, %f230, %f162, %f160;
	fma.rn.f32 	%f235, %f230, %f163, %f224;
	fma.rn.f32 	%f236, %f230, %f164, %f225;
	fma.rn.f32 	%f237, %f230, %f165, %f214;
	fma.rn.f32 	%f238, %f230, %f166, %f226;
	fma.rn.f32 	%f239, %f230, %f167, %f227;
	fma.rn.f32 	%f240, %f230, %f168, %f216;
	fma.rn.f32 	%f241, %f230, %f169, %f228;
	fma.rn.f32 	%f242, %f230, %f170, %f229;
	fma.rn.f32 	%f243, %f231, %f162, %f161;
	fma.rn.f32 	%f244, %f231, %f163, %f234;
	fma.rn.f32 	%f245, %f231, %f164, %f235;
	fma.rn.f32 	%f246, %f231, %f165, %f217;
	fma.rn.f32 	%f247, %f231, %f166, %f237;
	fma.rn.f32 	%f248, %f231, %f167, %f238;
	fma.rn.f32 	%f249, %f231, %f168, %f218;
	fma.rn.f32 	%f250, %f231, %f169, %f240;
	fma.rn.f32 	%f251, %f231, %f170, %f241;
	fma.rn.f32 	%f252, %f232, %f163, %f243;
	fma.rn.f32 	%f253, %f232, %f164, %f244;
	fma.rn.f32 	%f254, %f232, %f166, %f246;
	fma.rn.f32 	%f255, %f232, %f167, %f247;
	fma.rn.f32 	%f256, %f232, %f169, %f249;
	fma.rn.f32 	%f257, %f232, %f170, %f250;
	fma.rn.f32 	%f258, %f233, %f164, %f252;
	fma.rn.f32 	%f259, %f233, %f167, %f254;
	fma.rn.f32 	%f260, %f233, %f170, %f256;
	ld.shared.v4.f32 	{%f261, %f262, %f263, %f264}, [%r104+576];
	fma.rn.f32 	%f265, %f261, %f165, %f236;
	fma.rn.f32 	%f266, %f261, %f168, %f239;
	fma.rn.f32 	%f267, %f262, %f165, %f245;
	fma.rn.f32 	%f268, %f262, %f166, %f265;
	fma.rn.f32 	%f269, %f262, %f168, %f248;
	fma.rn.f32 	%f270, %f262, %f169, %f266;
	fma.rn.f32 	%f271, %f263, %f165, %f253;
	fma.rn.f32 	%f272, %f263, %f166, %f267;
	fma.rn.f32 	%f273, %f263, %f167, %f268;
	fma.rn.f32 	%f274, %f263, %f168, %f255;
	fma.rn.f32 	%f275, %f263, %f169, %f269;
	fma.rn.f32 	%f276, %f263, %f170, %f270;
	fma.rn.f32 	%f277, %f264, %f165, %f258;
	fma.rn.f32 	%f278, %f264, %f166, %f271;
	fma.rn.f32 	%f279, %f264, %f167, %f272;
	fma.rn.f32 	%f280, %f264, %f168, %f259;
	fma.rn.f32 	%f281, %f264, %f169, %f274;
	fma.rn.f32 	%f282, %f264, %f170, %f275;
	ld.shared.v2.f32 	{%f283, %f284}, [%r104+592];
	fma.rn.f32 	%f285, %f283, %f166, %f277;
	fma.rn.f32 	%f286, %f283, %f167, %f278;
	fma.rn.f32 	%f287, %f283, %f169, %f280;
	fma.rn.f32 	%f288, %f283, %f170, %f281;
	fma.rn.f32 	%f289, %f284, %f167, %f285;
	fma.rn.f32 	%f290, %f284, %f170, %f287;
	ld.shared.v2.f32 	{%f291, %f292}, [%r104+648];
	fma.rn.f32 	%f293, %f291, %f168, %f273;
	fma.rn.f32 	%f294, %f292, %f168, %f279;
	fma.rn.f32 	%f295, %f292, %f169, %f293;
	ld.shared.v4.f32 	{%f296, %f297, %f298, %f299}, [%r104+656];
	fma.rn.f32 	%f300, %f296, %f168, %f286;
	fma.rn.f32 	%f301, %f296, %f169, %f294;
	fma.rn.f32 	%f302, %f296, %f170, %f295;
	fma.rn.f32 	%f303, %f297, %f168, %f289;
	fma.rn.f32 	%f304, %f297, %f169, %f300;
	fma.rn.f32 	%f305, %f297, %f170, %f301;
	fma.rn.f32 	%f306, %f298, %f169, %f303;
	fma.rn.f32 	%f307, %f298, %f170, %f304;
	fma.rn.f32 	%f308, %f299, %f170, %f306;
	add.s32 	%r114, %r97, 1728;
	mul.wide.u32 	%rd39, %r114, 4;
	add.s64 	%rd40, %rd10, %rd39;
	ld.global.nc.f32 	%f309, [%rd40];
	add.s32 	%r115, %r97, 1824;
	mul.wide.u32 	%rd41, %r115, 4;
	add.s64 	%rd42, %rd10, %rd41;
	ld.global.nc.f32 	%f310, [%rd42];
	add.s32 	%r116, %r97, 1920;
	mul.wide.u32 	%rd43, %r116, 4;
	add.s64 	%rd44, %rd10, %rd43;
	ld.global.nc.f32 	%f311, [%rd44];
	add.s32 	%r117, %r97, 2016;
	mul.wide.u32 	%rd45, %r117, 4;
	add.s64 	%rd46, %rd10, %rd45;
	ld.global.nc.f32 	%f312, [%rd46];
	add.s32 	%r118, %r97, 2112;
	mul.wide.u32 	%rd47, %r118, 4;
	add.s64 	%rd48, %rd10, %rd47;
	ld.global.nc.f32 	%f313, [%rd48];
	add.s32 	%r119, %r97, 2208;
	mul.wide.u32 	%rd49, %r119, 4;
	add.s64 	%rd50, %rd10, %rd49;
	ld.global.nc.f32 	%f314, [%rd50];
	add.s32 	%r120, %r97, 2304;
	mul.wide.u32 	%rd51, %r120, 4;
	add.s64 	%rd52, %rd10, %rd51;
	ld.global.nc.f32 	%f315, [%rd52];
	add.s32 	%r121, %r97, 2400;
	mul.wide.u32 	%rd53, %r121, 4;
	add.s64 	%rd54, %rd10, %rd53;
	ld.global.nc.f32 	%f316, [%rd54];
	add.s32 	%r122, %r97, 2496;
	mul.wide.u32 	%rd55, %r122, 4;
	add.s64 	%rd56, %rd10, %rd55;
	ld.global.nc.f32 	%f317, [%rd56];
	ld.shared.v4.f32 	{%f318, %f319, %f320, %f321}, [%r104+720];
	fma.rn.f32 	%f322, %f318, %f309, %f242;
	fma.rn.f32 	%f323, %f319, %f309, %f251;
	fma.rn.f32 	%f324, %f319, %f310, %f322;
	fma.rn.f32 	%f325, %f320, %f309, %f257;
	fma.rn.f32 	%f326, %f320, %f310, %f323;
	fma.rn.f32 	%f327, %f320, %f311, %f324;
	fma.rn.f32 	%f328, %f321, %f309, %f260;
	fma.rn.f32 	%f329, %f321, %f310, %f325;
	fma.rn.f32 	%f330, %f321, %f311, %f326;
	ld.shared.v2.f32 	{%f331, %f332}, [%r104+736];
	fma.rn.f32 	%f333, %f331, %f310, %f328;
	fma.rn.f32 	%f334, %f331, %f311, %f329;
	fma.rn.f32 	%f335, %f332, %f311, %f333;
	ld.shared.v2.f32 	{%f336, %f337}, [%r104+792];
	fma.rn.f32 	%f338, %f336, %f309, %f276;
	fma.rn.f32 	%f339, %f336, %f312, %f327;
	fma.rn.f32 	%f340, %f337, %f309, %f282;
	fma.rn.f32 	%f341, %f337, %f310, %f338;
	fma.rn.f32 	%f342, %f337, %f312, %f330;
	fma.rn.f32 	%f343, %f337, %f313, %f339;
	ld.shared.v4.f32 	{%f344, %f345, %f346, %f347}, [%r104+800];
	fma.rn.f32 	%f348, %f344, %f309, %f288;
	fma.rn.f32 	%f349, %f344, %f310, %f340;
	fma.rn.f32 	%f350, %f344, %f311, %f341;
	fma.rn.f32 	%f351, %f344, %f312, %f334;
	fma.rn.f32 	%f352, %f344, %f313, %f342;
	fma.rn.f32 	%f353, %f344, %f314, %f343;
	fma.rn.f32 	%f354, %f345, %f309, %f290;
	fma.rn.f32 	%f355, %f345, %f310, %f348;
	fma.rn.f32 	%f356, %f345, %f311, %f349;
	fma.rn.f32 	%f357, %f345, %f312, %f335;
	fma.rn.f32 	%f358, %f345, %f313, %f351;
	fma.rn.f32 	%f359, %f345, %f314, %f352;
	fma.rn.f32 	%f360, %f346, %f310, %f354;
	fma.rn.f32 	%f361, %f346, %f311, %f355;
	fma.rn.f32 	%f362, %f346, %f313, %f357;
	fma.rn.f32 	%f363, %f346, %f314, %f358;
	fma.rn.f32 	%f364, %f347, %f311, %f360;
	fma.rn.f32 	%f365, %f347, %f314, %f362;
	ld.shared.v4.f32 	{%f366, %f367, %f368, %f369}, [%r104+864];
	fma.rn.f32 	%f370, %f366, %f309, %f302;
	fma.rn.f32 	%f371, %f366, %f312, %f350;
	fma.rn.f32 	%f372, %f366, %f315, %f353;
	fma.rn.f32 	%f373, %f367, %f309, %f305;
	fma.rn.f32 	%f374, %f367, %f310, %f370;
	fma.rn.f32 	%f375, %f367, %f312, %f356;
	fma.rn.f32 	%f376, %f367, %f313, %f371;
	fma.rn.f32 	%f377, %f367, %f315, %f359;
	fma.rn.f32 	%f378, %f367, %f316, %f372;
	fma.rn.f32 	%f379, %f368, %f309, %f307;
	fma.rn.f32 	%f380, %f368, %f310, %f373;
	fma.rn.f32 	%f381, %f368, %f311, %f374;
	fma.rn.f32 	%f382, %f368, %f312, %f361;
	fma.rn.f32 	%f383, %f368, %f313, %f375;
	fma.rn.f32 	%f384, %f368, %f314, %f376;
	fma.rn.f32 	%f385, %f368, %f315, %f363;
	fma.rn.f32 	%f386, %f368, %f316, %f377;
	fma.rn.f32 	%f387, %f368, %f317, %f378;
	fma.rn.f32 	%f388, %f369, %f309, %f308;
	fma.rn.f32 	%f389, %f369, %f310, %f379;
	fma.rn.f32 	%f390, %f369, %f311, %f380;
	fma.rn.f32 	%f391, %f369, %f312, %f364;
	fma.rn.f32 	%f392, %f369, %f313, %f382;
	fma.rn.f32 	%f393, %f369, %f314, %f383;
	fma.rn.f32 	%f394, %f369, %f315, %f365;
	fma.rn.f32 	%f395, %f369, %f316, %f385;
	fma.rn.f32 	%f396, %f369, %f317, %f386;
	ld.shared.v2.f32 	{%f397, %f398}, [%r104+880];
	fma.rn.f32 	%f399, %f397, %f310, %f388;
	fma.rn.f32 	%f400, %f397, %f311, %f389;
	fma.rn.f32 	%f401, %f397, %f313, %f391;
	fma.rn.f32 	%f402, %f397, %f314, %f392;
	fma.rn.f32 	%f403, %f397, %f316, %f394;
	fma.rn.f32 	%f404, %f397, %f317, %f395;
	fma.rn.f32 	%f405, %f398, %f311, %f399;
	fma.rn.f32 	%f406, %f398, %f314, %f401;
	fma.rn.f32 	%f407, %f398, %f317, %f403;
	ld.shared.v2.f32 	{%f408, %f409}, [%r104+936];
	fma.rn.f32 	%f410, %f408, %f312, %f381;
	fma.rn.f32 	%f411, %f408, %f315, %f384;
	fma.rn.f32 	%f412, %f409, %f312, %f390;
	fma.rn.f32 	%f413, %f409, %f313, %f410;
	fma.rn.f32 	%f414, %f409, %f315, %f393;
	fma.rn.f32 	%f415, %f409, %f316, %f411;
	ld.shared.v4.f32 	{%f416, %f417, %f418, %f419}, [%r104+944];
	fma.rn.f32 	%f420, %f416, %f312, %f400;
	fma.rn.f32 	%f421, %f416, %f313, %f412;
	fma.rn.f32 	%f422, %f416, %f314, %f413;
	fma.rn.f32 	%f423, %f416, %f315, %f402;
	fma.rn.f32 	%f424, %f416, %f316, %f414;
	fma.rn.f32 	%f425, %f416, %f317, %f415;
	fma.rn.f32 	%f426, %f417, %f312, %f405;
	fma.rn.f32 	%f427, %f417, %f313, %f420;
	fma.rn.f32 	%f428, %f417, %f314, %f421;
	fma.rn.f32 	%f429, %f417, %f315, %f406;
	fma.rn.f32 	%f430, %f417, %f316, %f423;
	fma.rn.f32 	%f431, %f417, %f317, %f424;
	fma.rn.f32 	%f432, %f418, %f313, %f426;
	fma.rn.f32 	%f433, %f418, %f314, %f427;
	fma.rn.f32 	%f434, %f418, %f316, %f429;
	fma.rn.f32 	%f435, %f418, %f317, %f430;
	fma.rn.f32 	%f436, %f419, %f314, %f432;
	fma.rn.f32 	%f437, %f419, %f317, %f434;
	ld.shared.v4.f32 	{%f438, %f439, %f440, %f441}, [%r104+1008];
	fma.rn.f32 	%f442, %f438, %f315, %f422;
	fma.rn.f32 	%f443, %f439, %f315, %f428;
	fma.rn.f32 	%f444, %f439, %f316, %f442;
	fma.rn.f32 	%f445, %f440, %f315, %f433;
	fma.rn.f32 	%f446, %f440, %f316, %f443;
	fma.rn.f32 	%f447, %f440, %f317, %f444;
	fma.rn.f32 	%f448, %f441, %f315, %f436;
	fma.rn.f32 	%f449, %f441, %f316, %f445;
	fma.rn.f32 	%f450, %f441, %f317, %f446;
	ld.shared.v2.f32 	{%f451, %f452}, [%r104+1024];
	fma.rn.f32 	%f453, %f451, %f316, %f448;
	fma.rn.f32 	%f454, %f451, %f317, %f449;
	fma.rn.f32 	%f455, %f452, %f317, %f453;
	add.s32 	%r123, %r97, 2592;
	mul.wide.u32 	%rd57, %r123, 4;
	add.s64 	%rd58, %rd10, %rd57;
	ld.global.nc.f32 	%f456, [%rd58];
	ld.global.nc.f32 	%f457, [%rd58+384];
	ld.global.nc.f32 	%f458, [%rd58+768];
	add.s32 	%r124, %r97, 2880;
	mul.wide.u32 	%rd59, %r124, 4;
	add.s64 	%rd60, %rd10, %rd59;
	ld.global.nc.f32 	%f459, [%rd60];
	add.s32 	%r125, %r97, 2976;
	mul.wide.u32 	%rd61, %r125, 4;
	add.s64 	%rd62, %rd10, %rd61;
	ld.global.nc.f32 	%f460, [%rd62];
	add.s32 	%r126, %r97, 3072;
	mul.wide.u32 	%rd63, %r126, 4;
	add.s64 	%rd64, %rd10, %rd63;
	ld.global.nc.f32 	%f461, [%rd64];
	add.s32 	%r127, %r97, 3168;
	mul.wide.u32 	%rd65, %r127, 4;
	add.s64 	%rd66, %rd10, %rd65;
	ld.global.nc.f32 	%f462, [%rd66];
	add.s32 	%r128, %r97, 3264;
	mul.wide.u32 	%rd67, %r128, 4;
	add.s64 	%rd68, %rd10, %rd67;
	ld.global.nc.f32 	%f463, [%rd68];
	add.s32 	%r129, %r97, 3360;
	mul.wide.u32 	%rd69, %r129, 4;
	add.s64 	%rd70, %rd10, %rd69;
	ld.global.nc.f32 	%f464, [%rd70];
	ld.shared.v2.f32 	{%f465, %f466}, [%r104+1080];
	fma.rn.f32 	%f467, %f465, %f456, %f387;
	fma.rn.f32 	%f468, %f466, %f456, %f396;
	fma.rn.f32 	%f469, %f466, %f457, %f467;
	ld.shared.v4.f32 	{%f470, %f471, %f472, %f473}, [%r104+1088];
	fma.rn.f32 	%f474, %f470, %f456, %f404;
	fma.rn.f32 	%f475, %f470, %f457, %f468;
	fma.rn.f32 	%f476, %f470, %f458, %f469;
	fma.rn.f32 	%f477, %f471, %f456, %f407;
	fma.rn.f32 	%f478, %f471, %f457, %f474;
	fma.rn.f32 	%f479, %f471, %f458, %f475;
	fma.rn.f32 	%f480, %f472, %f457, %f477;
	fma.rn.f32 	%f481, %f472, %f458, %f478;
	fma.rn.f32 	%f482, %f473, %f458, %f480;
	ld.shared.v4.f32 	{%f483, %f484, %f485, %f486}, [%r104+1152];
	fma.rn.f32 	%f487, %f483, %f456, %f425;
	fma.rn.f32 	%f488, %f483, %f459, %f476;
	fma.rn.f32 	%f489, %f484, %f456, %f431;
	fma.rn.f32 	%f490, %f484, %f457, %f487;
	fma.rn.f32 	%f491, %f484, %f459, %f479;
	fma.rn.f32 	%f492, %f484, %f460, %f488;
	fma.rn.f32 	%f493, %f485, %f456, %f435;
	fma.rn.f32 	%f494, %f485, %f457, %f489;
	fma.rn.f32 	%f495, %f485, %f458, %f490;
	fma.rn.f32 	%f496, %f485, %f459, %f481;
	fma.rn.f32 	%f497, %f485, %f460, %f491;
	fma.rn.f32 	%f498, %f485, %f461, %f492;
	fma.rn.f32 	%f499, %f486, %f456, %f437;
	fma.rn.f32 	%f500, %f486, %f457, %f493;
	fma.rn.f32 	%f501, %f486, %f458, %f494;
	fma.rn.f32 	%f502, %f486, %f459, %f482;
	fma.rn.f32 	%f503, %f486, %f460, %f496;
	fma.rn.f32 	%f504, %f486, %f461, %f497;
	ld.shared.v2.f32 	{%f505, %f506}, [%r104+1168];
	fma.rn.f32 	%f507, %f505, %f457, %f499;
	fma.rn.f32 	%f508, %f505, %f458, %f500;
	fma.rn.f32 	%f509, %f505, %f460, %f502;
	fma.rn.f32 	%f510, %f505, %f461, %f503;
	fma.rn.f32 	%f511, %f506, %f458, %f507;
	fma.rn.f32 	%f512, %f506, %f461, %f509;
	ld.shared.v2.f32 	{%f513, %f514}, [%r104+1224];
	fma.rn.f32 	%f515, %f513, %f456, %f447;
	fma.rn.f32 	%f516, %f513, %f459, %f495;
	fma.rn.f32 	%f517, %f513, %f462, %f498;
	fma.rn.f32 	%f518, %f514, %f456, %f450;
	fma.rn.f32 	%f519, %f514, %f457, %f515;
	fma.rn.f32 	%f520, %f514, %f459, %f501;
	fma.rn.f32 	%f521, %f514, %f460, %f516;
	fma.rn.f32 	%f522, %f514, %f462, %f504;
	fma.rn.f32 	%f523, %f514, %f463, %f517;
	ld.shared.v4.f32 	{%f524, %f525, %f526, %f527}, [%r104+1232];
	fma.rn.f32 	%f528, %f524, %f456, %f454;
	fma.rn.f32 	%f529, %f524, %f457, %f518;
	fma.rn.f32 	%f530, %f524, %f458, %f519;
	fma.rn.f32 	%f531, %f524, %f459, %f508;
	fma.rn.f32 	%f532, %f524, %f460, %f520;
	fma.rn.f32 	%f533, %f524, %f461, %f521;
	fma.rn.f32 	%f534, %f524, %f462, %f510;
	fma.rn.f32 	%f535, %f524, %f463, %f522;
	fma.rn.f32 	%f536, %f524, %f464, %f523;
	fma.rn.f32 	%f537, %f525, %f456, %f455;
	fma.rn.f32 	%f538, %f525, %f457, %f528;
	fma.rn.f32 	%f539, %f525, %f458, %f529;
	fma.rn.f32 	%f540, %f525, %f459, %f511;
	fma.rn.f32 	%f541, %f525, %f460, %f531;
	fma.rn.f32 	%f542, %f525, %f461, %f532;
	fma.rn.f32 	%f543, %f525, %f462, %f512;
	fma.rn.f32 	%f544, %f525, %f463, %f534;
	fma.rn.f32 	%f545, %f525, %f464, %f535;
	fma.rn.f32 	%f546, %f526, %f457, %f537;
	fma.rn.f32 	%f547, %f526, %f458, %f538;
	fma.rn.f32 	%f548, %f526, %f460, %f540;
	fma.rn.f32 	%f549, %f526, %f461, %f541;
	fma.rn.f32 	%f550, %f526, %f463, %f543;
	fma.rn.f32 	%f551, %f526, %f464, %f544;
	fma.rn.f32 	%f552, %f527, %f458, %f546;
	fma.rn.f32 	%f553, %f527, %f461, %f548;
	fma.rn.f32 	%f554, %f527, %f464, %f550;
	ld.shared.v4.f32 	{%f555, %f556, %f557, %f558}, [%r104+1296];
	fma.rn.f32 	%f559, %f555, %f459, %f530;
	fma.rn.f32 	%f560, %f555, %f462, %f533;
	fma.rn.f32 	%f561, %f556, %f459, %f539;
	fma.rn.f32 	%f562, %f556, %f460, %f559;
	fma.rn.f32 	%f563, %f556, %f462, %f542;
	fma.rn.f32 	%f564, %f556, %f463, %f560;
	fma.rn.f32 	%f565, %f557, %f459, %f547;
	fma.rn.f32 	%f566, %f557, %f460, %f561;
	fma.rn.f32 	%f567, %f557, %f461, %f562;
	fma.rn.f32 	%f568, %f557, %f462, %f549;
	fma.rn.f32 	%f569, %f557, %f463, %f563;
	fma.rn.f32 	%f570, %f557, %f464, %f564;
	fma.rn.f32 	%f571, %f558, %f459, %f552;
	fma.rn.f32 	%f572, %f558, %f460, %f565;
	fma.rn.f32 	%f573, %f558, %f461, %f566;
	fma.rn.f32 	%f574, %f558, %f462, %f553;
	fma.rn.f32 	%f575, %f558, %f463, %f568;
	fma.rn.f32 	%f576, %f558, %f464, %f569;
	ld.shared.v2.f32 	{%f577, %f578}, [%r104+1312];
	fma.rn.f32 	%f579, %f577, %f460, %f571;
	fma.rn.f32 	%f580, %f577, %f461, %f572;
	fma.rn.f32 	%f581, %f577, %f463, %f574;
	fma.rn.f32 	%f582, %f577, %f464, %f575;
	fma.rn.f32 	%f583, %f578, %f461, %f579;
	fma.rn.f32 	%f584, %f578, %f464, %f581;
	ld.shared.v2.f32 	{%f585, %f586}, [%r104+1368];
	fma.rn.f32 	%f587, %f585, %f462, %f567;
	fma.rn.f32 	%f588, %f586, %f462, %f573;
	fma.rn.f32 	%f589, %f586, %f463, %f587;
	ld.shared.v4.f32 	{%f590, %f591, %f592, %f593}, [%r104+1376];
	fma.rn.f32 	%f594, %f590, %f462, %f580;
	fma.rn.f32 	%f595, %f590, %f463, %f588;
	fma.rn.f32 	%f596, %f590, %f464, %f589;
	fma.rn.f32 	%f597, %f591, %f462, %f583;
	fma.rn.f32 	%f598, %f591, %f463, %f594;
	fma.rn.f32 	%f599, %f591, %f464, %f595;
	fma.rn.f32 	%f600, %f592, %f463, %f597;
	fma.rn.f32 	%f601, %f592, %f464, %f598;
	fma.rn.f32 	%f602, %f593, %f464, %f600;
	add.s32 	%r130, %r97, 3456;
	mul.wide.u32 	%rd71, %r130, 4;
	add.s64 	%rd72, %rd10, %rd71;
	ld.global.nc.f32 	%f603, [%rd72];
	add.s32 	%r131, %r97, 3552;
	mul.wide.u32 	%rd73, %r131, 4;
	add.s64 	%rd74, %rd10, %rd73;
	ld.global.nc.f32 	%f604, [%rd74];
	add.s32 	%r132, %r97, 3648;
	mul.wide.u32 	%rd75, %r132, 4;
	add.s64 	%rd76, %rd10, %rd75;
	ld.global.nc.f32 	%f605, [%rd76];
	add.s32 	%r133, %r97, 3744;
	mul.wide.u32 	%rd77, %r133, 4;
	add.s64 	%rd78, %rd10, %rd77;
	ld.global.nc.f32 	%f606, [%rd78];
	add.s32 	%r134, %r97, 3840;
	mul.wide.u32 	%rd79, %r134, 4;
	add.s64 	%rd80, %rd10, %rd79;
	ld.global.nc.f32 	%f607, [%rd80];
	add.s32 	%r135, %r97, 3936;
	mul.wide.u32 	%rd81, %r135, 4;
	add.s64 	%rd82, %rd10, %rd81;
	ld.global.nc.f32 	%f608, [%rd82];
	add.s32 	%r136, %r97, 4032;
	mul.wide.u32 	%rd83, %r136, 4;
	add.s64 	%rd84, %rd10, %rd83;
	ld.global.nc.f32 	%f609, [%rd84];
	add.s32 	%r137, %r97, 4128;
	mul.wide.u32 	%rd85, %r137, 4;
	add.s64 	%rd86, %rd10, %rd85;
	ld.global.nc.f32 	%f610, [%rd86];
	add.s32 	%r138, %r97, 4224;
	mul.wide.u32 	%rd87, %r138, 4;
	add.s64 	%rd88, %rd10, %rd87;
	ld.global.nc.f32 	%f611, [%rd88];
	ld.shared.v4.f32 	{%f612, %f613, %f614, %f615}, [%r104+1440];
	fma.rn.f32 	%f616, %f612, %f603, %f536;
	fma.rn.f32 	%f617, %f613, %f603, %f545;
	fma.rn.f32 	%f618, %f613, %f604, %f616;
	fma.rn.f32 	%f619, %f614, %f603, %f551;
	fma.rn.f32 	%f620, %f614, %f604, %f617;
	fma.rn.f32 	%f621, %f614, %f605, %f618;
	fma.rn.f32 	%f622, %f615, %f603, %f554;
	fma.rn.f32 	%f623, %f615, %f604, %f619;
	fma.rn.f32 	%f624, %f615, %f605, %f620;
	ld.shared.v2.f32 	{%f625, %f626}, [%r104+1456];
	fma.rn.f32 	%f627, %f625, %f604, %f622;
	fma.rn.f32 	%f628, %f625, %f605, %f623;
	fma.rn.f32 	%f629, %f626, %f605, %f627;
	ld.shared.v2.f32 	{%f630, %f631}, [%r104+1512];
	fma.rn.f32 	%f632, %f630, %f603, %f570;
	fma.rn.f32 	%f633, %f630, %f606, %f621;
	fma.rn.f32 	%f634, %f631, %f603, %f576;
	fma.rn.f32 	%f635, %f631, %f604, %f632;
	fma.rn.f32 	%f636, %f631, %f606, %f624;
	fma.rn.f32 	%f637, %f631, %f607, %f633;
	ld.shared.v4.f32 	{%f638, %f639, %f640, %f641}, [%r104+1520];
	fma.rn.f32 	%f642, %f638, %f603, %f582;
	fma.rn.f32 	%f643, %f638, %f604, %f634;
	fma.rn.f32 	%f644, %f638, %f605, %f635;
	fma.rn.f32 	%f645, %f638, %f606, %f628;
	fma.rn.f32 	%f646, %f638, %f607, %f636;
	fma.rn.f32 	%f647, %f638, %f608, %f637;
	fma.rn.f32 	%f648, %f639, %f603, %f584;
	fma.rn.f32 	%f649, %f639, %f604, %f642;
	fma.rn.f32 	%f650, %f639, %f605, %f643;
	fma.rn.f32 	%f651, %f639, %f606, %f629;
	fma.rn.f32 	%f652, %f639, %f607, %f645;
	fma.rn.f32 	%f653, %f639, %f608, %f646;
	fma.rn.f32 	%f654, %f640, %f604, %f648;
	fma.rn.f32 	%f655, %f640, %f605, %f649;
	fma.rn.f32 	%f656, %f640, %f607, %f651;
	fma.rn.f32 	%f657, %f640, %f608, %f652;
	fma.rn.f32 	%f658, %f641, %f605, %f654;
	fma.rn.f32 	%f659, %f641, %f608, %f656;
	ld.shared.v4.f32 	{%f660, %f661, %f662, %f663}, [%r104+1584];
	fma.rn.f32 	%f664, %f660, %f603, %f596;
	fma.rn.f32 	%f665, %f660, %f606, %f644;
	fma.rn.f32 	%f666, %f660, %f609, %f647;
	fma.rn.f32 	%f667, %f661, %f603, %f599;
	fma.rn.f32 	%f668, %f661, %f604, %f664;
	fma.rn.f32 	%f669, %f661, %f606, %f650;
	fma.rn.f32 	%f670, %f661, %f607, %f665;
	fma.rn.f32 	%f671, %f661, %f609, %f653;
	fma.rn.f32 	%f672, %f661, %f610, %f666;
	fma.rn.f32 	%f673, %f662, %f603, %f601;
	fma.rn.f32 	%f674, %f662, %f604, %f667;
	fma.rn.f32 	%f675, %f662, %f605, %f668;
	fma.rn.f32 	%f676, %f662, %f606, %f655;
	fma.rn.f32 	%f677, %f662, %f607, %f669;
	fma.rn.f32 	%f678, %f662, %f608, %f670;
	fma.rn.f32 	%f679, %f662, %f609, %f657;
	fma.rn.f32 	%f680, %f662, %f610, %f671;
	fma.rn.f32 	%f681, %f662, %f611, %f672;
	fma.rn.f32 	%f682, %f663, %f603, %f602;
	fma.rn.f32 	%f683, %f663, %f604, %f673;
	fma.rn.f32 	%f684, %f663, %f605, %f674;
	fma.rn.f32 	%f685, %f663, %f606, %f658;
	fma.rn.f32 	%f686, %f663, %f607, %f676;
	fma.rn.f32 	%f687, %f663, %f608, %f677;
	fma.rn.f32 	%f688, %f663, %f609, %f659;
	fma.rn.f32 	%f689, %f663, %f610, %f679;
	fma.rn.f32 	%f690, %f663, %f611, %f680;
	ld.shared.v2.f32 	{%f691, %f692}, [%r104+1600];
	fma.rn.f32 	%f693, %f691, %f604, %f682;
	fma.rn.f32 	%f694, %f691, %f605, %f683;
	fma.rn.f32 	%f695, %f691, %f607, %f685;
	fma.rn.f32 	%f696, %f691, %f608, %f686;
	fma.rn.f32 	%f697, %f691, %f610, %f688;
	fma.rn.f32 	%f698, %f691, %f611, %f689;
	fma.rn.f32 	%f699, %f692, %f605, %f693;
	fma.rn.f32 	%f700, %f692, %f608, %f695;
	fma.rn.f32 	%f701, %f692, %f611, %f697;
	ld.shared.v2.f32 	{%f702, %f703}, [%r104+1656];
	fma.rn.f32 	%f704, %f702, %f606, %f675;
	fma.rn.f32 	%f705, %f702, %f609, %f678;
	fma.rn.f32 	%f706, %f703, %f606, %f684;
	fma.rn.f32 	%f707, %f703, %f607, %f704;
	fma.rn.f32 	%f708, %f703, %f609, %f687;
	fma.rn.f32 	%f709, %f703, %f610, %f705;
	ld.shared.v4.f32 	{%f710, %f711, %f712, %f713}, [%r104+1664];
	fma.rn.f32 	%f714, %f710, %f606, %f694;
	fma.rn.f32 	%f715, %f710, %f607, %f706;
	fma.rn.f32 	%f716, %f710, %f608, %f707;
	fma.rn.f32 	%f717, %f710, %f609, %f696;
	fma.rn.f32 	%f718, %f710, %f610, %f708;
	fma.rn.f32 	%f719, %f710, %f611, %f709;
	fma.rn.f32 	%f720, %f711, %f606, %f699;
	fma.rn.f32 	%f721, %f711, %f607, %f714;
	fma.rn.f32 	%f722, %f711, %f608, %f715;
	fma.rn.f32 	%f723, %f711, %f609, %f700;
	fma.rn.f32 	%f724, %f711, %f610, %f717;
	fma.rn.f32 	%f725, %f711, %f611, %f718;
	fma.rn.f32 	%f726, %f712, %f607, %f720;
	fma.rn.f32 	%f727, %f712, %f608, %f721;
	fma.rn.f32 	%f728, %f712, %f610, %f723;
	fma.rn.f32 	%f729, %f712, %f611, %f724;
	fma.rn.f32 	%f730, %f713, %f608, %f726;
	fma.rn.f32 	%f731, %f713, %f611, %f728;
	ld.shared.v4.f32 	{%f732, %f733, %f734, %f735}, [%r104+1728];
	fma.rn.f32 	%f736, %f732, %f609, %f716;
	fma.rn.f32 	%f737, %f733, %f609, %f722;
	fma.rn.f32 	%f738, %f733, %f610, %f736;
	fma.rn.f32 	%f739, %f734, %f609, %f727;
	fma.rn.f32 	%f740, %f734, %f610, %f737;
	fma.rn.f32 	%f741, %f734, %f611, %f738;
	fma.rn.f32 	%f742, %f735, %f609, %f730;
	fma.rn.f32 	%f743, %f735, %f610, %f739;
	fma.rn.f32 	%f744, %f735, %f611, %f740;
	ld.shared.v2.f32 	{%f745, %f746}, [%r104+1744];
	fma.rn.f32 	%f747, %f745, %f610, %f742;
	fma.rn.f32 	%f748, %f745, %f611, %f743;
	fma.rn.f32 	%f749, %f746, %f611, %f747;
	add.s32 	%r139, %r97, 4320;
	mul.wide.u32 	%rd89, %r139, 4;
	add.s64 	%rd90, %rd10, %rd89;
	ld.global.nc.f32 	%f750, [%rd90];
	add.s32 	%r140, %r97, 4416;
	mul.wide.u32 	%rd91, %r140, 4;
	add.s64 	%rd92, %rd10, %rd91;
	ld.global.nc.f32 	%f751, [%rd92];
	add.s32 	%r141, %r97, 4512;
	mul.wide.u32 	%rd93, %r141, 4;
	add.s64 	%rd94, %rd10, %rd93;
	ld.global.nc.f32 	%f752, [%rd94];
	add.s32 	%r142, %r97, 4608;
	mul.wide.u32 	%rd95, %r142, 4;
	add.s64 	%rd96, %rd10, %rd95;
	ld.global.nc.f32 	%f753, [%rd96];
	add.s32 	%r143, %r97, 4704;
	mul.wide.u32 	%rd97, %r143, 4;
	add.s64 	%rd98, %rd10, %rd97;
	ld.global.nc.f32 	%f754, [%rd98];
	add.s32 	%r144, %r97, 4800;
	mul.wide.u32 	%rd99, %r144, 4;
	add.s64 	%rd100, %rd10, %rd99;
	ld.global.nc.f32 	%f755, [%rd100];
	add.s32 	%r145, %r97, 4896;
	mul.wide.u32 	%rd101, %r145, 4;
	add.s64 	%rd102, %rd10, %rd101;
	ld.global.nc.f32 	%f756, [%rd102];
	add.s32 	%r146, %r97, 4992;
	mul.wide.u32 	%rd103, %r146, 4;
	add.s64 	%rd104, %rd10, %rd103;
	ld.global.nc.f32 	%f757, [%rd104];
	add.s32 	%r147, %r97, 5088;
	mul.wide.u32 	%rd105, %r147, 4;
	add.s64 	%rd106, %rd10, %rd105;
	ld.global.nc.f32 	%f758, [%rd106];
	ld.shared.v2.f32 	{%f759, %f760}, [%r104+1800];
	fma.rn.f32 	%f761, %f759, %f750, %f681;
	fma.rn.f32 	%f762, %f760, %f750, %f690;
	fma.rn.f32 	%f763, %f760, %f751, %f761;
	ld.shared.v4.f32 	{%f764, %f765, %f766, %f767}, [%r104+1808];
	fma.rn.f32 	%f768, %f764, %f750, %f698;
	fma.rn.f32 	%f769, %f764, %f751, %f762;
	fma.rn.f32 	%f770, %f764, %f752, %f763;
	fma.rn.f32 	%f771, %f765, %f750, %f701;
	fma.rn.f32 	%f772, %f765, %f751, %f768;
	fma.rn.f32 	%f773, %f765, %f752, %f769;
	fma.rn.f32 	%f774, %f766, %f751, %f771;
	fma.rn.f32 	%f775, %f766, %f752, %f772;
	fma.rn.f32 	%f776, %f767, %f752, %f774;
	ld.shared.v4.f32 	{%f777, %f778, %f779, %f780}, [%r104+1872];
	fma.rn.f32 	%f781, %f777, %f750, %f719;
	fma.rn.f32 	%f782, %f777, %f753, %f770;
	fma.rn.f32 	%f783, %f778, %f750, %f725;
	fma.rn.f32 	%f784, %f778, %f751, %f781;
	fma.rn.f32 	%f785, %f778, %f753, %f773;
	fma.rn.f32 	%f786, %f778, %f754, %f782;
	fma.rn.f32 	%f787, %f779, %f750, %f729;
	fma.rn.f32 	%f788, %f779, %f751, %f783;
	fma.rn.f32 	%f789, %f779, %f752, %f784;
	fma.rn.f32 	%f790, %f779, %f753, %f775;
	fma.rn.f32 	%f791, %f779, %f754, %f785;
	fma.rn.f32 	%f792, %f779, %f755, %f786;
	fma.rn.f32 	%f793, %f780, %f750, %f731;
	fma.rn.f32 	%f794, %f780, %f751, %f787;
	fma.rn.f32 	%f795, %f780, %f752, %f788;
	fma.rn.f32 	%f796, %f780, %f753, %f776;
	fma.rn.f32 	%f797, %f780, %f754, %f790;
	fma.rn.f32 	%f798, %f780, %f755, %f791;
	ld.shared.v2.f32 	{%f799, %f800}, [%r104+1888];
	fma.rn.f32 	%f801, %f799, %f751, %f793;
	fma.rn.f32 	%f802, %f799, %f752, %f794;
	fma.rn.f32 	%f803, %f799, %f754, %f796;
	fma.rn.f32 	%f804, %f799, %f755, %f797;
	fma.rn.f32 	%f805, %f800, %f752, %f801;
	fma.rn.f32 	%f806, %f800, %f755, %f803;
	ld.shared.v2.f32 	{%f807, %f808}, [%r104+1944];
	fma.rn.f32 	%f809, %f807, %f750, %f741;
	fma.rn.f32 	%f810, %f807, %f753, %f789;
	fma.rn.f32 	%f811, %f807, %f756, %f792;
	fma.rn.f32 	%f812, %f808, %f750, %f744;
	fma.rn.f32 	%f813, %f808, %f751, %f809;
	fma.rn.f32 	%f814, %f808, %f753, %f795;
	fma.rn.f32 	%f815, %f808, %f754, %f810;
	fma.rn.f32 	%f816, %f808, %f756, %f798;
	fma.rn.f32 	%f817, %f808, %f757, %f811;
	ld.shared.v4.f32 	{%f818, %f819, %f820, %f821}, [%r104+1952];
	fma.rn.f32 	%f822, %f818, %f750, %f748;
	fma.rn.f32 	%f823, %f818, %f751, %f812;
	fma.rn.f32 	%f824, %f818, %f752, %f813;
	fma.rn.f32 	%f825, %f818, %f753, %f802;
	fma.rn.f32 	%f826, %f818, %f754, %f814;
	fma.rn.f32 	%f827, %f818, %f755, %f815;
	fma.rn.f32 	%f828, %f818, %f756, %f804;
	fma.rn.f32 	%f829, %f818, %f757, %f816;
	fma.rn.f32 	%f830, %f818, %f758, %f817;
	fma.rn.f32 	%f831, %f819, %f750, %f749;
	fma.rn.f32 	%f832, %f819, %f751, %f822;
	fma.rn.f32 	%f833, %f819, %f752, %f823;
	fma.rn.f32 	%f834, %f819, %f753, %f805;
	fma.rn.f32 	%f835, %f819, %f754, %f825;
	fma.rn.f32 	%f836, %f819, %f755, %f826;
	fma.rn.f32 	%f837, %f819, %f756, %f806;
	fma.rn.f32 	%f838, %f819, %f757, %f828;
	fma.rn.f32 	%f839, %f819, %f758, %f829;
	fma.rn.f32 	%f840, %f820, %f751, %f831;
	fma.rn.f32 	%f841, %f820, %f752, %f832;
	fma.rn.f32 	%f842, %f820, %f754, %f834;
	fma.rn.f32 	%f843, %f820, %f755, %f835;
	fma.rn.f32 	%f844, %f820, %f757, %f837;
	fma.rn.f32 	%f845, %f820, %f758, %f838;
	fma.rn.f32 	%f846, %f821, %f752, %f840;
	fma.rn.f32 	%f847, %f821, %f755, %f842;
	fma.rn.f32 	%f848, %f821, %f758, %f844;
	ld.shared.v4.f32 	{%f849, %f850, %f851, %f852}, [%r104+2016];
	fma.rn.f32 	%f853, %f849, %f753, %f824;
	fma.rn.f32 	%f854, %f849, %f756, %f827;
	fma.rn.f32 	%f855, %f850, %f753, %f833;
	fma.rn.f32 	%f856, %f850, %f754, %f853;
	fma.rn.f32 	%f857, %f850, %f756, %f836;
	fma.rn.f32 	%f858, %f850, %f757, %f854;
	fma.rn.f32 	%f859, %f851, %f753, %f841;
	fma.rn.f32 	%f860, %f851, %f754, %f855;
	fma.rn.f32 	%f861, %f851, %f755, %f856;
	fma.rn.f32 	%f862, %f851, %f756, %f843;
	fma.rn.f32 	%f863, %f851, %f757, %f857;
	fma.rn.f32 	%f864, %f851, %f758, %f858;
	fma.rn.f32 	%f865, %f852, %f753, %f846;
	fma.rn.f32 	%f866, %f852, %f754, %f859;
	fma.rn.f32 	%f867, %f852, %f755, %f860;
	fma.rn.f32 	%f868, %f852, %f756, %f847;
	fma.rn.f32 	%f869, %f852, %f757, %f862;
	fma.rn.f32 	%f870, %f852, %f758, %f863;
	ld.shared.v2.f32 	{%f871, %f872}, [%r104+2032];
	fma.rn.f32 	%f873, %f871, %f754, %f865;
	fma.rn.f32 	%f874, %f871, %f755, %f866;
	fma.rn.f32 	%f875, %f871, %f757, %f868;
	fma.rn.f32 	%f876, %f871, %f758, %f869;
	fma.rn.f32 	%f877, %f872, %f755, %f873;
	fma.rn.f32 	%f878, %f872, %f758, %f875;
	ld.shared.v2.f32 	{%f879, %f880}, [%r104+2088];
	fma.rn.f32 	%f881, %f879, %f756, %f861;
	fma.rn.f32 	%f882, %f880, %f756, %f867;
	fma.rn.f32 	%f883, %f880, %f757, %f881;
	ld.shared.v4.f32 	{%f884, %f885, %f886, %f887}, [%r104+2096];
	fma.rn.f32 	%f888, %f884, %f756, %f874;
	fma.rn.f32 	%f889, %f884, %f757, %f882;
	fma.rn.f32 	%f890, %f884, %f758, %f883;
	fma.rn.f32 	%f891, %f885, %f756, %f877;
	fma.rn.f32 	%f892, %f885, %f757, %f888;
	fma.rn.f32 	%f893, %f885, %f758, %f889;
	fma.rn.f32 	%f894, %f886, %f757, %f891;
	fma.rn.f32 	%f895, %f886, %f758, %f892;
	fma.rn.f32 	%f896, %f887, %f758, %f894;
	add.s32 	%r148, %r97, 5184;
	mul.wide.u32 	%rd107, %r148, 4;
	add.s64 	%rd108, %rd10, %rd107;
	ld.global.nc.f32 	%f897, [%rd108];
	ld.global.nc.f32 	%f898, [%rd108+384];
	ld.global.nc.f32 	%f899, [%rd108+768];
	add.s32 	%r149, %r97, 5472;
	mul.wide.u32 	%rd109, %r149, 4;
	add.s64 	%rd110, %rd10, %rd109;
	ld.global.nc.f32 	%f900, [%rd110];
	add.s32 	%r150, %r97, 5568;
	mul.wide.u32 	%rd111, %r150, 4;
	add.s64 	%rd112, %rd10, %rd111;
	ld.global.nc.f32 	%f901, [%rd112];
	add.s32 	%r151, %r97, 5664;
	mul.wide.u32 	%rd113, %r151, 4;
	add.s64 	%rd114, %rd10, %rd113;
	ld.global.nc.f32 	%f902, [%rd114];
	add.s32 	%r152, %r97, 5760;
	mul.wide.u32 	%rd115, %r152, 4;
	add.s64 	%rd116, %rd10, %rd115;
	ld.global.nc.f32 	%f903, [%rd116];
	add.s32 	%r153, %r97, 5856;
	mul.wide.u32 	%rd117, %r153, 4;
	add.s64 	%rd118, %rd10, %rd117;
	ld.global.nc.f32 	%f904, [%rd118];
	add.s32 	%r154, %r97, 5952;
	mul.wide.u32 	%rd119, %r154, 4;
	add.s64 	%rd120, %rd10, %rd119;
	ld.global.nc.f32 	%f905, [%rd120];
	ld.shared.v4.f32 	{%f906, %f907, %f908, %f909}, [%r104+2160];
	fma.rn.f32 	%f910, %f906, %f897, %f830;
	fma.rn.f32 	%f911, %f907, %f897, %f839;
	fma.rn.f32 	%f912, %f907, %f898, %f910;
	fma.rn.f32 	%f913, %f908, %f897, %f845;
	fma.rn.f32 	%f914, %f908, %f898, %f911;
	fma.rn.f32 	%f915, %f908, %f899, %f912;
	fma.rn.f32 	%f916, %f909, %f897, %f848;
	fma.rn.f32 	%f917, %f909, %f898, %f913;
	fma.rn.f32 	%f918, %f909, %f899, %f914;
	ld.shared.v2.f32 	{%f919, %f920}, [%r104+2176];
	fma.rn.f32 	%f921, %f919, %f898, %f916;
	fma.rn.f32 	%f922, %f919, %f899, %f917;
	fma.rn.f32 	%f923, %f920, %f899, %f921;
	ld.shared.v2.f32 	{%f924, %f925}, [%r104+2232];
	fma.rn.f32 	%f926, %f924, %f897, %f864;
	fma.rn.f32 	%f927, %f924, %f900, %f915;
	fma.rn.f32 	%f928, %f925, %f897, %f870;
	fma.rn.f32 	%f929, %f925, %f898, %f926;
	fma.rn.f32 	%f930, %f925, %f900, %f918;
	fma.rn.f32 	%f931, %f925, %f901, %f927;
	ld.shared.v4.f32 	{%f932, %f933, %f934, %f935}, [%r104+2240];
	fma.rn.f32 	%f936, %f932, %f897, %f876;
	fma.rn.f32 	%f937, %f932, %f898, %f928;
	fma.rn.f32 	%f938, %f932, %f899, %f929;
	fma.rn.f32 	%f939, %f932, %f900, %f922;
	fma.rn.f32 	%f940, %f932, %f901, %f930;
	fma.rn.f32 	%f941, %f932, %f902, %f931;
	fma.rn.f32 	%f942, %f933, %f897, %f878;
	fma.rn.f32 	%f943, %f933, %f898, %f936;
	fma.rn.f32 	%f944, %f933, %f899, %f937;
	fma.rn.f32 	%f945, %f933, %f900, %f923;
	fma.rn.f32 	%f946, %f933, %f901, %f939;
	fma.rn.f32 	%f947, %f933, %f902, %f940;
	fma.rn.f32 	%f948, %f934, %f898, %f942;
	fma.rn.f32 	%f949, %f934, %f899, %f943;
	fma.rn.f32 	%f950, %f934, %f901, %f945;
	fma.rn.f32 	%f951, %f934, %f902, %f946;
	fma.rn.f32 	%f952, %f935, %f899, %f948;
	fma.rn.f32 	%f953, %f935, %f902, %f950;
	ld.shared.v4.f32 	{%f954, %f955, %f956, %f957}, [%r104+2304];
	fma.rn.f32 	%f958, %f954, %f897, %f890;
	fma.rn.f32 	%f959, %f954, %f900, %f938;
	fma.rn.f32 	%f960, %f954, %f903, %f941;
	fma.rn.f32 	%f961, %f955, %f897, %f893;
	fma.rn.f32 	%f962, %f955, %f898, %f958;
	fma.rn.f32 	%f963, %f955, %f900, %f944;
	fma.rn.f32 	%f964, %f955, %f901, %f959;
	fma.rn.f32 	%f965, %f955, %f903, %f947;
	fma.rn.f32 	%f966, %f955, %f904, %f960;
	fma.rn.f32 	%f967, %f956, %f897, %f895;
	fma.rn.f32 	%f968, %f956, %f898, %f961;
	fma.rn.f32 	%f969, %f956, %f899, %f962;
	fma.rn.f32 	%f970, %f956, %f900, %f949;
	fma.rn.f32 	%f971, %f956, %f901, %f963;
	fma.rn.f32 	%f972, %f956, %f902, %f964;
	fma.rn.f32 	%f973, %f956, %f903, %f951;
	fma.rn.f32 	%f974, %f956, %f904, %f965;
	fma.rn.f32 	%f975, %f956, %f905, %f966;
	fma.rn.f32 	%f976, %f957, %f897, %f896;
	fma.rn.f32 	%f977, %f957, %f898, %f967;
	fma.rn.f32 	%f978, %f957, %f899, %f968;
	fma.rn.f32 	%f979, %f957, %f900, %f952;
	fma.rn.f32 	%f980, %f957, %f901, %f970;
	fma.rn.f32 	%f981, %f957, %f902, %f971;
	fma.rn.f32 	%f982, %f957, %f903, %f953;
	fma.rn.f32 	%f983, %f957, %f904, %f973;
	fma.rn.f32 	%f984, %f957, %f905, %f974;
	ld.shared.v2.f32 	{%f985, %f986}, [%r104+2320];
	fma.rn.f32 	%f987, %f985, %f898, %f976;
	fma.rn.f32 	%f988, %f985, %f899, %f977;
	fma.rn.f32 	%f989, %f985, %f901, %f979;
	fma.rn.f32 	%f990, %f985, %f902, %f980;
	fma.rn.f32 	%f991, %f985, %f904, %f982;
	fma.rn.f32 	%f992, %f985, %f905, %f983;
	fma.rn.f32 	%f993, %f986, %f899, %f987;
	fma.rn.f32 	%f994, %f986, %f902, %f989;
	fma.rn.f32 	%f995, %f986, %f905, %f991;
	ld.shared.v2.f32 	{%f996, %f997}, [%r104+2376];
	fma.rn.f32 	%f998, %f996, %f900, %f969;
	fma.rn.f32 	%f999, %f996, %f903, %f972;
	fma.rn.f32 	%f1000, %f997, %f900, %f978;
	fma.rn.f32 	%f1001, %f997, %f901, %f998;
	fma.rn.f32 	%f1002, %f997, %f903, %f981;
	fma.rn.f32 	%f1003, %f997, %f904, %f999;
	ld.shared.v4.f32 	{%f1004, %f1005, %f1006, %f1007}, [%r104+2384];
	fma.rn.f32 	%f1008, %f1004, %f900, %f988;
	fma.rn.f32 	%f1009, %f1004, %f901, %f1000;
	fma.rn.f32 	%f1010, %f1004, %f902, %f1001;
	fma.rn.f32 	%f1011, %f1004, %f903, %f990;
	fma.rn.f32 	%f1012, %f1004, %f904, %f1002;
	fma.rn.f32 	%f1013, %f1004, %f905, %f1003;
	fma.rn.f32 	%f1014, %f1005, %f900, %f993;
	fma.rn.f32 	%f1015, %f1005, %f901, %f1008;
	fma.rn.f32 	%f1016, %f1005, %f902, %f1009;
	fma.rn.f32 	%f1017, %f1005, %f903, %f994;
	fma.rn.f32 	%f1018, %f1005, %f904, %f1011;
	fma.rn.f32 	%f1019, %f1005, %f905, %f1012;
	fma.rn.f32 	%f1020, %f1006, %f901, %f1014;
	fma.rn.f32 	%f1021, %f1006, %f902, %f1015;
	fma.rn.f32 	%f1022, %f1006, %f904, %f1017;
	fma.rn.f32 	%f1023, %f1006, %f905, %f1018;
	fma.rn.f32 	%f1024, %f1007, %f902, %f1020;
	fma.rn.f32 	%f1025, %f1007, %f905, %f1022;
	ld.shared.v4.f32 	{%f1026, %f1027, %f1028, %f1029}, [%r104+2448];
	fma.rn.f32 	%f1030, %f1026, %f903, %f1010;
	fma.rn.f32 	%f1031, %f1027, %f903, %f1016;
	fma.rn.f32 	%f1032, %f1027, %f904, %f1030;
	fma.rn.f32 	%f1033, %f1028, %f903, %f1021;
	fma.rn.f32 	%f1034, %f1028, %f904, %f1031;
	fma.rn.f32 	%f1035, %f1028, %f905, %f1032;
	fma.rn.f32 	%f1036, %f1029, %f903, %f1024;
	fma.rn.f32 	%f1037, %f1029, %f904, %f1033;
	fma.rn.f32 	%f1038, %f1029, %f905, %f1034;
	ld.shared.v2.f32 	{%f1039, %f1040}, [%r104+2464];
	fma.rn.f32 	%f1041, %f1039, %f904, %f1036;
	fma.rn.f32 	%f1042, %f1039, %f905, %f1037;
	fma.rn.f32 	%f1043, %f1040, %f905, %f1041;
	add.s32 	%r155, %r97, 6048;
	mul.wide.u32 	%rd121, %r155, 4;
	add.s64 	%rd122, %rd10, %rd121;
	ld.global.nc.f32 	%f1044, [%rd122];
	add.s32 	%r156, %r97, 6144;
	mul.wide.u32 	%rd123, %r156, 4;
	add.s64 	%rd124, %rd10, %rd123;
	ld.global.nc.f32 	%f1045, [%rd124];
	add.s32 	%r157, %r97, 6240;
	mul.wide.u32 	%rd125, %r157, 4;
	add.s64 	%rd126, %rd10, %rd125;
	ld.global.nc.f32 	%f1046, [%rd126];
	add.s32 	%r158, %r97, 6336;
	mul.wide.u32 	%rd127, %r158, 4;
	add.s64 	%rd128, %rd10, %rd127;
	ld.global.nc.f32 	%f1047, [%rd128];
	add.s32 	%r159, %r97, 6432;
	mul.wide.u32 	%rd129, %r159, 4;
	add.s64 	%rd130, %rd10, %rd129;
	ld.global.nc.f32 	%f1048, [%rd130];
	add.s32 	%r160, %r97, 6528;
	mul.wide.u32 	%rd131, %r160, 4;
	add.s64 	%rd132, %rd10, %rd131;
	ld.global.nc.f32 	%f1049, [%rd132];
	add.s32 	%r161, %r97, 6624;
	mul.wide.u32 	%rd133, %r161, 4;
	add.s64 	%rd134, %rd10, %rd133;
	ld.global.nc.f32 	%f1050, [%rd134];
	add.s32 	%r162, %r97, 6720;
	mul.wide.u32 	%rd135, %r162, 4;
	add.s64 	%rd136, %rd10, %rd135;
	ld.global.nc.f32 	%f1051, [%rd136];
	add.s32 	%r163, %r97, 6816;
	mul.wide.u32 	%rd137, %r163, 4;
	add.s64 	%rd138, %rd10, %rd137;
	ld.global.nc.f32 	%f1052, [%rd138];
	ld.shared.v2.f32 	{%f1053, %f1054}, [%r104+2520];
	fma.rn.f32 	%f1055, %f1053, %f1044, %f975;
	fma.rn.f32 	%f1056, %f1054, %f1044, %f984;
	fma.rn.f32 	%f1057, %f1054, %f1045, %f1055;
	ld.shared.v4.f32 	{%f1058, %f1059, %f1060, %f1061}, [%r104+2528];
	fma.rn.f32 	%f1062, %f1058, %f1044, %f992;
	fma.rn.f32 	%f1063, %f1058, %f1045, %f1056;
	fma.rn.f32 	%f1064, %f1058, %f1046, %f1057;
	fma.rn.f32 	%f1065, %f1059, %f1044, %f995;
	fma.rn.f32 	%f1066, %f1059, %f1045, %f1062;
	fma.rn.f32 	%f1067, %f1059, %f1046, %f1063;
	fma.rn.f32 	%f1068, %f1060, %f1045, %f1065;
	fma.rn.f32 	%f1069, %f1060, %f1046, %f1066;
	fma.rn.f32 	%f1070, %f1061, %f1046, %f1068;
	ld.shared.v4.f32 	{%f1071, %f1072, %f1073, %f1074}, [%r104+2592];
	fma.rn.f32 	%f1075, %f1071, %f1044, %f1013;
	fma.rn.f32 	%f1076, %f1071, %f1047, %f1064;
	fma.rn.f32 	%f1077, %f1072, %f1044, %f1019;
	fma.rn.f32 	%f1078, %f1072, %f1045, %f1075;
	fma.rn.f32 	%f1079, %f1072, %f1047, %f1067;
	fma.rn.f32 	%f1080, %f1072, %f1048, %f1076;
	fma.rn.f32 	%f1081, %f1073, %f1044, %f1023;
	fma.rn.f32 	%f1082, %f1073, %f1045, %f1077;
	fma.rn.f32 	%f1083, %f1073, %f1046, %f1078;
	fma.rn.f32 	%f1084, %f1073, %f1047, %f1069;
	fma.rn.f32 	%f1085, %f1073, %f1048, %f1079;
	fma.rn.f32 	%f1086, %f1073, %f1049, %f1080;
	fma.rn.f32 	%f1087, %f1074, %f1044, %f1025;
	fma.rn.f32 	%f1088, %f1074, %f1045, %f1081;
	fma.rn.f32 	%f1089, %f1074, %f1046, %f1082;
	fma.rn.f32 	%f1090, %f1074, %f1047, %f1070;
	fma.rn.f32 	%f1091, %f1074, %f1048, %f1084;
	fma.rn.f32 	%f1092, %f1074, %f1049, %f1085;
	ld.shared.v2.f32 	{%f1093, %f1094}, [%r104+2608];
	fma.rn.f32 	%f1095, %f1093, %f1045, %f1087;
	fma.rn.f32 	%f1096, %f1093, %f1046, %f1088;
	fma.rn.f32 	%f1097, %f1093, %f1048, %f1090;
	fma.rn.f32 	%f1098, %f1093, %f1049, %f1091;
	fma.rn.f32 	%f1099, %f1094, %f1046, %f1095;
	fma.rn.f32 	%f1100, %f1094, %f1049, %f1097;
	ld.shared.v2.f32 	{%f1101, %f1102}, [%r104+2664];
	fma.rn.f32 	%f1103, %f1101, %f1044, %f1035;
	fma.rn.f32 	%f1104, %f1101, %f1047, %f1083;
	fma.rn.f32 	%f1105, %f1101, %f1050, %f1086;
	fma.rn.f32 	%f1106, %f1102, %f1044, %f1038;
	fma.rn.f32 	%f1107, %f1102, %f1045, %f1103;
	fma.rn.f32 	%f1108, %f1102, %f1047, %f1089;
	fma.rn.f32 	%f1109, %f1102, %f1048, %f1104;
	fma.rn.f32 	%f1110, %f1102, %f1050, %f1092;
	fma.rn.f32 	%f1111, %f1102, %f1051, %f1105;
	ld.shared.v4.f32 	{%f1112, %f1113, %f1114, %f1115}, [%r104+2672];
	fma.rn.f32 	%f1116, %f1112, %f1044, %f1042;
	fma.rn.f32 	%f1117, %f1112, %f1045, %f1106;
	fma.rn.f32 	%f1118, %f1112, %f1046, %f1107;
	fma.rn.f32 	%f1119, %f1112, %f1047, %f1096;
	fma.rn.f32 	%f1120, %f1112, %f1048, %f1108;
	fma.rn.f32 	%f1121, %f1112, %f1049, %f1109;
	fma.rn.f32 	%f1122, %f1112, %f1050, %f1098;
	fma.rn.f32 	%f1123, %f1112, %f1051, %f1110;
	fma.rn.f32 	%f1124, %f1112, %f1052, %f1111;
	fma.rn.f32 	%f1125, %f1113, %f1044, %f1043;
	fma.rn.f32 	%f1126, %f1113, %f1045, %f1116;
	fma.rn.f32 	%f1127, %f1113, %f1046, %f1117;
	fma.rn.f32 	%f1128, %f1113, %f1047, %f1099;
	fma.rn.f32 	%f1129, %f1113, %f1048, %f1119;
	fma.rn.f32 	%f1130, %f1113, %f1049, %f1120;
	fma.rn.f32 	%f1131, %f1113, %f1050, %f1100;
	fma.rn.f32 	%f1132, %f1113, %f1051, %f1122;
	fma.rn.f32 	%f1133, %f1113, %f1052, %f1123;
	fma.rn.f32 	%f1134, %f1114, %f1045, %f1125;
	fma.rn.f32 	%f1135, %f1114, %f1046, %f1126;
	fma.rn.f32 	%f1136, %f1114, %f1048, %f1128;
	fma.rn.f32 	%f1137, %f1114, %f1049, %f1129;
	fma.rn.f32 	%f1138, %f1114, %f1051, %f1131;
	fma.rn.f32 	%f1139, %f1114, %f1052, %f1132;
	fma.rn.f32 	%f1140, %f1115, %f1046, %f1134;
	fma.rn.f32 	%f1141, %f1115, %f1049, %f1136;
	fma.rn.f32 	%f1142, %f1115, %f1052, %f1138;
	ld.shared.v4.f32 	{%f1143, %f1144, %f1145, %f1146}, [%r104+2736];
	fma.rn.f32 	%f1147, %f1143, %f1047, %f1118;
	fma.rn.f32 	%f1148, %f1143, %f1050, %f1121;
	fma.rn.f32 	%f1149, %f1144, %f1047, %f1127;
	fma.rn.f32 	%f1150, %f1144, %f1048, %f1147;
	fma.rn.f32 	%f1151, %f1144, %f1050, %f1130;
	fma.rn.f32 	%f1152, %f1144, %f1051, %f1148;
	fma.rn.f32 	%f1153, %f1145, %f1047, %f1135;
	fma.rn.f32 	%f1154, %f1145, %f1048, %f1149;
	fma.rn.f32 	%f1155, %f1145, %f1049, %f1150;
	fma.rn.f32 	%f1156, %f1145, %f1050, %f1137;
	fma.rn.f32 	%f1157, %f1145, %f1051, %f1151;
	fma.rn.f32 	%f1158, %f1145, %f1052, %f1152;
	fma.rn.f32 	%f1159, %f1146, %f1047, %f1140;
	fma.rn.f32 	%f1160, %f1146, %f1048, %f1153;
	fma.rn.f32 	%f1161, %f1146, %f1049, %f1154;
	fma.rn.f32 	%f1162, %f1146, %f1050, %f1141;
	fma.rn.f32 	%f1163, %f1146, %f1051, %f1156;
	fma.rn.f32 	%f1164, %f1146, %f1052, %f1157;
	ld.shared.v2.f32 	{%f1165, %f1166}, [%r104+2752];
	fma.rn.f32 	%f1167, %f1165, %f1048, %f1159;
	fma.rn.f32 	%f1168, %f1165, %f1049, %f1160;
	fma.rn.f32 	%f1169, %f1165, %f1051, %f1162;
	fma.rn.f32 	%f1170, %f1165, %f1052, %f1163;
	fma.rn.f32 	%f1171, %f1166, %f1049, %f1167;
	fma.rn.f32 	%f1172, %f1166, %f1052, %f1169;
	ld.shared.v2.f32 	{%f1173, %f1174}, [%r104+2808];
	fma.rn.f32 	%f1175, %f1173, %f1050, %f1155;
	fma.rn.f32 	%f1176, %f1174, %f1050, %f1161;
	fma.rn.f32 	%f1177, %f1174, %f1051, %f1175;
	ld.shared.v4.f32 	{%f1178, %f1179, %f1180, %f1181}, [%r104+2816];
	fma.rn.f32 	%f1182, %f1178, %f1050, %f1168;
	fma.rn.f32 	%f1183, %f1178, %f1051, %f1176;
	fma.rn.f32 	%f1184, %f1178, %f1052, %f1177;
	fma.rn.f32 	%f1185, %f1179, %f1050, %f1171;
	fma.rn.f32 	%f1186, %f1179, %f1051, %f1182;
	fma.rn.f32 	%f1187, %f1179, %f1052, %f1183;
	fma.rn.f32 	%f1188, %f1180, %f1051, %f1185;
	fma.rn.f32 	%f1189, %f1180, %f1052, %f1186;
	fma.rn.f32 	%f1190, %f1181, %f1052, %f1188;
	add.s32 	%r164, %r97, 6912;
	mul.wide.u32 	%rd139, %r164, 4;
	add.s64 	%rd140, %rd10, %rd139;
	ld.global.nc.f32 	%f1191, [%rd140];
	ld.global.nc.f32 	%f1192, [%rd140+384];
	add.s32 	%r165, %r97, 7104;
	mul.wide.u32 	%rd141, %r165, 4;
	add.s64 	%rd142, %rd10, %rd141;
	ld.global.nc.f32 	%f1193, [%rd142];
	add.s32 	%r166, %r97, 7200;
	mul.wide.u32 	%rd143, %r166, 4;
	add.s64 	%rd144, %rd10, %rd143;
	ld.global.nc.f32 	%f1194, [%rd144];
	add.s32 	%r167, %r97, 7296;
	mul.wide.u32 	%rd145, %r167, 4;
	add.s64 	%rd146, %rd10, %rd145;
	ld.global.nc.f32 	%f1195, [%rd146];
	add.s32 	%r168, %r97, 7392;
	mul.wide.u32 	%rd147, %r168, 4;
	add.s64 	%rd148, %rd10, %rd147;
	ld.global.nc.f32 	%f1196, [%rd148];
	add.s32 	%r169, %r97, 7488;
	mul.wide.u32 	%rd149, %r169, 4;
	add.s64 	%rd150, %rd10, %rd149;
	ld.global.nc.f32 	%f1197, [%rd150];
	add.s32 	%r170, %r97, 7584;
	mul.wide.u32 	%rd151, %r170, 4;
	add.s64 	%rd152, %rd10, %rd151;
	ld.global.nc.f32 	%f1198, [%rd152];
	add.s32 	%r171, %r97, 7680;
	mul.wide.u32 	%rd153, %r171, 4;
	add.s64 	%rd154, %rd10, %rd153;
	ld.global.nc.f32 	%f1199, [%rd154];
	ld.shared.v4.f32 	{%f1200, %f1201, %f1202, %f1203}, [%r104+2880];
	fma.rn.f32 	%f1204, %f1200, %f1191, %f1124;
	fma.rn.f32 	%f1205, %f1201, %f1191, %f1133;
	fma.rn.f32 	%f1206, %f1201, %f1192, %f1204;
	fma.rn.f32 	%f1207, %f1202, %f1191, %f1139;
	fma.rn.f32 	%f1208, %f1202, %f1192, %f1205;
	fma.rn.f32 	%f1209, %f1202, %f1193, %f1206;
	fma.rn.f32 	%f1210, %f1203, %f1191, %f1142;
	fma.rn.f32 	%f1211, %f1203, %f1192, %f1207;
	fma.rn.f32 	%f1212, %f1203, %f1193, %f1208;
	ld.shared.v2.f32 	{%f1213, %f1214}, [%r104+2896];
	fma.rn.f32 	%f1215, %f1213, %f1192, %f1210;
	fma.rn.f32 	%f1216, %f1213, %f1193, %f1211;
	fma.rn.f32 	%f1217, %f1214, %f1193, %f1215;
	ld.shared.v2.f32 	{%f1218, %f1219}, [%r104+2952];
	fma.rn.f32 	%f1220, %f1218, %f1191, %f1158;
	fma.rn.f32 	%f1221, %f1218, %f1194, %f1209;
	fma.rn.f32 	%f1222, %f1219, %f1191, %f1164;
	fma.rn.f32 	%f1223, %f1219, %f1192, %f1220;
	fma.rn.f32 	%f1224, %f1219, %f1194, %f1212;
	fma.rn.f32 	%f1225, %f1219, %f1195, %f1221;
	ld.shared.v4.f32 	{%f1226, %f1227, %f1228, %f1229}, [%r104+2960];
	fma.rn.f32 	%f1230, %f1226, %f1191, %f1170;
	fma.rn.f32 	%f1231, %f1226, %f1192, %f1222;
	fma.rn.f32 	%f1232, %f1226, %f1193, %f1223;
	fma.rn.f32 	%f1233, %f1226, %f1194, %f1216;
	fma.rn.f32 	%f1234, %f1226, %f1195, %f1224;
	fma.rn.f32 	%f1235, %f1226, %f1196, %f1225;
	fma.rn.f32 	%f1236, %f1227, %f1191, %f1172;
	fma.rn.f32 	%f1237, %f1227, %f1192, %f1230;
	fma.rn.f32 	%f1238, %f1227, %f1193, %f1231;
	fma.rn.f32 	%f1239, %f1227, %f1194, %f1217;
	fma.rn.f32 	%f1240, %f1227, %f1195, %f1233;
	fma.rn.f32 	%f1241, %f1227, %f1196, %f1234;
	fma.rn.f32 	%f1242, %f1228, %f1192, %f1236;
	fma.rn.f32 	%f1243, %f1228, %f1193, %f1237;
	fma.rn.f32 	%f1244, %f1228, %f1195, %f1239;
	fma.rn.f32 	%f1245, %f1228, %f1196, %f1240;
	fma.rn.f32 	%f1246, %f1229, %f1193, %f1242;
	fma.rn.f32 	%f1247, %f1229, %f1196, %f1244;
	ld.shared.v4.f32 	{%f1248, %f1249, %f1250, %f1251}, [%r104+3024];
	fma.rn.f32 	%f1252, %f1248, %f1191, %f1184;
	fma.rn.f32 	%f1253, %f1248, %f1194, %f1232;
	fma.rn.f32 	%f1254, %f1248, %f1197, %f1235;
	fma.rn.f32 	%f1255, %f1249, %f1191, %f1187;
	fma.rn.f32 	%f1256, %f1249, %f1192, %f1252;
	fma.rn.f32 	%f1257, %f1249, %f1194, %f1238;
	fma.rn.f32 	%f1258, %f1249, %f1195, %f1253;
	fma.rn.f32 	%f1259, %f1249, %f1197, %f1241;
	fma.rn.f32 	%f1260, %f1249, %f1198, %f1254;
	fma.rn.f32 	%f1261, %f1250, %f1191, %f1189;
	fma.rn.f32 	%f1262, %f1250, %f1192, %f1255;
	fma.rn.f32 	%f1263, %f1250, %f1193, %f1256;
	fma.rn.f32 	%f1264, %f1250, %f1194, %f1243;
	fma.rn.f32 	%f1265, %f1250, %f1195, %f1257;
	fma.rn.f32 	%f1266, %f1250, %f1196, %f1258;
	fma.rn.f32 	%f1267, %f1250, %f1197, %f1245;
	fma.rn.f32 	%f1268, %f1250, %f1198, %f1259;
	fma.rn.f32 	%f1269, %f1250, %f1199, %f1260;
	fma.rn.f32 	%f1270, %f1251, %f1191, %f1190;
	fma.rn.f32 	%f1271, %f1251, %f1192, %f1261;
	fma.rn.f32 	%f1272, %f1251, %f1193, %f1262;
	fma.rn.f32 	%f1273, %f1251, %f1194, %f1246;
	fma.rn.f32 	%f1274, %f1251, %f1195, %f1264;
	fma.rn.f32 	%f1275, %f1251, %f1196, %f1265;
	fma.rn.f32 	%f1276, %f1251, %f1197, %f1247;
	fma.rn.f32 	%f1277, %f1251, %f1198, %f1267;
	fma.rn.f32 	%f1278, %f1251, %f1199, %f1268;
	ld.shared.v2.f32 	{%f1279, %f1280}, [%r104+3040];
	fma.rn.f32 	%f1281, %f1279, %f1192, %f1270;
	fma.rn.f32 	%f1282, %f1279, %f1193, %f1271;
	fma.rn.f32 	%f1283, %f1279, %f1195, %f1273;
	fma.rn.f32 	%f1284, %f1279, %f1196, %f1274;
	fma.rn.f32 	%f1285, %f1279, %f1198, %f1276;
	fma.rn.f32 	%f1286, %f1279, %f1199, %f1277;
	fma.rn.f32 	%f1287, %f1280, %f1193, %f1281;
	fma.rn.f32 	%f1288, %f1280, %f1196, %f1283;
	fma.rn.f32 	%f1289, %f1280, %f1199, %f1285;
	ld.shared.v2.f32 	{%f1290, %f1291}, [%r104+3096];
	fma.rn.f32 	%f1292, %f1290, %f1194, %f1263;
	fma.rn.f32 	%f1293, %f1290, %f1197, %f1266;
	fma.rn.f32 	%f1294, %f1291, %f1194, %f1272;
	fma.rn.f32 	%f1295, %f1291, %f1195, %f1292;
	fma.rn.f32 	%f1296, %f1291, %f1197, %f1275;
	fma.rn.f32 	%f1297, %f1291, %f1198, %f1293;
	ld.shared.v4.f32 	{%f1298, %f1299, %f1300, %f1301}, [%r104+3104];
	fma.rn.f32 	%f1302, %f1298, %f1194, %f1282;
	fma.rn.f32 	%f1303, %f1298, %f1195, %f1294;
	fma.rn.f32 	%f1304, %f1298, %f1196, %f1295;
	fma.rn.f32 	%f1305, %f1298, %f1197, %f1284;
	fma.rn.f32 	%f1306, %f1298, %f1198, %f1296;
	fma.rn.f32 	%f1307, %f1298, %f1199, %f1297;
	fma.rn.f32 	%f1308, %f1299, %f1194, %f1287;
	fma.rn.f32 	%f1309, %f1299, %f1195, %f1302;
	fma.rn.f32 	%f1310, %f1299, %f1196, %f1303;
	fma.rn.f32 	%f1311, %f1299, %f1197, %f1288;
	fma.rn.f32 	%f1312, %f1299, %f1198, %f1305;
	fma.rn.f32 	%f1313, %f1299, %f1199, %f1306;
	fma.rn.f32 	%f1314, %f1300, %f1195, %f1308;
	fma.rn.f32 	%f1315, %f1300, %f1196, %f1309;
	fma.rn.f32 	%f1316, %f1300, %f1198, %f1311;
	fma.rn.f32 	%f1317, %f1300, %f1199, %f1312;
	fma.rn.f32 	%f1318, %f1301, %f1196, %f1314;
	fma.rn.f32 	%f1319, %f1301, %f1199, %f1316;
	ld.shared.v4.f32 	{%f1320, %f1321, %f1322, %f1323}, [%r104+3168];
	fma.rn.f32 	%f1324, %f1320, %f1197, %f1304;
	fma.rn.f32 	%f1325, %f1321, %f1197, %f1310;
	fma.rn.f32 	%f1326, %f1321, %f1198, %f1324;
	fma.rn.f32 	%f1327, %f1322, %f1197, %f1315;
	fma.rn.f32 	%f1328, %f1322, %f1198, %f1325;
	fma.rn.f32 	%f1329, %f1322, %f1199, %f1326;
	fma.rn.f32 	%f1330, %f1323, %f1197, %f1318;
	fma.rn.f32 	%f1331, %f1323, %f1198, %f1327;
	fma.rn.f32 	%f1332, %f1323, %f1199, %f1328;
	ld.shared.v2.f32 	{%f1333, %f1334}, [%r104+3184];
	fma.rn.f32 	%f1335, %f1333, %f1198, %f1330;
	fma.rn.f32 	%f1336, %f1333, %f1199, %f1331;
	fma.rn.f32 	%f1337, %f1334, %f1199, %f1335;
	add.s32 	%r172, %r97, 7776;
	mul.wide.u32 	%rd155, %r172, 4;
	add.s64 	%rd156, %rd10, %rd155;
	ld.global.nc.f32 	%f1338, [%rd156];
	ld.global.nc.f32 	%f1339, [%rd156+384];
	ld.global.nc.f32 	%f1340, [%rd156+768];
	add.s32 	%r173, %r97, 8064;
	mul.wide.u32 	%rd157, %r173, 4;
	add.s64 	%rd158, %rd10, %rd157;
	ld.global.nc.f32 	%f1341, [%rd158];
	add.s32 	%r174, %r97, 8160;
	mul.wide.u32 	%rd159, %r174, 4;
	add.s64 	%rd160, %rd10, %rd159;
	ld.global.nc.f32 	%f1342, [%rd160];
	add.s32 	%r175, %r97, 8256;
	mul.wide.u32 	%rd161, %r175, 4;
	add.s64 	%rd162, %rd10, %rd161;
	ld.global.nc.f32 	%f1343, [%rd162];
	add.s32 	%r176, %r97, 8352;
	mul.wide.u32 	%rd163, %r176, 4;
	add.s64 	%rd164, %rd10, %rd163;
	ld.global.nc.f32 	%f1344, [%rd164];
	add.s32 	%r177, %r97, 8448;
	mul.wide.u32 	%rd165, %r177, 4;
	add.s64 	%rd166, %rd10, %rd165;
	ld.global.nc.f32 	%f1345, [%rd166];
	add.s32 	%r178, %r97, 8544;
	mul.wide.u32 	%rd167, %r178, 4;
	add.s64 	%rd168, %rd10, %rd167;
	ld.global.nc.f32 	%f1346, [%rd168];
	ld.shared.v2.f32 	{%f1347, %f1348}, [%r104+3240];
	fma.rn.f32 	%f1349, %f1347, %f1338, %f1269;
	fma.rn.f32 	%f1350, %f1348, %f1338, %f1278;
	fma.rn.f32 	%f1351, %f1348, %f1339, %f1349;
	ld.shared.v4.f32 	{%f1352, %f1353, %f1354, %f1355}, [%r104+3248];
	fma.rn.f32 	%f1356, %f1352, %f1338, %f1286;
	fma.rn.f32 	%f1357, %f1352, %f1339, %f1350;
	fma.rn.f32 	%f1358, %f1352, %f1340, %f1351;
	fma.rn.f32 	%f1359, %f1353, %f1338, %f1289;
	fma.rn.f32 	%f1360, %f1353, %f1339, %f1356;
	fma.rn.f32 	%f1361, %f1353, %f1340, %f1357;
	fma.rn.f32 	%f1362, %f1354, %f1339, %f1359;
	fma.rn.f32 	%f1363, %f1354, %f1340, %f1360;
	fma.rn.f32 	%f1364, %f1355, %f1340, %f1362;
	ld.shared.v4.f32 	{%f1365, %f1366, %f1367, %f1368}, [%r104+3312];
	fma.rn.f32 	%f1369, %f1365, %f1338, %f1307;
	fma.rn.f32 	%f1370, %f1365, %f1341, %f1358;
	fma.rn.f32 	%f1371, %f1366, %f1338, %f1313;
	fma.rn.f32 	%f1372, %f1366, %f1339, %f1369;
	fma.rn.f32 	%f1373, %f1366, %f1341, %f1361;
	fma.rn.f32 	%f1374, %f1366, %f1342, %f1370;
	fma.rn.f32 	%f1375, %f1367, %f1338, %f1317;
	fma.rn.f32 	%f1376, %f1367, %f1339, %f1371;
	fma.rn.f32 	%f1377, %f1367, %f1340, %f1372;
	fma.rn.f32 	%f1378, %f1367, %f1341, %f1363;
	fma.rn.f32 	%f1379, %f1367, %f1342, %f1373;
	fma.rn.f32 	%f1380, %f1367, %f1343, %f1374;
	fma.rn.f32 	%f1381, %f1368, %f1338, %f1319;
	fma.rn.f32 	%f1382, %f1368, %f1339, %f1375;
	fma.rn.f32 	%f1383, %f1368, %f1340, %f1376;
	fma.rn.f32 	%f1384, %f1368, %f1341, %f1364;
	fma.rn.f32 	%f1385, %f1368, %f1342, %f1378;
	fma.rn.f32 	%f1386, %f1368, %f1343, %f1379;
	ld.shared.v2.f32 	{%f1387, %f1388}, [%r104+3328];
	fma.rn.f32 	%f1389, %f1387, %f1339, %f1381;
	fma.rn.f32 	%f1390, %f1387, %f1340, %f1382;
	fma.rn.f32 	%f1391, %f1387, %f1342, %f1384;
	fma.rn.f32 	%f1392, %f1387, %f1343, %f1385;
	fma.rn.f32 	%f1393, %f1388, %f1340, %f1389;
	fma.rn.f32 	%f1394, %f1388, %f1343, %f1391;
	ld.shared.v2.f32 	{%f1395, %f1396}, [%r104+3384];
	fma.rn.f32 	%f1397, %f1395, %f1338, %f1329;
	fma.rn.f32 	%f1398, %f1395, %f1341, %f1377;
	fma.rn.f32 	%f1399, %f1395, %f1344, %f1380;
	fma.rn.f32 	%f1400, %f1396, %f1338, %f1332;
	fma.rn.f32 	%f1401, %f1396, %f1339, %f1397;
	fma.rn.f32 	%f1402, %f1396, %f1341, %f1383;
	fma.rn.f32 	%f1403, %f1396, %f1342, %f1398;
	fma.rn.f32 	%f1404, %f1396, %f1344, %f1386;
	fma.rn.f32 	%f1405, %f1396, %f1345, %f1399;
	ld.shared.v4.f32 	{%f1406, %f1407, %f1408, %f1409}, [%r104+3392];
	fma.rn.f32 	%f1410, %f1406, %f1338, %f1336;
	fma.rn.f32 	%f1411, %f1406, %f1339, %f1400;
	fma.rn.f32 	%f1412, %f1406, %f1340, %f1401;
	fma.rn.f32 	%f1413, %f1406, %f1341, %f1390;
	fma.rn.f32 	%f1414, %f1406, %f1342, %f1402;
	fma.rn.f32 	%f1415, %f1406, %f1343, %f1403;
	fma.rn.f32 	%f1416, %f1406, %f1344, %f1392;
	fma.rn.f32 	%f1417, %f1406, %f1345, %f1404;
	fma.rn.f32 	%f1418, %f1406, %f1346, %f1405;
	fma.rn.f32 	%f1419, %f1407, %f1338, %f1337;
	fma.rn.f32 	%f1420, %f1407, %f1339, %f1410;
	fma.rn.f32 	%f1421, %f1407, %f1340, %f1411;
	fma.rn.f32 	%f1422, %f1407, %f1341, %f1393;
	fma.rn.f32 	%f1423, %f1407, %f1342, %f1413;
	fma.rn.f32 	%f1424, %f1407, %f1343, %f1414;
	fma.rn.f32 	%f1425, %f1407, %f1344, %f1394;
	fma.rn.f32 	%f1426, %f1407, %f1345, %f1416;
	fma.rn.f32 	%f1427, %f1407, %f1346, %f1417;
	fma.rn.f32 	%f1428, %f1408, %f1339, %f1419;
	fma.rn.f32 	%f1429, %f1408, %f1340, %f1420;
	fma.rn.f32 	%f1430, %f1408, %f1342, %f1422;
	fma.rn.f32 	%f1431, %f1408, %f1343, %f1423;
	fma.rn.f32 	%f1432, %f1408, %f1345, %f1425;
	fma.rn.f32 	%f1433, %f1408, %f1346, %f1426;
	fma.rn.f32 	%f1434, %f1409, %f1340, %f1428;
	fma.rn.f32 	%f1435, %f1409, %f1343, %f1430;
	fma.rn.f32 	%f1436, %f1409, %f1346, %f1432;
	ld.shared.v4.f32 	{%f1437, %f1438, %f1439, %f1440}, [%r104+3456];
	fma.rn.f32 	%f1441, %f1437, %f1341, %f1412;
	fma.rn.f32 	%f1442, %f1437, %f1344, %f1415;
	fma.rn.f32 	%f1443, %f1438, %f1341, %f1421;
	fma.rn.f32 	%f1444, %f1438, %f1342, %f1441;
	fma.rn.f32 	%f1445, %f1438, %f1344, %f1424;
	fma.rn.f32 	%f1446, %f1438, %f1345, %f1442;
	fma.rn.f32 	%f1447, %f1439, %f1341, %f1429;
	fma.rn.f32 	%f1448, %f1439, %f1342, %f1443;
	fma.rn.f32 	%f1449, %f1439, %f1343, %f1444;
	fma.rn.f32 	%f1450, %f1439, %f1344, %f1431;
	fma.rn.f32 	%f1451, %f1439, %f1345, %f1445;
	fma.rn.f32 	%f1452, %f1439, %f1346, %f1446;
	fma.rn.f32 	%f1453, %f1440, %f1341, %f1434;
	fma.rn.f32 	%f1454, %f1440, %f1342, %f1447;
	fma.rn.f32 	%f1455, %f1440, %f1343, %f1448;
	fma.rn.f32 	%f1456, %f1440, %f1344, %f1435;
	fma.rn.f32 	%f1457, %f1440, %f1345, %f1450;
	fma.rn.f32 	%f1458, %f1440, %f1346, %f1451;
	ld.shared.v2.f32 	{%f1459, %f1460}, [%r104+3472];
	fma.rn.f32 	%f1461, %f1459, %f1342, %f1453;
	fma.rn.f32 	%f1462, %f1459, %f1343, %f1454;
	fma.rn.f32 	%f1463, %f1459, %f1345, %f1456;
	fma.rn.f32 	%f1464, %f1459, %f1346, %f1457;
	fma.rn.f32 	%f1465, %f1460, %f1343, %f1461;
	fma.rn.f32 	%f1466, %f1460, %f1346, %f1463;
	ld.shared.v2.f32 	{%f1467, %f1468}, [%r104+3528];
	fma.rn.f32 	%f1469, %f1467, %f1344, %f1449;
	fma.rn.f32 	%f1470, %f1468, %f1344, %f1455;
	fma.rn.f32 	%f1471, %f1468, %f1345, %f1469;
	ld.shared.v4.f32 	{%f1472, %f1473, %f1474, %f1475}, [%r104+3536];
	fma.rn.f32 	%f1476, %f1472, %f1344, %f1462;
	fma.rn.f32 	%f1477, %f1472, %f1345, %f1470;
	fma.rn.f32 	%f1478, %f1472, %f1346, %f1471;
	fma.rn.f32 	%f1479, %f1473, %f1344, %f1465;
	fma.rn.f32 	%f1480, %f1473, %f1345, %f1476;
	fma.rn.f32 	%f1481, %f1473, %f1346, %f1477;
	fma.rn.f32 	%f1482, %f1474, %f1345, %f1479;
	fma.rn.f32 	%f1483, %f1474, %f1346, %f1480;
	fma.rn.f32 	%f1484, %f1475, %f1346, %f1482;
	add.s32 	%r179, %r97, 8640;
	mul.wide.u32 	%rd169, %r179, 4;
	add.s64 	%rd170, %rd10, %rd169;
	ld.global.nc.f32 	%f1485, [%rd170];
	add.s32 	%r180, %r97, 8736;
	mul.wide.u32 	%rd171, %r180, 4;
	add.s64 	%rd172, %rd10, %rd171;
	ld.global.nc.f32 	%f1486, [%rd172];
	add.s32 	%r181, %r97, 8832;
	mul.wide.u32 	%rd173, %r181, 4;
	add.s64 	%rd174, %rd10, %rd173;
	ld.global.nc.f32 	%f1487, [%rd174];
	add.s32 	%r182, %r97, 8928;
	mul.wide.u32 	%rd175, %r182, 4;
	add.s64 	%rd176, %rd10, %rd175;
	ld.global.nc.f32 	%f1488, [%rd176];
	add.s32 	%r183, %r97, 9024;
	mul.wide.u32 	%rd177, %r183, 4;
	add.s64 	%rd178, %rd10, %rd177;
	ld.global.nc.f32 	%f1489, [%rd178];
	add.s32 	%r184, %r97, 9120;
	mul.wide.u32 	%rd179, %r184, 4;
	add.s64 	%rd180, %rd10, %rd179;
	ld.global.nc.f32 	%f1490, [%rd180];
	add.s32 	%r185, %r97, 9216;
	mul.wide.u32 	%rd181, %r185, 4;
	add.s64 	%rd182, %rd10, %rd181;
	ld.global.nc.f32 	%f1491, [%rd182];
	add.s32 	%r186, %r97, 9312;
	mul.wide.u32 	%rd183, %r186, 4;
	add.s64 	%rd184, %rd10, %rd183;
	ld.global.nc.f32 	%f1492, [%rd184];
	add.s32 	%r187, %r97, 9408;
	mul.wide.u32 	%rd185, %r187, 4;
	add.s64 	%rd186, %rd10, %rd185;
	ld.global.nc.f32 	%f1493, [%rd186];
	ld.shared.v4.f32 	{%f1494, %f1495, %f1496, %f1497}, [%r104+3600];
	fma.rn.f32 	%f1498, %f1494, %f1485, %f1418;
	fma.rn.f32 	%f1499, %f1495, %f1485, %f1427;
	fma.rn.f32 	%f1500, %f1495, %f1486, %f1498;
	fma.rn.f32 	%f1501, %f1496, %f1485, %f1433;
	fma.rn.f32 	%f1502, %f1496, %f1486, %f1499;
	fma.rn.f32 	%f1503, %f1496, %f1487, %f1500;
	fma.rn.f32 	%f1504, %f1497, %f1485, %f1436;
	fma.rn.f32 	%f1505, %f1497, %f1486, %f1501;
	fma.rn.f32 	%f1506, %f1497, %f1487, %f1502;
	ld.shared.v2.f32 	{%f1507, %f1508}, [%r104+3616];
	fma.rn.f32 	%f1509, %f1507, %f1486, %f1504;
	fma.rn.f32 	%f1510, %f1507, %f1487, %f1505;
	fma.rn.f32 	%f1511, %f1508, %f1487, %f1509;
	ld.shared.v2.f32 	{%f1512, %f1513}, [%r104+3672];
	fma.rn.f32 	%f1514, %f1512, %f1485, %f1452;
	fma.rn.f32 	%f1515, %f1512, %f1488, %f1503;
	fma.rn.f32 	%f1516, %f1513, %f1485, %f1458;
	fma.rn.f32 	%f1517, %f1513, %f1486, %f1514;
	fma.rn.f32 	%f1518, %f1513, %f1488, %f1506;
	fma.rn.f32 	%f1519, %f1513, %f1489, %f1515;
	ld.shared.v4.f32 	{%f1520, %f1521, %f1522, %f1523}, [%r104+3680];
	fma.rn.f32 	%f1524, %f1520, %f1485, %f1464;
	fma.rn.f32 	%f1525, %f1520, %f1486, %f1516;
	fma.rn.f32 	%f1526, %f1520, %f1487, %f1517;
	fma.rn.f32 	%f1527, %f1520, %f1488, %f1510;
	fma.rn.f32 	%f1528, %f1520, %f1489, %f1518;
	fma.rn.f32 	%f1529, %f1520, %f1490, %f1519;
	fma.rn.f32 	%f1530, %f1521, %f1485, %f1466;
	fma.rn.f32 	%f1531, %f1521, %f1486, %f1524;
	fma.rn.f32 	%f1532, %f1521, %f1487, %f1525;
	fma.rn.f32 	%f1533, %f1521, %f1488, %f1511;
	fma.rn.f32 	%f1534, %f1521, %f1489, %f1527;
	fma.rn.f32 	%f1535, %f1521, %f1490, %f1528;
	fma.rn.f32 	%f1536, %f1522, %f1486, %f1530;
	fma.rn.f32 	%f1537, %f1522, %f1487, %f1531;
	fma.rn.f32 	%f1538, %f1522, %f1489, %f1533;
	fma.rn.f32 	%f1539, %f1522, %f1490, %f1534;
	fma.rn.f32 	%f1540, %f1523, %f1487, %f1536;
	fma.rn.f32 	%f1541, %f1523, %f1490, %f1538;
	ld.shared.v4.f32 	{%f1542, %f1543, %f1544, %f1545}, [%r104+3744];
	fma.rn.f32 	%f1546, %f1542, %f1485, %f1478;
	fma.rn.f32 	%f1547, %f1542, %f1488, %f1526;
	fma.rn.f32 	%f1548, %f1542, %f1491, %f1529;
	fma.rn.f32 	%f1549, %f1543, %f1485, %f1481;
	fma.rn.f32 	%f1550, %f1543, %f1486, %f1546;
	fma.rn.f32 	%f1551, %f1543, %f1488, %f1532;
	fma.rn.f32 	%f1552, %f1543, %f1489, %f1547;
	fma.rn.f32 	%f1553, %f1543, %f1491, %f1535;
	fma.rn.f32 	%f1554, %f1543, %f1492, %f1548;
	fma.rn.f32 	%f1555, %f1544, %f1485, %f1483;
	fma.rn.f32 	%f1556, %f1544, %f1486, %f1549;
	fma.rn.f32 	%f1557, %f1544, %f1487, %f1550;
	fma.rn.f32 	%f1558, %f1544, %f1488, %f1537;
	fma.rn.f32 	%f1559, %f1544, %f1489, %f1551;
	fma.rn.f32 	%f1560, %f1544, %f1490, %f1552;
	fma.rn.f32 	%f1561, %f1544, %f1491, %f1539;
	fma.rn.f32 	%f1562, %f1544, %f1492, %f1553;
	fma.rn.f32 	%f1563, %f1544, %f1493, %f1554;
	fma.rn.f32 	%f1564, %f1545, %f1485, %f1484;
	fma.rn.f32 	%f1565, %f1545, %f1486, %f1555;
	fma.rn.f32 	%f1566, %f1545, %f1487, %f1556;
	fma.rn.f32 	%f1567, %f1545, %f1488, %f1540;
	fma.rn.f32 	%f1568, %f1545, %f1489, %f1558;
	fma.rn.f32 	%f1569, %f1545, %f1490, %f1559;
	fma.rn.f32 	%f1570, %f1545, %f1491, %f1541;
	fma.rn.f32 	%f1571, %f1545, %f1492, %f1561;
	fma.rn.f32 	%f1572, %f1545, %f1493, %f1562;
	ld.shared.v2.f32 	{%f1573, %f1574}, [%r104+3760];
	fma.rn.f32 	%f1575, %f1573, %f1486, %f1564;
	fma.rn.f32 	%f1576, %f1573, %f1487, %f1565;
	fma.rn.f32 	%f1577, %f1573, %f1489, %f1567;
	fma.rn.f32 	%f1578, %f1573, %f1490, %f1568;
	fma.rn.f32 	%f1579, %f1573, %f1492, %f1570;
	fma.rn.f32 	%f1580, %f1573, %f1493, %f1571;
	fma.rn.f32 	%f1581, %f1574, %f1487, %f1575;
	fma.rn.f32 	%f1582, %f1574, %f1490, %f1577;
	fma.rn.f32 	%f1583, %f1574, %f1493, %f1579;
	ld.shared.v2.f32 	{%f1584, %f1585}, [%r104+3816];
	fma.rn.f32 	%f1586, %f1584, %f1488, %f1557;
	fma.rn.f32 	%f1587, %f1584, %f1491, %f1560;
	fma.rn.f32 	%f1588, %f1585, %f1488, %f1566;
	fma.rn.f32 	%f1589, %f1585, %f1489, %f1586;
	fma.rn.f32 	%f1590, %f1585, %f1491, %f1569;
	fma.rn.f32 	%f1591, %f1585, %f1492, %f1587;
	ld.shared.v4.f32 	{%f1592, %f1593, %f1594, %f1595}, [%r104+3824];
	fma.rn.f32 	%f1596, %f1592, %f1488, %f1576;
	fma.rn.f32 	%f1597, %f1592, %f1489, %f1588;
	fma.rn.f32 	%f1598, %f1592, %f1490, %f1589;
	fma.rn.f32 	%f1599, %f1592, %f1491, %f1578;
	fma.rn.f32 	%f1600, %f1592, %f1492, %f1590;
	fma.rn.f32 	%f1601, %f1592, %f1493, %f1591;
	fma.rn.f32 	%f1602, %f1593, %f1488, %f1581;
	fma.rn.f32 	%f1603, %f1593, %f1489, %f1596;
	fma.rn.f32 	%f1604, %f1593, %f1490, %f1597;
	fma.rn.f32 	%f1605, %f1593, %f1491, %f1582;
	fma.rn.f32 	%f1606, %f1593, %f1492, %f1599;
	fma.rn.f32 	%f1607, %f1593, %f1493, %f1600;
	fma.rn.f32 	%f1608, %f1594, %f1489, %f1602;
	fma.rn.f32 	%f1609, %f1594, %f1490, %f1603;
	fma.rn.f32 	%f1610, %f1594, %f1492, %f1605;
	fma.rn.f32 	%f1611, %f1594, %f1493, %f1606;
	fma.rn.f32 	%f1612, %f1595, %f1490, %f1608;
	fma.rn.f32 	%f1613, %f1595, %f1493, %f1610;
	ld.shared.v4.f32 	{%f1614, %f1615, %f1616, %f1617}, [%r104+3888];
	fma.rn.f32 	%f1618, %f1614, %f1491, %f1598;
	fma.rn.f32 	%f1619, %f1615, %f1491, %f1604;
	fma.rn.f32 	%f1620, %f1615, %f1492, %f1618;
	fma.rn.f32 	%f1621, %f1616, %f1491, %f1609;
	fma.rn.f32 	%f1622, %f1616, %f1492, %f1619;
	fma.rn.f32 	%f1623, %f1616, %f1493, %f1620;
	fma.rn.f32 	%f1624, %f1617, %f1491, %f1612;
	fma.rn.f32 	%f1625, %f1617, %f1492, %f1621;
	fma.rn.f32 	%f1626, %f1617, %f1493, %f1622;
	ld.shared.v2.f32 	{%f1627, %f1628}, [%r104+3904];
	fma.rn.f32 	%f1629, %f1627, %f1492, %f1624;
	fma.rn.f32 	%f1630, %f1627, %f1493, %f1625;
	fma.rn.f32 	%f1631, %f1628, %f1493, %f1629;
	add.s32 	%r188, %r97, 9504;
	mul.wide.u32 	%rd187, %r188, 4;
	add.s64 	%rd188, %rd10, %rd187;
	ld.global.nc.f32 	%f1632, [%rd188];
	add.s32 	%r189, %r97, 9600;
	mul.wide.u32 	%rd189, %r189, 4;
	add.s64 	%rd190, %rd10, %rd189;
	ld.global.nc.f32 	%f1633, [%rd190];
	add.s32 	%r190, %r97, 9696;
	mul.wide.u32 	%rd191, %r190, 4;
	add.s64 	%rd192, %rd10, %rd191;
	ld.global.nc.f32 	%f1634, [%rd192];
	add.s32 	%r191, %r97, 9792;
	mul.wide.u32 	%rd193, %r191, 4;
	add.s64 	%rd194, %rd10, %rd193;
	ld.global.nc.f32 	%f1635, [%rd194];
	add.s32 	%r192, %r97, 9888;
	mul.wide.u32 	%rd195, %r192, 4;
	add.s64 	%rd196, %rd10, %rd195;
	ld.global.nc.f32 	%f1636, [%rd196];
	add.s32 	%r193, %r97, 9984;
	mul.wide.u32 	%rd197, %r193, 4;
	add.s64 	%rd198, %rd10, %rd197;
	ld.global.nc.f32 	%f1637, [%rd198];
	add.s32 	%r194, %r97, 10080;
	mul.wide.u32 	%rd199, %r194, 4;
	add.s64 	%rd200, %rd10, %rd199;
	ld.global.nc.f32 	%f1638, [%rd200];
	add.s32 	%r195, %r97, 10176;
	mul.wide.u32 	%rd201, %r195, 4;
	add.s64 	%rd202, %rd10, %rd201;
	ld.global.nc.f32 	%f1639, [%rd202];
	add.s32 	%r196, %r97, 10272;
	mul.wide.u32 	%rd203, %r196, 4;
	add.s64 	%rd204, %rd10, %rd203;
	ld.global.nc.f32 	%f1640, [%rd204];
	ld.shared.v2.f32 	{%f1641, %f1642}, [%r104+3960];
	fma.rn.f32 	%f1643, %f1641, %f1632, %f1563;
	fma.rn.f32 	%f1644, %f1642, %f1632, %f1572;
	fma.rn.f32 	%f1645, %f1642, %f1633, %f1643;
	ld.shared.v4.f32 	{%f1646, %f1647, %f1648, %f1649}, [%r104+3968];
	fma.rn.f32 	%f1650, %f1646, %f1632, %f1580;
	fma.rn.f32 	%f1651, %f1646, %f1633, %f1644;
	fma.rn.f32 	%f1652, %f1646, %f1634, %f1645;
	fma.rn.f32 	%f1653, %f1647, %f1632, %f1583;
	fma.rn.f32 	%f1654, %f1647, %f1633, %f1650;
	fma.rn.f32 	%f1655, %f1647, %f1634, %f1651;
	fma.rn.f32 	%f1656, %f1648, %f1633, %f1653;
	fma.rn.f32 	%f1657, %f1648, %f1634, %f1654;
	fma.rn.f32 	%f1658, %f1649, %f1634, %f1656;
	ld.shared.v4.f32 	{%f1659, %f1660, %f1661, %f1662}, [%r104+4032];
	fma.rn.f32 	%f1663, %f1659, %f1632, %f1601;
	fma.rn.f32 	%f1664, %f1659, %f1635, %f1652;
	fma.rn.f32 	%f1665, %f1660, %f1632, %f1607;
	fma.rn.f32 	%f1666, %f1660, %f1633, %f1663;
	fma.rn.f32 	%f1667, %f1660, %f1635, %f1655;
	fma.rn.f32 	%f1668, %f1660, %f1636, %f1664;
	fma.rn.f32 	%f1669, %f1661, %f1632, %f1611;
	fma.rn.f32 	%f1670, %f1661, %f1633, %f1665;
	fma.rn.f32 	%f1671, %f1661, %f1634, %f1666;
	fma.rn.f32 	%f1672, %f1661, %f1635, %f1657;
	fma.rn.f32 	%f1673, %f1661, %f1636, %f1667;
	fma.rn.f32 	%f1674, %f1661, %f1637, %f1668;
	fma.rn.f32 	%f1675, %f1662, %f1632, %f1613;
	fma.rn.f32 	%f1676, %f1662, %f1633, %f1669;
	fma.rn.f32 	%f1677, %f1662, %f1634, %f1670;
	fma.rn.f32 	%f1678, %f1662, %f1635, %f1658;
	fma.rn.f32 	%f1679, %f1662, %f1636, %f1672;
	fma.rn.f32 	%f1680, %f1662, %f1637, %f1673;
	ld.shared.v2.f32 	{%f1681, %f1682}, [%r104+4048];
	fma.rn.f32 	%f1683, %f1681, %f1633, %f1675;
	fma.rn.f32 	%f1684, %f1681, %f1634, %f1676;
	fma.rn.f32 	%f1685, %f1681, %f1636, %f1678;
	fma.rn.f32 	%f1686, %f1681, %f1637, %f1679;
	fma.rn.f32 	%f1687, %f1682, %f1634, %f1683;
	fma.rn.f32 	%f1688, %f1682, %f1637, %f1685;
	ld.shared.v2.f32 	{%f1689, %f1690}, [%r104+4104];
	fma.rn.f32 	%f1691, %f1689, %f1632, %f1623;
	fma.rn.f32 	%f1692, %f1689, %f1635, %f1671;
	fma.rn.f32 	%f1693, %f1689, %f1638, %f1674;
	fma.rn.f32 	%f1694, %f1690, %f1632, %f1626;
	fma.rn.f32 	%f1695, %f1690, %f1633, %f1691;
	fma.rn.f32 	%f1696, %f1690, %f1635, %f1677;
	fma.rn.f32 	%f1697, %f1690, %f1636, %f1692;
	fma.rn.f32 	%f1698, %f1690, %f1638, %f1680;
	fma.rn.f32 	%f1699, %f1690, %f1639, %f1693;
	ld.shared.v4.f32 	{%f1700, %f1701, %f1702, %f1703}, [%r104+4112];
	fma.rn.f32 	%f1704, %f1700, %f1632, %f1630;
	fma.rn.f32 	%f1705, %f1700, %f1633, %f1694;
	fma.rn.f32 	%f1706, %f1700, %f1634, %f1695;
	fma.rn.f32 	%f1707, %f1700, %f1635, %f1684;
	fma.rn.f32 	%f1708, %f1700, %f1636, %f1696;
	fma.rn.f32 	%f1709, %f1700, %f1637, %f1697;
	fma.rn.f32 	%f1710, %f1700, %f1638, %f1686;
	fma.rn.f32 	%f1711, %f1700, %f1639, %f1698;
	fma.rn.f32 	%f1712, %f1700, %f1640, %f1699;
	fma.rn.f32 	%f1713, %f1701, %f1632, %f1631;
	fma.rn.f32 	%f1714, %f1701, %f1633, %f1704;
	fma.rn.f32 	%f1715, %f1701, %f1634, %f1705;
	fma.rn.f32 	%f1716, %f1701, %f1635, %f1687;
	fma.rn.f32 	%f1717, %f1701, %f1636, %f1707;
	fma.rn.f32 	%f1718, %f1701, %f1637, %f1708;
	fma.rn.f32 	%f1719, %f1701, %f1638, %f1688;
	fma.rn.f32 	%f1720, %f1701, %f1639, %f1710;
	fma.rn.f32 	%f1721, %f1701, %f1640, %f1711;
	fma.rn.f32 	%f1722, %f1702, %f1633, %f1713;
	fma.rn.f32 	%f1723, %f1702, %f1634, %f1714;
	fma.rn.f32 	%f1724, %f1702, %f1636, %f1716;
	fma.rn.f32 	%f1725, %f1702, %f1637, %f1717;
	fma.rn.f32 	%f1726, %f1702, %f1639, %f1719;
	fma.rn.f32 	%f1727, %f1702, %f1640, %f1720;
	fma.rn.f32 	%f1728, %f1703, %f1634, %f1722;
	fma.rn.f32 	%f1729, %f1703, %f1637, %f1724;
	fma.rn.f32 	%f1730, %f1703, %f1640, %f1726;
	ld.shared.v4.f32 	{%f1731, %f1732, %f1733, %f1734}, [%r104+4176];
	fma.rn.f32 	%f1735, %f1731, %f1635, %f1706;
	fma.rn.f32 	%f1736, %f1731, %f1638, %f1709;
	fma.rn.f32 	%f1737, %f1732, %f1635, %f1715;
	fma.rn.f32 	%f1738, %f1732, %f1636, %f1735;
	fma.rn.f32 	%f1739, %f1732, %f1638, %f1718;
	fma.rn.f32 	%f1740, %f1732, %f1639, %f1736;
	fma.rn.f32 	%f1741, %f1733, %f1635, %f1723;
	fma.rn.f32 	%f1742, %f1733, %f1636, %f1737;
	fma.rn.f32 	%f1743, %f1733, %f1637, %f1738;
	fma.rn.f32 	%f1744, %f1733, %f1638, %f1725;
	fma.rn.f32 	%f1745, %f1733, %f1639, %f1739;
	fma.rn.f32 	%f1746, %f1733, %f1640, %f1740;
	fma.rn.f32 	%f1747, %f1734, %f1635, %f1728;
	fma.rn.f32 	%f1748, %f1734, %f1636, %f1741;
	fma.rn.f32 	%f1749, %f1734, %f1637, %f1742;
	fma.rn.f32 	%f1750, %f1734, %f1638, %f1729;
	fma.rn.f32 	%f1751, %f1734, %f1639, %f1744;
	fma.rn.f32 	%f1752, %f1734, %f1640, %f1745;
	ld.shared.v2.f32 	{%f1753, %f1754}, [%r104+4192];
	fma.rn.f32 	%f1755, %f1753, %f1636, %f1747;
	fma.rn.f32 	%f1756, %f1753, %f1637, %f1748;
	fma.rn.f32 	%f1757, %f1753, %f1639, %f1750;
	fma.rn.f32 	%f1758, %f1753, %f1640, %f1751;
	fma.rn.f32 	%f1759, %f1754, %f1637, %f1755;
	fma.rn.f32 	%f1760, %f1754, %f1640, %f1757;
	ld.shared.v2.f32 	{%f1761, %f1762}, [%r104+4248];
	fma.rn.f32 	%f1763, %f1761, %f1638, %f1743;
	fma.rn.f32 	%f1764, %f1762, %f1638, %f1749;
	fma.rn.f32 	%f1765, %f1762, %f1639, %f1763;
	ld.shared.v4.f32 	{%f1766, %f1767, %f1768, %f1769}, [%r104+4256];
	fma.rn.f32 	%f1770, %f1766, %f1638, %f1756;
	fma.rn.f32 	%f1771, %f1766, %f1639, %f1764;
	fma.rn.f32 	%f1772, %f1766, %f1640, %f1765;
	fma.rn.f32 	%f1773, %f1767, %f1638, %f1759;
	fma.rn.f32 	%f1774, %f1767, %f1639, %f1770;
	fma.rn.f32 	%f1775, %f1767, %f1640, %f1771;
	fma.rn.f32 	%f1776, %f1768, %f1639, %f1773;
	fma.rn.f32 	%f1777, %f1768, %f1640, %f1774;
	fma.rn.f32 	%f1778, %f1769, %f1640, %f1776;
	add.s32 	%r197, %r97, 10368;
	mul.wide.u32 	%rd205, %r197, 4;
	add.s64 	%rd206, %rd10, %rd205;
	ld.global.nc.f32 	%f1779, [%rd206];
	ld.global.nc.f32 	%f1780, [%rd206+384];
	ld.global.nc.f32 	%f1781, [%rd206+768];
	add.s32 	%r198, %r97, 10656;
	mul.wide.u32 	%rd207, %r198, 4;
	add.s64 	%rd208, %rd10, %rd207;
	ld.global.nc.f32 	%f1782, [%rd208];
	add.s32 	%r199, %r97, 10752;
	mul.wide.u32 	%rd209, %r199, 4;
	add.s64 	%rd210, %rd10, %rd209;
	ld.global.nc.f32 	%f1783, [%rd210];
	add.s32 	%r200, %r97, 10848;
	mul.wide.u32 	%rd211, %r200, 4;
	add.s64 	%rd212, %rd10, %rd211;
	ld.global.nc.f32 	%f1784, [%rd212];
	add.s32 	%r201, %r97, 10944;
	mul.wide.u32 	%rd213, %r201, 4;
	add.s64 	%rd214, %rd10, %rd213;
	ld.global.nc.f32 	%f1785, [%rd214];
	add.s32 	%r202, %r97, 11040;
	mul.wide.u32 	%rd215, %r202, 4;
	add.s64 	%rd216, %rd10, %rd215;
	ld.global.nc.f32 	%f1786, [%rd216];
	add.s32 	%r203, %r97, 11136;
	mul.wide.u32 	%rd217, %r203, 4;
	add.s64 	%rd218, %rd10, %rd217;
	ld.global.nc.f32 	%f1787, [%rd218];
	ld.shared.v4.f32 	{%f1788, %f1789, %f1790, %f1791}, [%r104+4320];
	fma.rn.f32 	%f1792, %f1788, %f1779, %f1712;
	fma.rn.f32 	%f1793, %f1789, %f1779, %f1721;
	fma.rn.f32 	%f1794, %f1789, %f1780, %f1792;
	fma.rn.f32 	%f1795, %f1790, %f1779, %f1727;
	fma.rn.f32 	%f1796, %f1790, %f1780, %f1793;
	fma.rn.f32 	%f1797, %f1790, %f1781, %f1794;
	fma.rn.f32 	%f1798, %f1791, %f1779, %f1730;
	fma.rn.f32 	%f1799, %f1791, %f1780, %f1795;
	fma.rn.f32 	%f1800, %f1791, %f1781, %f1796;
	ld.shared.v2.f32 	{%f1801, %f1802}, [%r104+4336];
	fma.rn.f32 	%f1803, %f1801, %f1780, %f1798;
	fma.rn.f32 	%f1804, %f1801, %f1781, %f1799;
	fma.rn.f32 	%f1805, %f1802, %f1781, %f1803;
	ld.shared.v2.f32 	{%f1806, %f1807}, [%r104+4392];
	fma.rn.f32 	%f1808, %f1806, %f1779, %f1746;
	fma.rn.f32 	%f1809, %f1806, %f1782, %f1797;
	fma.rn.f32 	%f1810, %f1807, %f1779, %f1752;
	fma.rn.f32 	%f1811, %f1807, %f1780, %f1808;
	fma.rn.f32 	%f1812, %f1807, %f1782, %f1800;
	fma.rn.f32 	%f1813, %f1807, %f1783, %f1809;
	ld.shared.v4.f32 	{%f1814, %f1815, %f1816, %f1817}, [%r104+4400];
	fma.rn.f32 	%f1818, %f1814, %f1779, %f1758;
	fma.rn.f32 	%f1819, %f1814, %f1780, %f1810;
	fma.rn.f32 	%f1820, %f1814, %f1781, %f1811;
	fma.rn.f32 	%f1821, %f1814, %f1782, %f1804;
	fma.rn.f32 	%f1822, %f1814, %f1783, %f1812;
	fma.rn.f32 	%f1823, %f1814, %f1784, %f1813;
	fma.rn.f32 	%f1824, %f1815, %f1779, %f1760;
	fma.rn.f32 	%f1825, %f1815, %f1780, %f1818;
	fma.rn.f32 	%f1826, %f1815, %f1781, %f1819;
	fma.rn.f32 	%f1827, %f1815, %f1782, %f1805;
	fma.rn.f32 	%f1828, %f1815, %f1783, %f1821;
	fma.rn.f32 	%f1829, %f1815, %f1784, %f1822;
	fma.rn.f32 	%f1830, %f1816, %f1780, %f1824;
	fma.rn.f32 	%f1831, %f1816, %f1781, %f1825;
	fma.rn.f32 	%f1832, %f1816, %f1783, %f1827;
	fma.rn.f32 	%f1833, %f1816, %f1784, %f1828;
	fma.rn.f32 	%f1834, %f1817, %f1781, %f1830;
	fma.rn.f32 	%f1835, %f1817, %f1784, %f1832;
	ld.shared.v4.f32 	{%f1836, %f1837, %f1838, %f1839}, [%r104+4464];
	fma.rn.f32 	%f1840, %f1836, %f1779, %f1772;
	fma.rn.f32 	%f1841, %f1836, %f1782, %f1820;
	fma.rn.f32 	%f1842, %f1836, %f1785, %f1823;
	fma.rn.f32 	%f1843, %f1837, %f1779, %f1775;
	fma.rn.f32 	%f1844, %f1837, %f1780, %f1840;
	fma.rn.f32 	%f1845, %f1837, %f1782, %f1826;
	fma.rn.f32 	%f1846, %f1837, %f1783, %f1841;
	fma.rn.f32 	%f1847, %f1837, %f1785, %f1829;
	fma.rn.f32 	%f1848, %f1837, %f1786, %f1842;
	fma.rn.f32 	%f1849, %f1838, %f1779, %f1777;
	fma.rn.f32 	%f1850, %f1838, %f1780, %f1843;
	fma.rn.f32 	%f1851, %f1838, %f1781, %f1844;
	fma.rn.f32 	%f1852, %f1838, %f1782, %f1831;
	fma.rn.f32 	%f1853, %f1838, %f1783, %f1845;
	fma.rn.f32 	%f1854, %f1838, %f1784, %f1846;
	fma.rn.f32 	%f1855, %f1838, %f1785, %f1833;
	fma.rn.f32 	%f1856, %f1838, %f1786, %f1847;
	fma.rn.f32 	%f1857, %f1838, %f1787, %f1848;
	fma.rn.f32 	%f1858, %f1839, %f1779, %f1778;
	fma.rn.f32 	%f1859, %f1839, %f1780, %f1849;
	fma.rn.f32 	%f1860, %f1839, %f1781, %f1850;
	fma.rn.f32 	%f1861, %f1839, %f1782, %f1834;
	fma.rn.f32 	%f1862, %f1839, %f1783, %f1852;
	fma.rn.f32 	%f1863, %f1839, %f1784, %f1853;
	fma.rn.f32 	%f1864, %f1839, %f1785, %f1835;
	fma.rn.f32 	%f1865, %f1839, %f1786, %f1855;
	fma.rn.f32 	%f1866, %f1839, %f1787, %f1856;
	ld.shared.v2.f32 	{%f1867, %f1868}, [%r104+4480];
	fma.rn.f32 	%f1869, %f1867, %f1780, %f1858;
	fma.rn.f32 	%f1870, %f1867, %f1781, %f1859;
	fma.rn.f32 	%f1871, %f1867, %f1783, %f1861;
	fma.rn.f32 	%f1872, %f1867, %f1784, %f1862;
	fma.rn.f32 	%f1873, %f1867, %f1786, %f1864;
	fma.rn.f32 	%f1874, %f1867, %f1787, %f1865;
	fma.rn.f32 	%f1875, %f1868, %f1781, %f1869;
	fma.rn.f32 	%f1876, %f1868, %f1784, %f1871;
	fma.rn.f32 	%f1877, %f1868, %f1787, %f1873;
	ld.shared.v2.f32 	{%f1878, %f1879}, [%r104+4536];
	fma.rn.f32 	%f1880, %f1878, %f1782, %f1851;
	fma.rn.f32 	%f1881, %f1878, %f1785, %f1854;
	fma.rn.f32 	%f1882, %f1879, %f1782, %f1860;
	fma.rn.f32 	%f1883, %f1879, %f1783, %f1880;
	fma.rn.f32 	%f1884, %f1879, %f1785, %f1863;
	fma.rn.f32 	%f1885, %f1879, %f1786, %f1881;
	ld.shared.v4.f32 	{%f1886, %f1887, %f1888, %f1889}, [%r104+4544];
	fma.rn.f32 	%f1890, %f1886, %f1782, %f1870;
	fma.rn.f32 	%f1891, %f1886, %f1783, %f1882;
	fma.rn.f32 	%f1892, %f1886, %f1784, %f1883;
	fma.rn.f32 	%f1893, %f1886, %f1785, %f1872;
	fma.rn.f32 	%f1894, %f1886, %f1786, %f1884;
	fma.rn.f32 	%f1895, %f1886, %f1787, %f1885;
	fma.rn.f32 	%f1896, %f1887, %f1782, %f1875;
	fma.rn.f32 	%f1897, %f1887, %f1783, %f1890;
	fma.rn.f32 	%f1898, %f1887, %f1784, %f1891;
	fma.rn.f32 	%f1899, %f1887, %f1785, %f1876;
	fma.rn.f32 	%f1900, %f1887, %f1786, %f1893;
	fma.rn.f32 	%f1901, %f1887, %f1787, %f1894;
	fma.rn.f32 	%f1902, %f1888, %f1783, %f1896;
	fma.rn.f32 	%f1903, %f1888, %f1784, %f1897;
	fma.rn.f32 	%f1904, %f1888, %f1786, %f1899;
	fma.rn.f32 	%f1905, %f1888, %f1787, %f1900;
	fma.rn.f32 	%f1906, %f1889, %f1784, %f1902;
	fma.rn.f32 	%f1907, %f1889, %f1787, %f1904;
	ld.shared.v4.f32 	{%f1908, %f1909, %f1910, %f1911}, [%r104+4608];
	fma.rn.f32 	%f1912, %f1908, %f1785, %f1892;
	fma.rn.f32 	%f1913, %f1909, %f1785, %f1898;
	fma.rn.f32 	%f1914, %f1909, %f1786, %f1912;
	fma.rn.f32 	%f1915, %f1910, %f1785, %f1903;
	fma.rn.f32 	%f1916, %f1910, %f1786, %f1913;
	fma.rn.f32 	%f1917, %f1910, %f1787, %f1914;
	fma.rn.f32 	%f1918, %f1911, %f1785, %f1906;
	fma.rn.f32 	%f1919, %f1911, %f1786, %f1915;
	fma.rn.f32 	%f1920, %f1911, %f1787, %f1916;
	ld.shared.v2.f32 	{%f1921, %f1922}, [%r104+4624];
	fma.rn.f32 	%f1923, %f1921, %f1786, %f1918;
	fma.rn.f32 	%f1924, %f1921, %f1787, %f1919;
	fma.rn.f32 	%f1925, %f1922, %f1787, %f1923;
	add.s32 	%r204, %r97, 11232;
	mul.wide.u32 	%rd219, %r204, 4;
	add.s64 	%rd220, %rd10, %rd219;
	ld.global.nc.f32 	%f1926, [%rd220];
	add.s32 	%r205, %r97, 11328;
	mul.wide.u32 	%rd221, %r205, 4;
	add.s64 	%rd222, %rd10, %rd221;
	ld.global.nc.f32 	%f1927, [%rd222];
	add.s32 	%r206, %r97, 11424;
	mul.wide.u32 	%rd223, %r206, 4;
	add.s64 	%rd224, %rd10, %rd223;
	ld.global.nc.f32 	%f1928, [%rd224];
	add.s32 	%r207, %r97, 11520;
	mul.wide.u32 	%rd225, %r207, 4;
	add.s64 	%rd226, %rd10, %rd225;
	ld.global.nc.f32 	%f1929, [%rd226];
	add.s32 	%r208, %r97, 11616;
	mul.wide.u32 	%rd227, %r208, 4;
	add.s64 	%rd228, %rd10, %rd227;
	ld.global.nc.f32 	%f1930, [%rd228];
	add.s32 	%r209, %r97, 11712;
	mul.wide.u32 	%rd229, %r209, 4;
	add.s64 	%rd230, %rd10, %rd229;
	ld.global.nc.f32 	%f1931, [%rd230];
	add.s32 	%r210, %r97, 11808;
	mul.wide.u32 	%rd231, %r210, 4;
	add.s64 	%rd232, %rd10, %rd231;
	ld.global.nc.f32 	%f1932, [%rd232];
	add.s32 	%r211, %r97, 11904;
	mul.wide.u32 	%rd233, %r211, 4;
	add.s64 	%rd234, %rd10, %rd233;
	ld.global.nc.f32 	%f1933, [%rd234];
	add.s32 	%r212, %r97, 12000;
	mul.wide.u32 	%rd235, %r212, 4;
	add.s64 	%rd236, %rd10, %rd235;
	ld.global.nc.f32 	%f1934, [%rd236];
	ld.shared.v2.f32 	{%f1935, %f1936}, [%r104+4680];
	fma.rn.f32 	%f1937, %f1935, %f1926, %f1857;
	fma.rn.f32 	%f1938, %f1936, %f1926, %f1866;
	fma.rn.f32 	%f1939, %f1936, %f1927, %f1937;
	ld.shared.v4.f32 	{%f1940, %f1941, %f1942, %f1943}, [%r104+4688];
	fma.rn.f32 	%f1944, %f1940, %f1926, %f1874;
	fma.rn.f32 	%f1945, %f1940, %f1927, %f1938;
	fma.rn.f32 	%f1946, %f1940, %f1928, %f1939;
	fma.rn.f32 	%f1947, %f1941, %f1926, %f1877;
	fma.rn.f32 	%f1948, %f1941, %f1927, %f1944;
	fma.rn.f32 	%f1949, %f1941, %f1928, %f1945;
	fma.rn.f32 	%f1950, %f1942, %f1927, %f1947;
	fma.rn.f32 	%f1951, %f1942, %f1928, %f1948;
	fma.rn.f32 	%f1952, %f1943, %f1928, %f1950;
	ld.shared.v4.f32 	{%f1953, %f1954, %f1955, %f1956}, [%r104+4752];
	fma.rn.f32 	%f1957, %f1953, %f1926, %f1895;
	fma.rn.f32 	%f1958, %f1953, %f1929, %f1946;
	fma.rn.f32 	%f1959, %f1954, %f1926, %f1901;
	fma.rn.f32 	%f1960, %f1954, %f1927, %f1957;
	fma.rn.f32 	%f1961, %f1954, %f1929, %f1949;
	fma.rn.f32 	%f1962, %f1954, %f1930, %f1958;
	fma.rn.f32 	%f1963, %f1955, %f1926, %f1905;
	fma.rn.f32 	%f1964, %f1955, %f1927, %f1959;
	fma.rn.f32 	%f1965, %f1955, %f1928, %f1960;
	fma.rn.f32 	%f1966, %f1955, %f1929, %f1951;
	fma.rn.f32 	%f1967, %f1955, %f1930, %f1961;
	fma.rn.f32 	%f1968, %f1955, %f1931, %f1962;
	fma.rn.f32 	%f1969, %f1956, %f1926, %f1907;
	fma.rn.f32 	%f1970, %f1956, %f1927, %f1963;
	fma.rn.f32 	%f1971, %f1956, %f1928, %f1964;
	fma.rn.f32 	%f1972, %f1956, %f1929, %f1952;
	fma.rn.f32 	%f1973, %f1956, %f1930, %f1966;
	fma.rn.f32 	%f1974, %f1956, %f1931, %f1967;
	ld.shared.v2.f32 	{%f1975, %f1976}, [%r104+4768];
	fma.rn.f32 	%f1977, %f1975, %f1927, %f1969;
	fma.rn.f32 	%f1978, %f1975, %f1928, %f1970;
	fma.rn.f32 	%f1979, %f1975, %f1930, %f1972;
	fma.rn.f32 	%f1980, %f1975, %f1931, %f1973;
	fma.rn.f32 	%f1981, %f1976, %f1928, %f1977;
	fma.rn.f32 	%f1982, %f1976, %f1931, %f1979;
	ld.shared.v2.f32 	{%f1983, %f1984}, [%r104+4824];
	fma.rn.f32 	%f1985, %f1983, %f1926, %f1917;
	fma.rn.f32 	%f1986, %f1983, %f1929, %f1965;
	fma.rn.f32 	%f1987, %f1983, %f1932, %f1968;
	fma.rn.f32 	%f1988, %f1984, %f1926, %f1920;
	fma.rn.f32 	%f1989, %f1984, %f1927, %f1985;
	fma.rn.f32 	%f1990, %f1984, %f1929, %f1971;
	fma.rn.f32 	%f1991, %f1984, %f1930, %f1986;
	fma.rn.f32 	%f1992, %f1984, %f1932, %f1974;
	fma.rn.f32 	%f1993, %f1984, %f1933, %f1987;
	ld.shared.v4.f32 	{%f1994, %f1995, %f1996, %f1997}, [%r104+4832];
	fma.rn.f32 	%f1998, %f1994, %f1926, %f1924;
	fma.rn.f32 	%f1999, %f1994, %f1927, %f1988;
	fma.rn.f32 	%f2000, %f1994, %f1928, %f1989;
	fma.rn.f32 	%f2001, %f1994, %f1929, %f1978;
	fma.rn.f32 	%f2002, %f1994, %f1930, %f1990;
	fma.rn.f32 	%f2003, %f1994, %f1931, %f1991;
	fma.rn.f32 	%f2004, %f1994, %f1932, %f1980;
	fma.rn.f32 	%f2005, %f1994, %f1933, %f1992;
	fma.rn.f32 	%f2006, %f1994, %f1934, %f1993;
	fma.rn.f32 	%f2007, %f1995, %f1926, %f1925;
	fma.rn.f32 	%f2008, %f1995, %f1927, %f1998;
	fma.rn.f32 	%f2009, %f1995, %f1928, %f1999;
	fma.rn.f32 	%f2010, %f1995, %f1929, %f1981;
	fma.rn.f32 	%f2011, %f1995, %f1930, %f2001;
	fma.rn.f32 	%f2012, %f1995, %f1931, %f2002;
	fma.rn.f32 	%f2013, %f1995, %f1932, %f1982;
	fma.rn.f32 	%f2014, %f1995, %f1933, %f2004;
	fma.rn.f32 	%f2015, %f1995, %f1934, %f2005;
	fma.rn.f32 	%f2016, %f1996, %f1927, %f2007;
	fma.rn.f32 	%f2017, %f1996, %f1928, %f2008;
	fma.rn.f32 	%f2018, %f1996, %f1930, %f2010;
	fma.rn.f32 	%f2019, %f1996, %f1931, %f2011;
	fma.rn.f32 	%f2020, %f1996, %f1933, %f2013;
	fma.rn.f32 	%f2021, %f1996, %f1934, %f2014;
	fma.rn.f32 	%f2022, %f1997, %f1928, %f2016;
	fma.rn.f32 	%f2023, %f1997, %f1931, %f2018;
	fma.rn.f32 	%f2024, %f1997, %f1934, %f2020;
	ld.shared.v4.f32 	{%f2025, %f2026, %f2027, %f2028}, [%r104+4896];
	fma.rn.f32 	%f2029, %f2025, %f1929, %f2000;
	fma.rn.f32 	%f2030, %f2025, %f1932, %f2003;
	fma.rn.f32 	%f2031, %f2026, %f1929, %f2009;
	fma.rn.f32 	%f2032, %f2026, %f1930, %f2029;
	fma.rn.f32 	%f2033, %f2026, %f1932, %f2012;
	fma.rn.f32 	%f2034, %f2026, %f1933, %f2030;
	fma.rn.f32 	%f2035, %f2027, %f1929, %f2017;
	fma.rn.f32 	%f2036, %f2027, %f1930, %f2031;
	fma.rn.f32 	%f2037, %f2027, %f1931, %f2032;
	fma.rn.f32 	%f2038, %f2027, %f1932, %f2019;
	fma.rn.f32 	%f2039, %f2027, %f1933, %f2033;
	fma.rn.f32 	%f2040, %f2027, %f1934, %f2034;
	fma.rn.f32 	%f2041, %f2028, %f1929, %f2022;
	fma.rn.f32 	%f2042, %f2028, %f1930, %f2035;
	fma.rn.f32 	%f2043, %f2028, %f1931, %f2036;
	fma.rn.f32 	%f2044, %f2028, %f1932, %f2023;
	fma.rn.f32 	%f2045, %f2028, %f1933, %f2038;
	fma.rn.f32 	%f2046, %f2028, %f1934, %f2039;
	ld.shared.v2.f32 	{%f2047, %f2048}, [%r104+4912];
	fma.rn.f32 	%f2049, %f2047, %f1930, %f2041;
	fma.rn.f32 	%f2050, %f2047, %f1931, %f2042;
	fma.rn.f32 	%f2051, %f2047, %f1933, %f2044;
	fma.rn.f32 	%f2052, %f2047, %f1934, %f2045;
	fma.rn.f32 	%f2053, %f2048, %f1931, %f2049;
	fma.rn.f32 	%f2054, %f2048, %f1934, %f2051;
	ld.shared.v2.f32 	{%f2055, %f2056}, [%r104+4968];
	fma.rn.f32 	%f2057, %f2055, %f1932, %f2037;
	fma.rn.f32 	%f2058, %f2056, %f1932, %f2043;
	fma.rn.f32 	%f2059, %f2056, %f1933, %f2057;
	ld.shared.v4.f32 	{%f2060, %f2061, %f2062, %f2063}, [%r104+4976];
	fma.rn.f32 	%f2064, %f2060, %f1932, %f2050;
	fma.rn.f32 	%f2065, %f2060, %f1933, %f2058;
	fma.rn.f32 	%f2066, %f2060, %f1934, %f2059;
	fma.rn.f32 	%f2067, %f2061, %f1932, %f2053;
	fma.rn.f32 	%f2068, %f2061, %f1933, %f2064;
	fma.rn.f32 	%f2069, %f2061, %f1934, %f2065;
	fma.rn.f32 	%f2070, %f2062, %f1933, %f2067;
	fma.rn.f32 	%f2071, %f2062, %f1934, %f2068;
	fma.rn.f32 	%f2072, %f2063, %f1934, %f2070;
	add.s32 	%r213, %r97, 12096;
	mul.wide.u32 	%rd237, %r213, 4;
	add.s64 	%rd238, %rd10, %rd237;
	ld.global.nc.f32 	%f2073, [%rd238];
	add.s32 	%r214, %r97, 12192;
	mul.wide.u32 	%rd239, %r214, 4;
	add.s64 	%rd240, %rd10, %rd239;
	ld.global.nc.f32 	%f2074, [%rd240];
	add.s32 	%r215, %r97, 12288;
	mul.wide.u32 	%rd241, %r215, 4;
	add.s64 	%rd242, %rd10, %rd241;
	ld.global.nc.f32 	%f2075, [%rd242];
	add.s32 	%r216, %r97, 12384;
	mul.wide.u32 	%rd243, %r216, 4;
	add.s64 	%rd244, %rd10, %rd243;
	ld.global.nc.f32 	%f2076, [%rd244];
	add.s32 	%r217, %r97, 12480;
	mul.wide.u32 	%rd245, %r217, 4;
	add.s64 	%rd246, %rd10, %rd245;
	ld.global.nc.f32 	%f2077, [%rd246];
	add.s32 	%r218, %r97, 12576;
	mul.wide.u32 	%rd247, %r218, 4;
	add.s64 	%rd248, %rd10, %rd247;
	ld.global.nc.f32 	%f2078, [%rd248];
	add.s32 	%r219, %r97, 12672;
	mul.wide.u32 	%rd249, %r219, 4;
	add.s64 	%rd250, %rd10, %rd249;
	ld.global.nc.f32 	%f2079, [%rd250];
	add.s32 	%r220, %r97, 12768;
	mul.wide.u32 	%rd251, %r220, 4;
	add.s64 	%rd252, %rd10, %rd251;
	ld.global.nc.f32 	%f2080, [%rd252];
	add.s32 	%r221, %r97, 12864;
	mul.wide.u32 	%rd253, %r221, 4;
	add.s64 	%rd254, %rd10, %rd253;
	ld.global.nc.f32 	%f2081, [%rd254];
	ld.shared.v4.f32 	{%f2082, %f2083, %f2084, %f2085}, [%r104+5040];
	fma.rn.f32 	%f2086, %f2082, %f2073, %f2006;
	fma.rn.f32 	%f2087, %f2083, %f2073, %f2015;
	fma.rn.f32 	%f2088, %f2083, %f2074, %f2086;
	fma.rn.f32 	%f2089, %f2084, %f2073, %f2021;
	fma.rn.f32 	%f2090, %f2084, %f2074, %f2087;
	fma.rn.f32 	%f2091, %f2084, %f2075, %f2088;
	fma.rn.f32 	%f2092, %f2085, %f2073, %f2024;
	fma.rn.f32 	%f2093, %f2085, %f2074, %f2089;
	fma.rn.f32 	%f2094, %f2085, %f2075, %f2090;
	ld.shared.v2.f32 	{%f2095, %f2096}, [%r104+5056];
	fma.rn.f32 	%f2097, %f2095, %f2074, %f2092;
	fma.rn.f32 	%f2098, %f2095, %f2075, %f2093;
	fma.rn.f32 	%f2099, %f2096, %f2075, %f2097;
	ld.shared.v2.f32 	{%f2100, %f2101}, [%r104+5112];
	fma.rn.f32 	%f2102, %f2100, %f2073, %f2040;
	fma.rn.f32 	%f2103, %f2100, %f2076, %f2091;
	fma.rn.f32 	%f2104, %f2101, %f2073, %f2046;
	fma.rn.f32 	%f2105, %f2101, %f2074, %f2102;
	fma.rn.f32 	%f2106, %f2101, %f2076, %f2094;
	fma.rn.f32 	%f2107, %f2101, %f2077, %f2103;
	ld.shared.v4.f32 	{%f2108, %f2109, %f2110, %f2111}, [%r104+5120];
	fma.rn.f32 	%f2112, %f2108, %f2073, %f2052;
	fma.rn.f32 	%f2113, %f2108, %f2074, %f2104;
	fma.rn.f32 	%f2114, %f2108, %f2075, %f2105;
	fma.rn.f32 	%f2115, %f2108, %f2076, %f2098;
	fma.rn.f32 	%f2116, %f2108, %f2077, %f2106;
	fma.rn.f32 	%f2117, %f2108, %f2078, %f2107;
	fma.rn.f32 	%f2118, %f2109, %f2073, %f2054;
	fma.rn.f32 	%f2119, %f2109, %f2074, %f2112;
	fma.rn.f32 	%f2120, %f2109, %f2075, %f2113;
	fma.rn.f32 	%f2121, %f2109, %f2076, %f2099;
	fma.rn.f32 	%f2122, %f2109, %f2077, %f2115;
	fma.rn.f32 	%f2123, %f2109, %f2078, %f2116;
	fma.rn.f32 	%f2124, %f2110, %f2074, %f2118;
	fma.rn.f32 	%f2125, %f2110, %f2075, %f2119;
	fma.rn.f32 	%f2126, %f2110, %f2077, %f2121;
	fma.rn.f32 	%f2127, %f2110, %f2078, %f2122;
	fma.rn.f32 	%f2128, %f2111, %f2075, %f2124;
	fma.rn.f32 	%f2129, %f2111, %f2078, %f2126;
	ld.shared.v4.f32 	{%f2130, %f2131, %f2132, %f2133}, [%r104+5184];
	fma.rn.f32 	%f2134, %f2130, %f2073, %f2066;
	fma.rn.f32 	%f2135, %f2130, %f2076, %f2114;
	fma.rn.f32 	%f2136, %f2130, %f2079, %f2117;
	fma.rn.f32 	%f2137, %f2131, %f2073, %f2069;
	fma.rn.f32 	%f2138, %f2131, %f2074, %f2134;
	fma.rn.f32 	%f2139, %f2131, %f2076, %f2120;
	fma.rn.f32 	%f2140, %f2131, %f2077, %f2135;
	fma.rn.f32 	%f2141, %f2131, %f2079, %f2123;
	fma.rn.f32 	%f2142, %f2131, %f2080, %f2136;
	fma.rn.f32 	%f2143, %f2132, %f2073, %f2071;
	fma.rn.f32 	%f2144, %f2132, %f2074, %f2137;
	fma.rn.f32 	%f2145, %f2132, %f2075, %f2138;
	fma.rn.f32 	%f2146, %f2132, %f2076, %f2125;
	fma.rn.f32 	%f2147, %f2132, %f2077, %f2139;
	fma.rn.f32 	%f2148, %f2132, %f2078, %f2140;
	fma.rn.f32 	%f2149, %f2132, %f2079, %f2127;
	fma.rn.f32 	%f2150, %f2132, %f2080, %f2141;
	fma.rn.f32 	%f2151, %f2132, %f2081, %f2142;
	fma.rn.f32 	%f2152, %f2133, %f2073, %f2072;
	fma.rn.f32 	%f2153, %f2133, %f2074, %f2143;
	fma.rn.f32 	%f2154, %f2133, %f2075, %f2144;
	fma.rn.f32 	%f2155, %f2133, %f2076, %f2128;
	fma.rn.f32 	%f2156, %f2133, %f2077, %f2146;
	fma.rn.f32 	%f2157, %f2133, %f2078, %f2147;
	fma.rn.f32 	%f2158, %f2133, %f2079, %f2129;
	fma.rn.f32 	%f2159, %f2133, %f2080, %f2149;
	fma.rn.f32 	%f2160, %f2133, %f2081, %f2150;
	ld.shared.v2.f32 	{%f2161, %f2162}, [%r104+5200];
	fma.rn.f32 	%f2163, %f2161, %f2074, %f2152;
	fma.rn.f32 	%f2164, %f2161, %f2075, %f2153;
	fma.rn.f32 	%f2165, %f2161, %f2077, %f2155;
	fma.rn.f32 	%f2166, %f2161, %f2078, %f2156;
	fma.rn.f32 	%f2167, %f2161, %f2080, %f2158;
	fma.rn.f32 	%f2168, %f2161, %f2081, %f2159;
	fma.rn.f32 	%f2169, %f2162, %f2075, %f2163;
	fma.rn.f32 	%f2170, %f2162, %f2078, %f2165;
	fma.rn.f32 	%f2171, %f2162, %f2081, %f2167;
	ld.shared.v2.f32 	{%f2172, %f2173}, [%r104+5256];
	fma.rn.f32 	%f2174, %f2172, %f2076, %f2145;
	fma.rn.f32 	%f2175, %f2172, %f2079, %f2148;
	fma.rn.f32 	%f2176, %f2173, %f2076, %f2154;
	fma.rn.f32 	%f2177, %f2173, %f2077, %f2174;
	fma.rn.f32 	%f2178, %f2173, %f2079, %f2157;
	fma.rn.f32 	%f2179, %f2173, %f2080, %f2175;
	ld.shared.v4.f32 	{%f2180, %f2181, %f2182, %f2183}, [%r104+5264];
	fma.rn.f32 	%f2184, %f2180, %f2076, %f2164;
	fma.rn.f32 	%f2185, %f2180, %f2077, %f2176;
	fma.rn.f32 	%f2186, %f2180, %f2078, %f2177;
	fma.rn.f32 	%f2187, %f2180, %f2079, %f2166;
	fma.rn.f32 	%f2188, %f2180, %f2080, %f2178;
	fma.rn.f32 	%f2189, %f2180, %f2081, %f2179;
	fma.rn.f32 	%f2190, %f2181, %f2076, %f2169;
	fma.rn.f32 	%f2191, %f2181, %f2077, %f2184;
	fma.rn.f32 	%f2192, %f2181, %f2078, %f2185;
	fma.rn.f32 	%f2193, %f2181, %f2079, %f2170;
	fma.rn.f32 	%f2194, %f2181, %f2080, %f2187;
	fma.rn.f32 	%f2195, %f2181, %f2081, %f2188;
	fma.rn.f32 	%f2196, %f2182, %f2077, %f2190;
	fma.rn.f32 	%f2197, %f2182, %f2078, %f2191;
	fma.rn.f32 	%f2198, %f2182, %f2080, %f2193;
	fma.rn.f32 	%f2199, %f2182, %f2081, %f2194;
	fma.rn.f32 	%f2200, %f2183, %f2078, %f2196;
	fma.rn.f32 	%f2201, %f2183, %f2081, %f2198;
	ld.shared.v4.f32 	{%f2202, %f2203, %f2204, %f2205}, [%r104+5328];
	fma.rn.f32 	%f2206, %f2202, %f2079, %f2186;
	fma.rn.f32 	%f2207, %f2203, %f2079, %f2192;
	fma.rn.f32 	%f2208, %f2203, %f2080, %f2206;
	fma.rn.f32 	%f2209, %f2204, %f2079, %f2197;
	fma.rn.f32 	%f2210, %f2204, %f2080, %f2207;
	fma.rn.f32 	%f2211, %f2204, %f2081, %f2208;
	fma.rn.f32 	%f2212, %f2205, %f2079, %f2200;
	fma.rn.f32 	%f2213, %f2205, %f2080, %f2209;
	fma.rn.f32 	%f2214, %f2205, %f2081, %f2210;
	ld.shared.v2.f32 	{%f2215, %f2216}, [%r104+5344];
	fma.rn.f32 	%f2217, %f2215, %f2080, %f2212;
	fma.rn.f32 	%f2218, %f2215, %f2081, %f2213;
	fma.rn.f32 	%f2219, %f2216, %f2081, %f2217;
	add.s32 	%r222, %r97, 12960;
	mul.wide.u32 	%rd255, %r222, 4;
	add.s64 	%rd256, %rd10, %rd255;
	ld.global.nc.f32 	%f2220, [%rd256];
	add.s32 	%r223, %r97, 13056;
	mul.wide.u32 	%rd257, %r223, 4;
	add.s64 	%rd258, %rd10, %rd257;
	ld.global.nc.f32 	%f2221, [%rd258];
	add.s32 	%r224, %r97, 13152;
	mul.wide.u32 	%rd259, %r224, 4;
	add.s64 	%rd260, %rd10, %rd259;
	ld.global.nc.f32 	%f2222, [%rd260];
	add.s32 	%r225, %r97, 13248;
	mul.wide.u32 	%rd261, %r225, 4;
	add.s64 	%rd262, %rd10, %rd261;
	ld.global.nc.f32 	%f2223, [%rd262];
	add.s32 	%r226, %r97, 13344;
	mul.wide.u32 	%rd263, %r226, 4;
	add.s64 	%rd264, %rd10, %rd263;
	ld.global.nc.f32 	%f2224, [%rd264];
	add.s32 	%r227, %r97, 13440;
	mul.wide.u32 	%rd265, %r227, 4;
	add.s64 	%rd266, %rd10, %rd265;
	ld.global.nc.f32 	%f2225, [%rd266];
	add.s32 	%r228, %r97, 13536;
	mul.wide.u32 	%rd267, %r228, 4;
	add.s64 	%rd268, %rd10, %rd267;
	ld.global.nc.f32 	%f2226, [%rd268];
	add.s32 	%r229, %r97, 13632;
	mul.wide.u32 	%rd269, %r229, 4;
	add.s64 	%rd270, %rd10, %rd269;
	ld.global.nc.f32 	%f2227, [%rd270];
	add.s32 	%r230, %r97, 13728;
	mul.wide.u32 	%rd271, %r230, 4;
	add.s64 	%rd272, %rd10, %rd271;
	ld.global.nc.f32 	%f2228, [%rd272];
	ld.shared.v2.f32 	{%f2229, %f2230}, [%r104+5400];
	fma.rn.f32 	%f2231, %f2229, %f2220, %f2151;
	fma.rn.f32 	%f2232, %f2230, %f2220, %f2160;
	fma.rn.f32 	%f2233, %f2230, %f2221, %f2231;
	ld.shared.v4.f32 	{%f2234, %f2235, %f2236, %f2237}, [%r104+5408];
	fma.rn.f32 	%f2238, %f2234, %f2220, %f2168;
	fma.rn.f32 	%f2239, %f2234, %f2221, %f2232;
	fma.rn.f32 	%f2240, %f2234, %f2222, %f2233;
	fma.rn.f32 	%f2241, %f2235, %f2220, %f2171;
	fma.rn.f32 	%f2242, %f2235, %f2221, %f2238;
	fma.rn.f32 	%f2243, %f2235, %f2222, %f2239;
	fma.rn.f32 	%f2244, %f2236, %f2221, %f2241;
	fma.rn.f32 	%f2245, %f2236, %f2222, %f2242;
	fma.rn.f32 	%f2246, %f2237, %f2222, %f2244;
	ld.shared.v4.f32 	{%f2247, %f2248, %f2249, %f2250}, [%r104+5472];
	fma.rn.f32 	%f2251, %f2247, %f2220, %f2189;
	fma.rn.f32 	%f2252, %f2247, %f2223, %f2240;
	fma.rn.f32 	%f2253, %f2248, %f2220, %f2195;
	fma.rn.f32 	%f2254, %f2248, %f2221, %f2251;
	fma.rn.f32 	%f2255, %f2248, %f2223, %f2243;
	fma.rn.f32 	%f2256, %f2248, %f2224, %f2252;
	fma.rn.f32 	%f2257, %f2249, %f2220, %f2199;
	fma.rn.f32 	%f2258, %f2249, %f2221, %f2253;
	fma.rn.f32 	%f2259, %f2249, %f2222, %f2254;
	fma.rn.f32 	%f2260, %f2249, %f2223, %f2245;
	fma.rn.f32 	%f2261, %f2249, %f2224, %f2255;
	fma.rn.f32 	%f2262, %f2249, %f2225, %f2256;
	fma.rn.f32 	%f2263, %f2250, %f2220, %f2201;
	fma.rn.f32 	%f2264, %f2250, %f2221, %f2257;
	fma.rn.f32 	%f2265, %f2250, %f2222, %f2258;
	fma.rn.f32 	%f2266, %f2250, %f2223, %f2246;
	fma.rn.f32 	%f2267, %f2250, %f2224, %f2260;
	fma.rn.f32 	%f2268, %f2250, %f2225, %f2261;
	ld.shared.v2.f32 	{%f2269, %f2270}, [%r104+5488];
	fma.rn.f32 	%f2271, %f2269, %f2221, %f2263;
	fma.rn.f32 	%f2272, %f2269, %f2222, %f2264;
	fma.rn.f32 	%f2273, %f2269, %f2224, %f2266;
	fma.rn.f32 	%f2274, %f2269, %f2225, %f2267;
	fma.rn.f32 	%f2275, %f2270, %f2222, %f2271;
	fma.rn.f32 	%f2276, %f2270, %f2225, %f2273;
	ld.shared.v2.f32 	{%f2277, %f2278}, [%r104+5544];
	fma.rn.f32 	%f2279, %f2277, %f2220, %f2211;
	fma.rn.f32 	%f2280, %f2277, %f2223, %f2259;
	fma.rn.f32 	%f2281, %f2277, %f2226, %f2262;
	fma.rn.f32 	%f2282, %f2278, %f2220, %f2214;
	fma.rn.f32 	%f2283, %f2278, %f2221, %f2279;
	fma.rn.f32 	%f2284, %f2278, %f2223, %f2265;
	fma.rn.f32 	%f2285, %f2278, %f2224, %f2280;
	fma.rn.f32 	%f2286, %f2278, %f2226, %f2268;
	fma.rn.f32 	%f2287, %f2278, %f2227, %f2281;
	ld.shared.v4.f32 	{%f2288, %f2289, %f2290, %f2291}, [%r104+5552];
	fma.rn.f32 	%f2292, %f2288, %f2220, %f2218;
	fma.rn.f32 	%f2293, %f2288, %f2221, %f2282;
	fma.rn.f32 	%f2294, %f2288, %f2222, %f2283;
	fma.rn.f32 	%f2295, %f2288, %f2223, %f2272;
	fma.rn.f32 	%f2296, %f2288, %f2224, %f2284;
	fma.rn.f32 	%f2297, %f2288, %f2225, %f2285;
	fma.rn.f32 	%f2298, %f2288, %f2226, %f2274;
	fma.rn.f32 	%f2299, %f2288, %f2227, %f2286;
	fma.rn.f32 	%f1, %f2288, %f2228, %f2287;
	fma.rn.f32 	%f2300, %f2289, %f2220, %f2219;
	fma.rn.f32 	%f2301, %f2289, %f2221, %f2292;
	fma.rn.f32 	%f2302, %f2289, %f2222, %f2293;
	fma.rn.f32 	%f2303, %f2289, %f2223, %f2275;
	fma.rn.f32 	%f2304, %f2289, %f2224, %f2295;
	fma.rn.f32 	%f2305, %f2289, %f2225, %f2296;
	fma.rn.f32 	%f2306, %f2289, %f2226, %f2276;
	fma.rn.f32 	%f2307, %f2289, %f2227, %f2298;
	fma.rn.f32 	%f2, %f2289, %f2228, %f2299;
	fma.rn.f32 	%f2308, %f2290, %f2221, %f2300;
	fma.rn.f32 	%f2309, %f2290, %f2222, %f2301;
	fma.rn.f32 	%f2310, %f2290, %f2224, %f2303;
	fma.rn.f32 	%f2311, %f2290, %f2225, %f2304;
	fma.rn.f32 	%f2312, %f2290, %f2227, %f2306;
	fma.rn.f32 	%f3, %f2290, %f2228, %f2307;
	fma.rn.f32 	%f2313, %f2291, %f2222, %f2308;
	fma.rn.f32 	%f2314, %f2291, %f2225, %f2310;
	fma.rn.f32 	%f4, %f2291, %f2228, %f2312;
	ld.shared.v4.f32 	{%f2315, %f2316, %f2317, %f2318}, [%r104+5616];
	fma.rn.f32 	%f2319, %f2315, %f2223, %f2294;
	fma.rn.f32 	%f2320, %f2315, %f2226, %f2297;
	fma.rn.f32 	%f2321, %f2316, %f2223, %f2302;
	fma.rn.f32 	%f2322, %f2316, %f2224, %f2319;
	fma.rn.f32 	%f2323, %f2316, %f2226, %f2305;
	fma.rn.f32 	%f2324, %f2316, %f2227, %f2320;
	fma.rn.f32 	%f2325, %f2317, %f2223, %f2309;
	fma.rn.f32 	%f2326, %f2317, %f2224, %f2321;
	fma.rn.f32 	%f2327, %f2317, %f2225, %f2322;
	fma.rn.f32 	%f2328, %f2317, %f2226, %f2311;
	fma.rn.f32 	%f2329, %f2317, %f2227, %f2323;
	fma.rn.f32 	%f5, %f2317, %f2228, %f2324;
	fma.rn.f32 	%f2330, %f2318, %f2223, %f2313;
	fma.rn.f32 	%f2331, %f2318, %f2224, %f2325;
	fma.rn.f32 	%f2332, %f2318, %f2225, %f2326;
	fma.rn.f32 	%f2333, %f2318, %f2226, %f2314;
	fma.rn.f32 	%f2334, %f2318, %f2227, %f2328;
	fma.rn.f32 	%f6, %f2318, %f2228, %f2329;
	ld.shared.v2.f32 	{%f2335, %f2336}, [%r104+5632];
	fma.rn.f32 	%f2337, %f2335, %f2224, %f2330;
	fma.rn.f32 	%f2338, %f2335, %f2225, %f2331;
	fma.rn.f32 	%f2339, %f2335, %f2227, %f2333;
	fma.rn.f32 	%f7, %f2335, %f2228, %f2334;
	fma.rn.f32 	%f2340, %f2336, %f2225, %f2337;
	fma.rn.f32 	%f8, %f2336, %f2228, %f2339;
	ld.shared.v2.f32 	{%f2341, %f2342}, [%r104+5688];
	fma.rn.f32 	%f2343, %f2341, %f2226, %f2327;
	fma.rn.f32 	%f2344, %f2342, %f2226, %f2332;
	fma.rn.f32 	%f2345, %f2342, %f2227, %f2343;
	ld.shared.v4.f32 	{%f2346, %f2347, %f2348, %f2349}, [%r104+5696];
	fma.rn.f32 	%f2350, %f2346, %f2226, %f2338;
	fma.rn.f32 	%f2351, %f2346, %f2227, %f2344;
	fma.rn.f32 	%f9, %f2346, %f2228, %f2345;
	fma.rn.f32 	%f2352, %f2347, %f2226, %f2340;
	fma.rn.f32 	%f2353, %f2347, %f2227, %f2350;
	fma.rn.f32 	%f10, %f2347, %f2228, %f2351;
	fma.rn.f32 	%f2354, %f2348, %f2227, %f2352;
	fma.rn.f32 	%f11, %f2348, %f2228, %f2353;
	fma.rn.f32 	%f12, %f2349, %f2228, %f2354;
	sub.s32 	%r231, 14, %r45;
	min.s32 	%r46, %r231, 4;
	setp.lt.u32 	%p13, %r2, 4;
	@%p13 bra 	$L__BB1_22;
	setp.eq.s32 	%p14, %r46, 4;
	@%p14 bra 	$L__BB1_21;
	setp.ne.s32 	%p15, %r46, 2;
	@%p15 bra 	$L__BB1_26;
	mad.lo.s32 	%r232, %r5, 196, %r45;
	mad.lo.s32 	%r233, %r2, 42, %r232;
	mul.wide.u32 	%rd273, %r233, 4;
	add.s64 	%rd274, %rd2, %rd273;
	atom.global.add.f32 	%f2355, [%rd274], %f1;
	atom.global.add.f32 	%f2356, [%rd274+4], %f2;
	atom.global.add.f32 	%f2357, [%rd274+56], %f5;
	atom.global.add.f32 	%f2358, [%rd274+60], %f6;
	bra.uni 	$L__BB1_26;
$L__BB1_21:
	mad.lo.s32 	%r234, %r5, 196, %r45;
	mad.lo.s32 	%r235, %r2, 42, %r234;
	mul.wide.u32 	%rd275, %r235, 4;
	add.s64 	%rd276, %rd2, %rd275;
	atom.global.add.f32 	%f2359, [%rd276], %f1;
	atom.global.add.f32 	%f2360, [%rd276+4], %f2;
	atom.global.add.f32 	%f2361, [%rd276+8], %f3;
	atom.global.add.f32 	%f2362, [%rd276+12], %f4;
	atom.global.add.f32 	%f2363, [%rd276+56], %f5;
	atom.global.add.f32 	%f2364, [%rd276+60], %f6;
	atom.global.add.f32 	%f2365, [%rd276+64], %f7;
	atom.global.add.f32 	%f2366, [%rd276+68], %f8;
	bra.uni 	$L__BB1_26;
$L__BB1_22:
	setp.eq.s32 	%p16, %r46, 4;
	@%p16 bra 	$L__BB1_25;
	setp.ne.s32 	%p17, %r46, 2;
	@%p17 bra 	$L__BB1_26;
	mad.lo.s32 	%r236, %r5, 196, %r45;
	mad.lo.s32 	%r237, %r2, 42, %r236;
	mul.wide.u32 	%rd277, %r237, 4;
	add.s64 	%rd278, %rd2, %rd277;
	atom.global.add.f32 	%f2367, [%rd278], %f1;
	atom.global.add.f32 	%f2368, [%rd278+4], %f2;
	atom.global.add.f32 	%f2369, [%rd278+56], %f5;
	atom.global.add.f32 	%f2370, [%rd278+60], %f6;
	atom.global.add.f32 	%f2371, [%rd278+112], %f9;
	atom.global.add.f32 	%f2372, [%rd278+116], %f10;
	bra.uni 	$L__BB1_26;
$L__BB1_25:
	mad.lo.s32 	%r238, %r5, 196, %r45;
	mad.lo.s32 	%r239, %r2, 42, %r238;
	mul.wide.u32 	%rd279, %r239, 4;
	add.s64 	%rd280, %rd2, %rd279;
	atom.global.add.f32 	%f2373, [%rd280], %f1;
	atom.global.add.f32 	%f2374, [%rd280+4], %f2;
	atom.global.add.f32 	%f2375, [%rd280+8], %f3;
	atom.global.add.f32 	%f2376, [%rd280+12], %f4;
	atom.global.add.f32 	%f2377, [%rd280+56], %f5;
	atom.global.add.f32 	%f2378, [%rd280+60], %f6;
	atom.global.add.f32 	%f2379, [%rd280+64], %f7;
	atom.global.add.f32 	%f2380, [%rd280+68], %f8;
	atom.global.add.f32 	%f2381, [%rd280+112], %f9;
	atom.global.add.f32 	%f2382, [%rd280+116], %f10;
	atom.global.add.f32 	%f2383, [%rd280+120], %f11;
	atom.global.add.f32 	%f2384, [%rd280+124], %f12;
$L__BB1_26:
	ret;

}


// ===== COMPILED SASS (sm_100) =====

	.target	sm_100

	.elftype	@"ET_EXEC"


//--------------------- .note.nv.tkinfo           --------------------------
	.section	.note.nv.tkinfo,"",@"SHT_NOTE"
	.sectionflags	@"SHF_NOTE_NV_TKINFO"
	.tkinfo
        /*0018*/ 	.word	0x00000002
        /*0030*/ 	.string	""
        /*0030*/ 	.string	"ptxas"
        /*0030*/ 	.string	"Cuda compilation tools, release 13.0, V13.0.88"
        /*0030*/ 	.string	"Build cuda_13.0.r13.0/compiler.36424714_0"
        /*0030*/ 	.string	"-arch sm_100 -m 64 "



//--------------------- .note.nv.cuinfo           --------------------------
	.section	.note.nv.cuinfo,"",@"SHT_NOTE"
	.sectionflags	@"SHF_NOTE_NV_CUINFO"
        /*0018*/ 	.short	0x0002
        /*001a*/ 	.short	0x0064
        /*001c*/ 	.short	0x0082
	.zero		2


//--------------------- .nv.info                  --------------------------
	.section	.nv.info,"",@"SHT_CUDA_INFO"
	.align	4


	//----- nvinfo : EIATTR_REGCOUNT
	.align		4
        /*0000*/ 	.byte	0x04, 0x2f
        /*0002*/ 	.short	(.L_1 - .L_0)
	.align		4
.L_0:
        /*0004*/ 	.word	index@(default_function_kernel0)
        /*0008*/ 	.word	0x0000003e


	//----- nvinfo : EIATTR_FRAME_SIZE
	.align		4
.L_1:
        /*000c*/ 	.byte	0x04, 0x11
        /*000e*/ 	.short	(.L_3 - .L_2)
	.align		4
.L_2:
        /*0010*/ 	.word	index@(default_function_kernel0)
        /*0014*/ 	.word	0x00000000


	//----- nvinfo : EIATTR_REGCOUNT
	.align		4
.L_3:
        /*0018*/ 	.byte	0x04, 0x2f
        /*001a*/ 	.short	(.L_5 - .L_4)
	.align		4
.L_4:
        /*001c*/ 	.word	index@(_Z6conv2dPfPKfS_)
        /*0020*/ 	.word	0x00000028


	//----- nvinfo : EIATTR_FRAME_SIZE
	.align		4
.L_5:
        /*0024*/ 	.byte	0x04, 0x11
        /*0026*/ 	.short	(.L_7 - .L_6)
	.align		4
.L_6:
        /*0028*/ 	.word	index@(_Z6conv2dPfPKfS_)
        /*002c*/ 	.word	0x00000000


	//----- nvinfo : EIATTR_MIN_STACK_SIZE
	.align		4
.L_7:
        /*0030*/ 	.byte	0x04, 0x12
        /*0032*/ 	.short	(.L_9 - .L_8)
	.align		4
.L_8:
        /*0034*/ 	.word	index@(_Z6conv2dPfPKfS_)
        /*0038*/ 	.word	0x00000000


	//----- nvinfo : EIATTR_MIN_STACK_SIZE
	.align		4
.L_9:
        /*003c*/ 	.byte	0x04, 0x12
        /*003e*/ 	.short	(.L_11 - .L_10)
	.align		4
.L_10:
        /*0040*/ 	.word	index@(default_function_kernel0)
        /*0044*/ 	.word	0x00000000
.L_11:


//--------------------- .nv.compat                --------------------------
	.section	.nv.compat,"",@"SHT_CUDA_COMPAT_INFO"
	.align	4
        /*0000*/ 	.byte	0x02, 0x09, 0x00, 0x00, 0x02, 0x02, 0x01, 0x00, 0x02, 0x05, 0x05, 0x00, 0x03, 0x07, 0x01, 0x01
        /*0010*/ 	.byte	0x02, 0x03, 0x00, 0x00, 0x02, 0x06, 0x01, 0x00, 0x04, 0x0b, 0x08, 0x00, 0x09, 0x00, 0x00, 0x00
        /*0020*/ 	.byte	0x00, 0x00, 0x00, 0x00


//--------------------- .nv.info._Z6conv2dPfPKfS_ --------------------------
	.section	.nv.info._Z6conv2dPfPKfS_,"",@"SHT_CUDA_INFO"
	.sectionflags	@""
	.align	4


	//----- nvinfo : EIATTR_CUDA_API_VERSION
	.align		4
        /*0000*/ 	.byte	0x04, 0x37
        /*0002*/ 	.short	(.L_13 - .L_12)
.L_12:
        /*0004*/ 	.word	0x00000082


	//----- nvinfo : EIATTR_KPARAM_INFO
	.align		4
.L_13:
        /*0008*/ 	.byte	0x04, 0x17
        /*000a*/ 	.short	(.L_15 - .L_14)
.L_14:
        /*000c*/ 	.word	0x00000000
        /*0010*/ 	.short	0x0002
        /*0012*/ 	.short	0x0010
        /*0014*/ 	.byte	0x00, 0xf5, 0x21, 0x00


	//----- nvinfo : EIATTR_KPARAM_INFO
	.align		4
.L_15:
        /*0018*/ 	.byte	0x04, 0x17
        /*001a*/ 	.short	(.L_17 - .L_16)
.L_16:
        /*001c*/ 	.word	0x00000000
        /*0020*/ 	.short	0x0001
        /*0022*/ 	.short	0x0008
        /*0024*/ 	.byte	0x00, 0xf5, 0x21, 0x00


	//----- nvinfo : EIATTR_KPARAM_INFO
	.align		4
.L_17:
        /*0028*/ 	.byte	0x04, 0x17
        /*002a*/ 	.short	(.L_19 - .L_18)
.L_18:
        /*002c*/ 	.word	0x00000000
        /*0030*/ 	.short	0x0000
        /*0032*/ 	.short	0x0000
        /*0034*/ 	.byte	0x00, 0xf5, 0x21, 0x00


	//----- nvinfo : EIATTR_SPARSE_MMA_MASK
	.align		4
.L_19:
        /*0038*/ 	.byte	0x03, 0x50
        /*003a*/ 	.short	0x0000


	//----- nvinfo : EIATTR_MAXREG_COUNT
	.align		4
        /*003c*/ 	.byte	0x03, 0x1b
        /*003e*/ 	.short	0x00ff


	//----- nvinfo : EIATTR_NUM_BARRIERS
	.align		4
        /*0040*/ 	.byte	0x02, 0x4c
        /*0042*/ 	.byte	0x01
	.zero		1


	//----- nvinfo : EIATTR_MERCURY_ISA_VERSION
	.align		4
        /*0044*/ 	.byte	0x03, 0x5f
        /*0046*/ 	.short	0x0101


	//----- nvinfo : EIATTR_VRC_CTA_INIT_COUNT
	.align		4
        /*0048*/ 	.byte	0x02, 0x4a
	.zero		1
	.zero		1


	//----- nvinfo : EIATTR_EXIT_INSTR_OFFSETS
	.align		4
        /*004c*/ 	.byte	0x04, 0x1c
        /*004e*/ 	.short	(.L_21 - .L_20)


	//   ....[0]....
.L_20:
        /*0050*/ 	.word	0x0000a990


	//   ....[1]....
        /*0054*/ 	.word	0x0000aa30


	//   ....[2]....
        /*0058*/ 	.word	0x0000ab10


	//   ....[3]....
        /*005c*/ 	.word	0x0000ab50


	//   ....[4]....
        /*0060*/ 	.word	0x0000ac10


	//   ....[5]....
        /*0064*/ 	.word	0x0000ad30


	//----- nvinfo : EIATTR_CRS_STACK_SIZE
	.align		4
.L_21:
        /*0068*/ 	.byte	0x04, 0x1e
        /*006a*/ 	.short	(.L_23 - .L_22)
.L_22:
        /*006c*/ 	.word	0x00000000


	//----- nvinfo : EIATTR_CBANK_PARAM_SIZE
	.align		4
.L_23:
        /*0070*/ 	.byte	0x03, 0x19
        /*0072*/ 	.short	0x0018


	//----- nvinfo : EIATTR_PARAM_CBANK
	.align		4
        /*0074*/ 	.byte	0x04, 0x0a
        /*0076*/ 	.short	(.L_25 - .L_24)
	.align		4
.L_24:
        /*0078*/ 	.word	index@(.nv.constant0._Z6conv2dPfPKfS_)
        /*007c*/ 	.short	0x0380
        /*007e*/ 	.short	0x0018


	//----- nvinfo : EIATTR_SW_WAR
	.align		4
.L_25:
        /*0080*/ 	.byte	0x04, 0x36
        /*0082*/ 	.short	(.L_27 - .L_26)
.L_26:
        /*0084*/ 	.word	0x00000008
.L_27:


//--------------------- .nv.info.default_function_kernel0 --------------------------
	.section	.nv.info.default_function_kernel0,"",@"SHT_CUDA_INFO"
	.sectionflags	@""
	.align	4


	//----- nvinfo : EIATTR_CUDA_API_VERSION
	.align		4
        /*0000*/ 	.byte	0x04, 0x37
        /*0002*/ 	.short	(.L_29 - .L_28)
.L_28:
        /*0004*/ 	.word	0x00000082


	//----- nvinfo : EIATTR_KPARAM_INFO
	.align		4
.L_29:
        /*0008*/ 	.byte	0x04, 0x17
        /*000a*/ 	.short	(.L_31 - .L_30)
.L_30:
        /*000c*/ 	.word	0x00000000
        /*0010*/ 	.short	0x0002
        /*0012*/ 	.short	0x0010
        /*0014*/ 	.byte	0x00, 0xf5, 0x21, 0x00


	//----- nvinfo : EIATTR_KPARAM_INFO
	.align		4
.L_31:
        /*0018*/ 	.byte	0x04, 0x17
        /*001a*/ 	.short	(.L_33 - .L_32)
.L_32:
        /*001c*/ 	.word	0x00000000
        /*0020*/ 	.short	0x0001
        /*0022*/ 	.short	0x0008
        /*0024*/ 	.byte	0x00, 0xf5, 0x21, 0x00


	//----- nvinfo : EIATTR_KPARAM_INFO
	.align		4
.L_33:
        /*0028*/ 	.byte	0x04, 0x17
        /*002a*/ 	.short	(.L_35 - .L_34)
.L_34:
        /*002c*/ 	.word	0x00000000
        /*0030*/ 	.short	0x0000
        /*0032*/ 	.short	0x0000
        /*0034*/ 	.byte	0x00, 0xf5, 0x21, 0x00


	//----- nvinfo : EIATTR_SPARSE_MMA_MASK
	.align		4
.L_35:
        /*0038*/ 	.byte	0x03, 0x50
        /*003a*/ 	.short	0x0000


	//----- nvinfo : EIATTR_MAXREG_COUNT
	.align		4
        /*003c*/ 	.byte	0x03, 0x1b
        /*003e*/ 	.short	0x00ff


	//----- nvinfo : EIATTR_NUM_BARRIERS
	.align		4
        /*0040*/ 	.byte	0x02, 0x4c
        /*0042*/ 	.byte	0x01
	.zero		1


	//----- nvinfo : EIATTR_MERCURY_ISA_VERSION
	.align		4
        /*0044*/ 	.byte	0x03, 0x5f
        /*0046*/ 	.short	0x0101


	//----- nvinfo : EIATTR_VRC_CTA_INIT_COUNT
	.align		4
        /*0048*/ 	.byte	0x02, 0x4a
	.zero		1
	.zero		1


	//----- nvinfo : EIATTR_EXIT_INSTR_OFFSETS
	.align		4
        /*004c*/ 	.byte	0x04, 0x1c
        /*004e*/ 	.short	(.L_37 - .L_36)


	//   ....[0]....
.L_36:
        /*0050*/ 	.word	0x00004af0


	//----- nvinfo : EIATTR_CRS_STACK_SIZE
	.align		4
.L_37:
        /*0054*/ 	.byte	0x04, 0x1e
        /*0056*/ 	.short	(.L_39 - .L_38)
.L_38:
        /*0058*/ 	.word	0x00000000


	//----- nvinfo : EIATTR_CBANK_PARAM_SIZE
	.align		4
.L_39:
        /*005c*/ 	.byte	0x03, 0x19
        /*005e*/ 	.short	0x0018


	//----- nvinfo : EIATTR_PARAM_CBANK
	.align		4
        /*0060*/ 	.byte	0x04, 0x0a
        /*0062*/ 	.short	(.L_41 - .L_40)
	.align		4
.L_40:
        /*0064*/ 	.word	index@(.nv.constant0.default_function_kernel0)
        /*0068*/ 	.short	0x0380
        /*006a*/ 	.short	0x0018


	//----- nvinfo : EIATTR_SW_WAR
	.align		4
.L_41:
        /*006c*/ 	.byte	0x04, 0x36
        /*006e*/ 	.short	(.L_43 - .L_42)
.L_42:
        /*0070*/ 	.word	0x00000008
.L_43:


//--------------------- .nv.callgraph             --------------------------
	.section	.nv.callgraph,"",@"SHT_CUDA_CALLGRAPH"
	.align	4
	.sectionentsize	8
	.align		4
        /*0000*/ 	.word	0x00000000
	.align		4
        /*0004*/ 	.word	0xffffffff
	.align		4
        /*0008*/ 	.word	0x00000000
	.align		4
        /*000c*/ 	.word	0xfffffffe
	.align		4
        /*0010*/ 	.word	0x00000000
	.align		4
        /*0014*/ 	.word	0xfffffffd
	.align		4
        /*0018*/ 	.word	0x00000000
	.align		4
        /*001c*/ 	.word	0xfffffffc


//--------------------- .text._Z6conv2dPfPKfS_    --------------------------
	.section	.text._Z6conv2dPfPKfS_,"ax",@progbits
	.align	128
        .global         _Z6conv2dPfPKfS_
        .type           _Z6conv2dPfPKfS_,@function
        .size           _Z6conv2dPfPKfS_,(.L_x_42 - _Z6conv2dPfPKfS_)
        .other          _Z6conv2dPfPKfS_,@"STO_CUDA_ENTRY STV_DEFAULT"
_Z6conv2dPfPKfS_:
.text._Z6conv2dPfPKfS_:
[----:B------:R-:W-:Y:S08]  /*0000*/  LDC R1, c[0x0][0x37c] ;  /* 0x0000df00ff017b82 */ /* 0x000ff00000000800 */
[----:B------:R-:W0:Y:S01]  /*0010*/  LDC R0, c[0x0][0x360] ;  /* 0x0000d800ff007b82 */ /* 0x000e220000000800 */
[----:B------:R-:W1:Y:S01]  /*0020*/  S2R R5, SR_TID.X ;  /* 0x0000000000057919 */ /* 0x000e620000002100 */
[----:B------:R-:W-:Y:S06]  /*0030*/  BSSY.RECONVERGENT B0, `(.L_x_0) ;  /* 0x0000036000007945 */ /* 0x000fec0003800200 */
[----:B------:R-:W2:Y:S01]  /*0040*/  S2UR UR6, SR_CTAID.X ;  /* 0x00000000000679c3 */ /* 0x000ea20000002500 */
[----:B0-----:R-:W0:Y:S01]  /*0050*/  I2F.U32.RP R8, R0 ;  /* 0x0000000000087306 */ /* 0x001e220000209000 */
[----:B------:R-:W-:Y:S01]  /*0060*/  ISETP.NE.U32.AND P2, PT, R0, RZ, PT ;  /* 0x000000ff0000720c */ /* 0x000fe20003f45070 */
[----:B--2---:R-:W-:Y:S01]  /*0070*/  UIMAD.WIDE.U32 UR4, UR6, 0x66666667, URZ ;  /* 0x66666667060478a5 */ /* 0x004fe2000f8e00ff */
[----:B-1----:R-:W-:-:S03]  /*0080*/  IADD3 R4, PT, PT, R5, R0, RZ ;  /* 0x0000000005047210 */ /* 0x002fc60007ffe0ff */
[----:B------:R-:W-:Y:S01]  /*0090*/  USHF.R.U32.HI UR5, URZ, 0x1, UR5 ;  /* 0x00000001ff057899 */ /* 0x000fe20008011605 */
[C---:B------:R-:W-:Y:S01]  /*00a0*/  ISETP.GE.U32.AND P0, PT, R4.reuse, 0x5a0, PT ;  /* 0x000005a00400780c */ /* 0x040fe20003f06070 */
[----:B0-----:R-:W0:Y:S01]  /*00b0*/  MUFU.RCP R8, R8 ;  /* 0x0000000800087308 */ /* 0x001e220000001000 */
[----:B------:R-:W-:Y:S01]  /*00c0*/  VIMNMX.U32 R7, PT, PT, R4, 0x5a0, !PT ;  /* 0x000005a004077848 */ /* 0x000fe20007fe0000 */
[----:B------:R-:W-:Y:S01]  /*00d0*/  UIMAD UR4, UR5, -0x5, UR6 ;  /* 0xfffffffb050478a4 */ /* 0x000fe2000f8e0206 */
[----:B------:R-:W-:-:S04]  /*00e0*/  SEL R6, RZ, 0x1, P0 ;  /* 0x00000001ff067807 */ /* 0x000fc80000000000 */
[----:B------:R-:W-:Y:S02]  /*00f0*/  IADD3 R7, PT, PT, R7, -R4, -R6 ;  /* 0x8000000407077210 */ /* 0x000fe40007ffe806 */
[----:B0-----:R-:W-:-:S04]  /*0100*/  IADD3 R2, PT, PT, R8, 0xffffffe, RZ ;  /* 0x0ffffffe08027810 */ /* 0x001fc80007ffe0ff */
[----:B------:R0:W1:Y:S02]  /*0110*/  F2I.FTZ.U32.TRUNC.NTZ R3, R2 ;  /* 0x0000000200037305 */ /* 0x000064000021f000 */
[----:B0-----:R-:W-:Y:S01]  /*0120*/  HFMA2 R2, -RZ, RZ, 0, 0 ;  /* 0x00000000ff027431 */ /* 0x001fe200000001ff */
[----:B-1----:R-:W-:-:S05]  /*0130*/  IADD3 R9, PT, PT, RZ, -R3, RZ ;  /* 0x80000003ff097210 */ /* 0x002fca0007ffe0ff */
[----:B------:R-:W-:-:S04]  /*0140*/  IMAD R9, R9, R0, RZ ;  /* 0x0000000009097224 */ /* 0x000fc800078e02ff */
[----:B------:R-:W-:-:S06]  /*0150*/  IMAD.HI.U32 R8, R3, R9, R2 ;  /* 0x0000000903087227 */ /* 0x000fcc00078e0002 */
[----:B------:R-:W-:-:S05]  /*0160*/  IMAD.HI.U32 R9, R8, R7, RZ ;  /* 0x0000000708097227 */ /* 0x000fca00078e00ff */
[----:B------:R-:W-:-:S05]  /*0170*/  IADD3 R2, PT, PT, -R9, RZ, RZ ;  /* 0x000000ff09027210 */ /* 0x000fca0007ffe1ff */
[----:B------:R-:W-:Y:S01]  /*0180*/  IMAD R7, R0, R2, R7 ;  /* 0x0000000200077224 */ /* 0x000fe200078e0207 */
[----:B------:R-:W-:-:S04]  /*0190*/  LOP3.LUT R2, R5, 0xffff, RZ, 0xc0, !PT ;  /* 0x0000ffff05027812 */ /* 0x000fc800078ec0ff */
[----:B------:R-:W-:Y:S01]  /*01a0*/  ISETP.GE.U32.AND P0, PT, R7, R0, PT ;  /* 0x000000000700720c */ /* 0x000fe20003f06070 */
[----:B------:R-:W-:-:S05]  /*01b0*/  IMAD R2, R2, 0x2ab, RZ ;  /* 0x000002ab02027824 */ /* 0x000fca00078e02ff */
[----:B------:R-:W-:-:S04]  /*01c0*/  SHF.R.U32.HI R3, RZ, 0x10, R2 ;  /* 0x00000010ff037819 */ /* 0x000fc80000011602 */
[----:B------:R-:W-:-:S03]  /*01d0*/  PRMT R2, R3, 0x9910, RZ ;  /* 0x0000991003027816 */ /* 0x000fc600000000ff */
[-C--:B------:R-:W-:Y:S02]  /*01e0*/  @P0 IADD3 R7, PT, PT, R7, -R0.reuse, RZ ;  /* 0x8000000007070210 */ /* 0x080fe40007ffe0ff */
[----:B------:R-:W-:Y:S01]  /*01f0*/  @P0 IADD3 R9, PT, PT, R9, 0x1, RZ ;  /* 0x0000000109090810 */ /* 0x000fe20007ffe0ff */
[----:B------:R-:W-:Y:S01]  /*0200*/  IMAD R2, R2, 0x60, RZ ;  /* 0x0000006002027824 */ /* 0x000fe200078e02ff */
[----:B------:R-:W-:-:S04]  /*0210*/  ISETP.GE.U32.AND P1, PT, R7, R0, PT ;  /* 0x000000000700720c */ /* 0x000fc80003f26070 */
[----:B------:R-:W-:-:S04]  /*0220*/  IADD3 R2, PT, PT, RZ, -R2, RZ ;  /* 0x80000002ff027210 */ /* 0x000fc80007ffe0ff */
[----:B------:R-:W-:-:S04]  /*0230*/  PRMT R2, R2, 0x7710, RZ ;  /* 0x0000771002027816 */ /* 0x000fc800000000ff */
[----:B------:R-:W-:Y:S02]  /*0240*/  IADD3 R2, PT, PT, R2, R5, RZ ;  /* 0x0000000502027210 */ /* 0x000fe40007ffe0ff */
[----:B------:R-:W-:Y:S02]  /*0250*/  @P1 IADD3 R9, PT, PT, R9, 0x1, RZ ;  /* 0x0000000109091810 */ /* 0x000fe40007ffe0ff */
[----:B------:R-:W-:-:S04]  /*0260*/  @!P2 LOP3.LUT R9, RZ, R0, RZ, 0x33, !PT ;  /* 0x00000000ff09a212 */ /* 0x000fc800078e33ff */
[----:B------:R-:W-:-:S04]  /*0270*/  IADD3 R6, PT, PT, R6, R9, RZ ;  /* 0x0000000906067210 */ /* 0x000fc80007ffe0ff */
[C---:B------:R-:W-:Y:S02]  /*0280*/  LOP3.LUT R4, R6.reuse, 0x3, RZ, 0xc0, !PT ;  /* 0x0000000306047812 */ /* 0x040fe400078ec0ff */
[----:B------:R-:W-:Y:S02]  /*0290*/  ISETP.GE.U32.AND P1, PT, R6, 0x3, PT ;  /* 0x000000030600780c */ /* 0x000fe40003f26070 */
[----:B------:R-:W-:-:S13]  /*02a0*/  ISETP.NE.AND P0, PT, R4, 0x3, PT ;  /* 0x000000030400780c */ /* 0x000fda0003f05270 */
[----:B------:R-:W-:Y:S05]  /*02b0*/  @!P0 BRA `(.L_x_1) ;  /* 0x0000000000348947 */ /* 0x000fea0003800000 */
[----:B------:R-:W0:Y:S01]  /*02c0*/  S2UR UR7, SR_CgaCtaId ;  /* 0x00000000000779c3 */ /* 0x000e220000008800 */
[----:B------:R-:W-:Y:S01]  /*02d0*/  UMOV UR6, 0x400 ;  /* 0x0000040000067882 */ /* 0x000fe20000000000 */
[----:B------:R-:W-:-:S04]  /*02e0*/  IADD3 R6, PT, PT, R6, 0x1, RZ ;  /* 0x0000000106067810 */ /* 0x000fc80007ffe0ff */
[----:B------:R-:W-:-:S04]  /*02f0*/  LOP3.LUT R6, R6, 0x3, RZ, 0xc0, !PT ;  /* 0x0000000306067812 */ /* 0x000fc800078ec0ff */
[----:B------:R-:W-:Y:S01]  /*0300*/  IADD3 R4, PT, PT, -R6, RZ, RZ ;  /* 0x000000ff06047210 */ /* 0x000fe20007ffe1ff */
[----:B0-----:R-:W-:-:S06]  /*0310*/  ULEA UR6, UR7, UR6, 0x18 ;  /* 0x0000000607067291 */ /* 0x001fcc000f8ec0ff */
[----:B------:R-:W-:Y:S01]  /*0320*/  LEA R7, R5, UR6, 0x2 ;  /* 0x0000000605077c11 */ /* 0x000fe2000f8e10ff */
[----:B------:R-:W-:-:S07]  /*0330*/  IMAD R5, R6, R0, R5 ;  /* 0x0000000006057224 */ /* 0x000fce00078e0205 */
.L_x_2:
[----:B------:R-:W-:Y:S01]  /*0340*/  IADD3 R4, PT, PT, R4, 0x1, RZ ;  /* 0x0000000104047810 */ /* 0x000fe20007ffe0ff */
[----:B------:R0:W-:Y:S03]  /*0350*/  STS [R7], RZ ;  /* 0x000000ff07007388 */ /* 0x0001e60000000800 */
[----:B------:R-:W-:Y:S02]  /*0360*/  ISETP.NE.AND P0, PT, R4, RZ, PT ;  /* 0x000000ff0400720c */ /* 0x000fe40003f05270 */
[----:B0-----:R-:W-:-:S11]  /*0370*/  LEA R7, R0, R7, 0x2 ;  /* 0x0000000700077211 */ /* 0x001fd600078e10ff */
[----:B------:R-:W-:Y:S05]  /*0380*/  @P0 BRA `(.L_x_2) ;  /* 0xfffffffc00ec0947 */ /* 0x000fea000383ffff */
.L_x_1:
[----:B------:R-:W-:Y:S05]  /*0390*/  BSYNC.RECONVERGENT B0 ;  /* 0x0000000000007941 */ /* 0x000fea0003800200 */
.L_x_0:
[----:B------:R-:W-:Y:S04]  /*03a0*/  BSSY.RECONVERGENT B0, `(.L_x_3) ;  /* 0x0000011000007945 */ /* 0x000fe80003800200 */
[----:B------:R-:W-:Y:S05]  /*03b0*/  @!P1 BRA `(.L_x_4) ;  /* 0x00000000003c9947 */ /* 0x000fea0003800000 */
[----:B------:R-:W0:Y:S01]  /*03c0*/  S2UR UR7, SR_CgaCtaId ;  /* 0x00000000000779c3 */ /* 0x000e220000008800 */
[----:B------:R-:W-:Y:S02]  /*03d0*/  UMOV UR6, 0x400 ;  /* 0x0000040000067882 */ /* 0x000fe40000000000 */
[----:B0-----:R-:W-:-:S06]  /*03e0*/  ULEA UR6, UR7, UR6, 0x18 ;  /* 0x0000000607067291 */ /* 0x001fcc000f8ec0ff */
[----:B------:R-:W-:-:S07]  /*03f0*/  LEA R7, R5, UR6, 0x2 ;  /* 0x0000000605077c11 */ /* 0x000fce000f8e10ff */
.L_x_5:
[CC--:B-1----:R-:W-:Y:S01]  /*0400*/  LEA R4, R0.reuse, R7.reuse, 0x2 ;  /* 0x0000000700047211 */ /* 0x0c2fe200078e10ff */
[C---:B------:R-:W-:Y:S01]  /*0410*/  IMAD R8, R0.reuse, 0xc, R7 ;  /* 0x0000000c00087824 */ /* 0x040fe200078e0207 */
[C---:B------:R-:W-:Y:S01]  /*0420*/  LEA R6, R0.reuse, R7, 0x3 ;  /* 0x0000000700067211 */ /* 0x040fe200078e18ff */
[----:B------:R0:W-:Y:S01]  /*0430*/  STS [R7], RZ ;  /* 0x000000ff07007388 */ /* 0x0001e20000000800 */
[----:B------:R-:W-:-:S03]  /*0440*/  LEA R5, R0, R5, 0x2 ;  /* 0x0000000500057211 */ /* 0x000fc600078e10ff */
[----:B------:R1:W-:Y:S01]  /*0450*/  STS [R4], RZ ;  /* 0x000000ff04007388 */ /* 0x0003e20000000800 */
[----:B------:R-:W-:-:S03]  /*0460*/  ISETP.GE.U32.AND P0, PT, R5, 0x5a0, PT ;  /* 0x000005a00500780c */ /* 0x000fc60003f06070 */
[----:B------:R1:W-:Y:S01]  /*0470*/  STS [R6], RZ ;  /* 0x000000ff06007388 */ /* 0x0003e20000000800 */
[----:B0-----:R-:W-:-:S03]  /*0480*/  LEA R7, R0, R7, 0x4 ;  /* 0x0000000700077211 */ /* 0x001fc600078e20ff */
[----:B------:R1:W-:Y:S06]  /*0490*/  STS [R8], RZ ;  /* 0x000000ff08007388 */ /* 0x0003ec0000000800 */
[----:B------:R-:W-:Y:S05]  /*04a0*/  @!P0 BRA `(.L_x_5) ;  /* 0xfffffffc00d48947 */ /* 0x000fea000383ffff */
.L_x_4:
[----:B------:R-:W-:Y:S05]  /*04b0*/  BSYNC.RECONVERGENT B0 ;  /* 0x0000000000007941 */ /* 0x000fea0003800200 */
.L_x_3:
[----:B------:R-:W-:Y:S01]  /*04c0*/  UIMAD UR6, UR4, 0x3, URZ ;  /* 0x00000003040678a4 */ /* 0x000fe2000f8e02ff */
[----:B------:R-:W-:Y:S01]  /*04d0*/  BAR.SYNC.DEFER_BLOCKING 0x0 ;  /* 0x0000000000007b1d */ /* 0x000fe20000010000 */
[----:B------:R-:W-:Y:S02]  /*04e0*/  LOP3.LUT R2, R2, 0xffff, RZ, 0xc0, !PT ;  /* 0x0000ffff02027812 */ /* 0x000fe400078ec0ff */
[----:B------:R-:W-:Y:S02]  /*04f0*/  UISETP.LT.U32.AND UP0, UPT, UR6, 0x1, UPT ;  /* 0x000000010600788c */ /* 0x000fe4000bf01070 */
[----:B------:R-:W-:Y:S02]  /*0500*/  UISETP.LT.U32.AND UP1, UPT, UR6, 0xa, UPT ;  /* 0x0000000a0600788c */ /* 0x000fe4000bf21070 */
[----:B------:R-:W-:Y:S02]  /*0510*/  USEL UR7, UR6, 0x1, !UP0 ;  /* 0x0000000106077887 */ /* 0x000fe4000c000000 */
[----:B------:R-:W-:-:S02]  /*0520*/  UISETP.NE.AND UP0, UPT, UR4, URZ, UPT ;  /* 0x000000ff0400728c */ /* 0x000fc4000bf05270 */
[----:B------:R-:W-:Y:S01]  /*0530*/  USEL UR8, UR6, 0xa, UP1 ;  /* 0x0000000a06087887 */ /* 0x000fe20008800000 */
[----:B------:R-:W0:Y:S01]  /*0540*/  LDCU.64 UR10, c[0x0][0x358] ;  /* 0x00006b00ff0a77ac */ /* 0x000e220008000a00 */
[----:B------:R-:W-:Y:S02]  /*0550*/  UIADD3 UR6, UPT, UPT, UR7, -0x1, URZ ;  /* 0xffffffff07067890 */ /* 0x000fe4000fffe0ff */
[----:B------:R-:W-:-:S03]  /*0560*/  UIADD3 UR8, UPT, UPT, UR8, 0x4, URZ ;  /* 0x0000000408087890 */ /* 0x000fc6000fffe0ff */
[----:B------:R-:W-:Y:S09]  /*0570*/  BRA.U UP0, `(.L_x_6) ;  /* 0x0000000900647547 */ /* 0x000ff2000b800000 */
[----:B------:R-:W-:Y:S01]  /*0580*/  BSSY.RECONVERGENT B1, `(.L_x_7) ;  /* 0x0000097000017945 */ /* 0x000fe20003800200 */
[----:B------:R-:W-:Y:S01]  /*0590*/  UIADD3 UR6, UPT, UPT, -UR6, UR8, URZ ;  /* 0x0000000806067290 */ /* 0x000fe2000fffe1ff */
[----:B------:R-:W-:Y:S02]  /*05a0*/  MOV R0, R3 ;  /* 0x0000000300007202 */ /* 0x000fe40000000f00 */
[----:B------:R-:W-:Y:S01]  /*05b0*/  UMOV UR8, 0xe ;  /* 0x0000000e00087882 */ /* 0x000fe20000000000 */
[----:B------:R-:W-:Y:S02]  /*05c0*/  UIMAD UR6, UR6, 0xe, URZ ;  /* 0x0000000e060678a4 */ /* 0x000fe4000f8e02ff */
[----:B------:R-:W-:-:S12]  /*05d0*/  UIMAD UR7, UR7, UR8, -0xe ;  /* 0xfffffff2070774a4 */ /* 0x000fd8000f8e0208 */
.L_x_15:
[----:B------:R-:W-:Y:S01]  /*05e0*/  ISETP.LT.U32.AND P0, PT, R2, UR6, PT ;  /* 0x0000000602007c0c */ /* 0x000fe2000bf01070 */
[----:B------:R-:W-:-:S12]  /*05f0*/  BSSY.RECONVERGENT B0, `(.L_x_8) ;  /* 0x000008c000007945 */ /* 0x000fd80003800200 */
[----:B-12---:R-:W-:Y:S05]  /*0600*/  @!P0 BRA `(.L_x_9) ;  /* 0x0000000800288947 */ /* 0x006fea0003800000 */
[----:B------:R-:W-:Y:S02]  /*0610*/  ISETP.GE.U32.AND P2, PT, R2, UR6, PT ;  /* 0x0000000602007c0c */ /* 0x000fe4000bf46070 */
[----:B------:R-:W-:Y:S02]  /*0620*/  MOV R15, UR5 ;  /* 0x00000005000f7c02 */ /* 0x000fe40008000f00 */
[----:B-1----:R-:W-:Y:S02]  /*0630*/  MOV R6, UR7 ;  /* 0x0000000700067c02 */ /* 0x002fe40008000f00 */
[----:B------:R-:W-:Y:S02]  /*0640*/  LEA R15, R15, R0, 0x4 ;  /* 0x000000000f0f7211 */ /* 0x000fe400078e20ff */
[----:B------:R-:W-:-:S03]  /*0650*/  MOV R14, R2 ;  /* 0x00000002000e7202 */ /* 0x000fc60000000f00 */
[----:B------:R-:W-:Y:S02]  /*0660*/  IMAD R15, R15, 0xc4, R6 ;  /* 0x000000c40f0f7824 */ /* 0x000fe400078e0206 */
[----:B------:R-:W1:Y:S03]  /*0670*/  @P2 LDC.64 R4, c[0x0][0x380] ;  /* 0x0000e000ff042b82 */ /* 0x000e660000000a00 */
[----:B------:R-:W-:-:S05]  /*0680*/  @P2 IADD3 R7, PT, PT, R15, R14, RZ ;  /* 0x0000000e0f072210 */ /* 0x000fca0007ffe0ff */
[----:B-1----:R-:W-:-:S06]  /*0690*/  @P2 IMAD.WIDE.U32 R4, R7, 0x4, R4 ;  /* 0x0000000407042825 */ /* 0x002fcc00078e0004 */
[----:B0-----:R0:W2:Y:S01]  /*06a0*/  @P2 LDG.E.CONSTANT R4, desc[UR10][R4.64] ;  /* 0x0000000a04042981 */ /* 0x0010a2000c1e9900 */
[----:B------:R-:W-:Y:S01]  /*06b0*/  @P2 SHF.R.U32.HI R6, RZ, 0x1, R14 ;  /* 0x00000001ff062819 */ /* 0x000fe2000001160e */
[----:B------:R-:W-:Y:S01]  /*06c0*/  BSSY.RECONVERGENT B2, `(.L_x_10) ;  /* 0x000004a000027945 */ /* 0x000fe20003800200 */
[----:B------:R-:W-:Y:S01]  /*06d0*/  @P2 MOV R10, 0x400 ;  /* 0x00000400000a2802 */ /* 0x000fe20000000f00 */
[----:B------:R-:W0:Y:S01]  /*06e0*/  @P2 S2R R11, SR_CgaCtaId ;  /* 0x00000000000b2919 */ /* 0x000e220000008800 */
[----:B------:R-:W-:Y:S01]  /*06f0*/  PLOP3.LUT P0, PT, P2, PT, PT, 0x8, 0x80 ;  /* 0x000000000080781c */ /* 0x000fe2000170e170 */
[----:B------:R-:W-:-:S05]  /*0700*/  @P2 IMAD.HI.U32 R6, R6, -0x6db6db6d, RZ ;  /* 0x9249249306062827 */ /* 0x000fca00078e00ff */
[----:B------:R-:W-:-:S05]  /*0710*/  @P2 SHF.R.U32.HI R7, RZ, 0x2, R6 ;  /* 0x00000002ff072819 */ /* 0x000fca0000011606 */
[----:B------:R-:W-:Y:S01]  /*0720*/  @P2 IMAD R9, R7, -0xe, R14 ;  /* 0xfffffff207092824 */ /* 0x000fe200078e020e */
[----:B------:R-:W-:-:S03]  /*0730*/  @P2 IADD3 R14, PT, PT, R14, 0x60, RZ ;  /* 0x000000600e0e2810 */ /* 0x000fc60007ffe0ff */
[----:B------:R-:W-:Y:S01]  /*0740*/  @P2 IMAD R8, R0, 0x5a, R9 ;  /* 0x0000005a00082824 */ /* 0x000fe200078e0209 */
[C---:B------:R-:W-:Y:S02]  /*0750*/  ISETP.LT.U32.AND P1, PT, R14.reuse, UR6, PT ;  /* 0x000000060e007c0c */ /* 0x040fe4000bf21070 */
[----:B------:R-:W-:Y:S01]  /*0760*/  IADD3 R6, PT, PT, -R14, UR6, RZ ;  /* 0x000000060e067c10 */ /* 0x000fe2000fffe1ff */
[----:B------:R-:W-:-:S03]  /*0770*/  @P2 IMAD R8, R7, 0x12, R8 ;  /* 0x0000001207082824 */ /* 0x000fc600078e0208 */
[----:B------:R-:W-:Y:S02]  /*0780*/  ISETP.LE.U32.OR P1, PT, R6, 0x120, !P1 ;  /* 0x000001200600780c */ /* 0x000fe40004f23470 */
[----:B0-----:R-:W-:-:S04]  /*0790*/  @P2 LEA R5, R11, R10, 0x18 ;  /* 0x0000000a0b052211 */ /* 0x001fc800078ec0ff */
[----:B------:R-:W-:-:S05]  /*07a0*/  @P2 LEA R5, R8, R5, 0x2 ;  /* 0x0000000508052211 */ /* 0x000fca00078e10ff */
[----:B--2---:R0:W-:Y:S02]  /*07b0*/  @P2 STS [R5+0x4c], R4 ;  /* 0x00004c0405002388 */ /* 0x0041e40000000800 */
[----:B------:R-:W-:Y:S05]  /*07c0*/  @P1 BRA `(.L_x_11) ;  /* 0x0000000000e41947 */ /* 0x000fea0003800000 */
[----:B------:R-:W1:Y:S01]  /*07d0*/  S2R R7, SR_CgaCtaId ;  /* 0x0000000000077919 */ /* 0x000e620000008800 */
[----:B0-----:R-:W0:Y:S01]  /*07e0*/  LDC.64 R4, c[0x0][0x380] ;  /* 0x0000e000ff047b82 */ /* 0x001e220000000a00 */
[----:B------:R-:W-:Y:S02]  /*07f0*/  MOV R16, 0x400 ;  /* 0x0000040000107802 */ /* 0x000fe40000000f00 */
[----:B------:R-:W-:Y:S02]  /*0800*/  MOV R17, UR6 ;  /* 0x0000000600117c02 */ /* 0x000fe40008000f00 */
[----:B------:R-:W-:Y:S02]  /*0810*/  PLOP3.LUT P0, PT, PT, PT, PT, 0x8, 0x80 ;  /* 0x000000000080781c */ /* 0x000fe40003f0e170 */
[----:B------:R-:W-:Y:S02]  /*0820*/  IADD3 R17, PT, PT, R17, -0x120, RZ ;  /* 0xfffffee011117810 */ /* 0x000fe40007ffe0ff */
[----:B-1----:R-:W-:-:S09]  /*0830*/  LEA R16, R7, R16, 0x18 ;  /* 0x0000001007107211 */ /* 0x002fd200078ec0ff */
.L_x_12:
[C---:B------:R-:W-:Y:S02]  /*0840*/  IADD3 R18, PT, PT, R14.reuse, 0x60, RZ ;  /* 0x000000600e127810 */ /* 0x040fe40007ffe0ff */
[C---:B------:R-:W-:Y:S02]  /*0850*/  IADD3 R22, PT, PT, R14.reuse, 0xc0, RZ ;  /* 0x000000c00e167810 */ /* 0x040fe40007ffe0ff */
[----:B------:R-:W-:Y:S02]  /*0860*/  IADD3 R20, PT, PT, R14, 0x120, RZ ;  /* 0x000001200e147810 */ /* 0x000fe40007ffe0ff */
[C---:B-1----:R-:W-:Y:S02]  /*0870*/  IADD3 R7, PT, PT, R15.reuse, R14, RZ ;  /* 0x0000000e0f077210 */ /* 0x042fe40007ffe0ff */
[C---:B------:R-:W-:Y:S02]  /*0880*/  IADD3 R9, PT, PT, R15.reuse, R18, RZ ;  /* 0x000000120f097210 */ /* 0x040fe40007ffe0ff */
[----:B------:R-:W-:Y:S01]  /*0890*/  IADD3 R11, PT, PT, R15, R22, RZ ;  /* 0x000000160f0b7210 */ /* 0x000fe20007ffe0ff */
[----:B0-----:R-:W-:Y:S01]  /*08a0*/  IMAD.WIDE.U32 R6, R7, 0x4, R4 ;  /* 0x0000000407067825 */ /* 0x001fe200078e0004 */
[----:B------:R-:W-:-:S03]  /*08b0*/  IADD3 R13, PT, PT, R15, R20, RZ ;  /* 0x000000140f0d7210 */ /* 0x000fc60007ffe0ff */
[--C-:B------:R-:W-:Y:S02]  /*08c0*/  IMAD.WIDE.U32 R8, R9, 0x4, R4.reuse ;  /* 0x0000000409087825 */ /* 0x100fe400078e0004 */
[----:B------:R-:W2:Y:S02]  /*08d0*/  LDG.E.CONSTANT R6, desc[UR10][R6.64] ;  /* 0x0000000a06067981 */ /* 0x000ea4000c1e9900 */
[--C-:B------:R-:W-:Y:S02]  /*08e0*/  IMAD.WIDE.U32 R10, R11, 0x4, R4.reuse ;  /* 0x000000040b0a7825 */ /* 0x100fe400078e0004 */
[----:B------:R-:W3:Y:S02]  /*08f0*/  LDG.E.CONSTANT R8, desc[UR10][R8.64] ;  /* 0x0000000a08087981 */ /* 0x000ee4000c1e9900 */
[----:B------:R-:W-:Y:S02]  /*0900*/  IMAD.WIDE.U32 R12, R13, 0x4, R4 ;  /* 0x000000040d0c7825 */ /* 0x000fe400078e0004 */
[----:B------:R0:W4:Y:S04]  /*0910*/  LDG.E.CONSTANT R10, desc[UR10][R10.64] ;  /* 0x0000000a0a0a7981 */ /* 0x000128000c1e9900 */
[----:B------:R1:W5:Y:S01]  /*0920*/  LDG.E.CONSTANT R12, desc[UR10][R12.64] ;  /* 0x0000000a0c0c7981 */ /* 0x000362000c1e9900 */
[----:B------:R-:W-:-:S02]  /*0930*/  SHF.R.U32.HI R19, RZ, 0x1, R14 ;  /* 0x00000001ff137819 */ /* 0x000fc4000001160e */
[----:B------:R-:W-:Y:S02]  /*0940*/  SHF.R.U32.HI R21, RZ, 0x1, R18 ;  /* 0x00000001ff157819 */ /* 0x000fe40000011612 */
[----:B------:R-:W-:Y:S02]  /*0950*/  SHF.R.U32.HI R23, RZ, 0x1, R22 ;  /* 0x00000001ff177819 */ /* 0x000fe40000011616 */
[----:B------:R-:W-:Y:S01]  /*0960*/  SHF.R.U32.HI R24, RZ, 0x1, R20 ;  /* 0x00000001ff187819 */ /* 0x000fe20000011614 */
[----:B------:R-:W-:-:S04]  /*0970*/  IMAD.HI.U32 R19, R19, -0x6db6db6d, RZ ;  /* 0x9249249313137827 */ /* 0x000fc800078e00ff */
[----:B------:R-:W-:Y:S01]  /*0980*/  IMAD.HI.U32 R21, R21, -0x6db6db6d, RZ ;  /* 0x9249249315157827 */ /* 0x000fe200078e00ff */
[----:B------:R-:W-:-:S03]  /*0990*/  SHF.R.U32.HI R19, RZ, 0x2, R19 ;  /* 0x00000002ff137819 */ /* 0x000fc60000011613 */
[----:B------:R-:W-:Y:S01]  /*09a0*/  IMAD.HI.U32 R23, R23, -0x6db6db6d, RZ ;  /* 0x9249249317177827 */ /* 0x000fe200078e00ff */
[----:B0-----:R-:W-:-:S03]  /*09b0*/  SHF.R.U32.HI R11, RZ, 0x2, R21 ;  /* 0x00000002ff0b7819 */ /* 0x001fc60000011615 */
[----:B------:R-:W-:Y:S01]  /*09c0*/  IMAD.HI.U32 R7, R24, -0x6db6db6d, RZ ;  /* 0x9249249318077827 */ /* 0x000fe200078e00ff */
[----:B------:R-:W-:-:S04]  /*09d0*/  SHF.R.U32.HI R9, RZ, 0x2, R23 ;  /* 0x00000002ff097819 */ /* 0x000fc80000011617 */
[----:B------:R-:W-:Y:S01]  /*09e0*/  SHF.R.U32.HI R7, RZ, 0x2, R7 ;  /* 0x00000002ff077819 */ /* 0x000fe20000011607 */
[----:B-1----:R-:W-:Y:S02]  /*09f0*/  IMAD R13, R19, -0xe, R14 ;  /* 0xfffffff2130d7824 */ /* 0x002fe400078e020e */
[----:B------:R-:W-:Y:S02]  /*0a00*/  IMAD R21, R11, -0xe, R18 ;  /* 0xfffffff20b157824 */ /* 0x000fe400078e0212 */
[----:B------:R-:W-:Y:S02]  /*0a10*/  IMAD R23, R9, -0xe, R22 ;  /* 0xfffffff209177824 */ /* 0x000fe400078e0216 */
[----:B------:R-:W-:Y:S02]  /*0a20*/  IMAD R25, R7, -0xe, R20 ;  /* 0xfffffff207197824 */ /* 0x000fe400078e0214 */
[C---:B------:R-:W-:Y:S02]  /*0a30*/  IMAD R18, R0.reuse, 0x5a, R13 ;  /* 0x0000005a00127824 */ /* 0x040fe400078e020d */
[----:B------:R-:W-:-:S02]  /*0a40*/  IMAD R20, R0, 0x5a, R21 ;  /* 0x0000005a00147824 */ /* 0x000fc400078e0215 */
[C---:B------:R-:W-:Y:S02]  /*0a50*/  IMAD R22, R0.reuse, 0x5a, R23 ;  /* 0x0000005a00167824 */ /* 0x040fe400078e0217 */
[----:B------:R-:W-:Y:S02]  /*0a60*/  IMAD R24, R0, 0x5a, R25 ;  /* 0x0000005a00187824 */ /* 0x000fe400078e0219 */
[----:B------:R-:W-:Y:S02]  /*0a70*/  IMAD R19, R19, 0x12, R18 ;  /* 0x0000001213137824 */ /* 0x000fe400078e0212 */
[----:B------:R-:W-:Y:S02]  /*0a80*/  IMAD R11, R11, 0x12, R20 ;  /* 0x000000120b0b7824 */ /* 0x000fe400078e0214 */
[----:B------:R-:W-:Y:S02]  /*0a90*/  IMAD R9, R9, 0x12, R22 ;  /* 0x0000001209097824 */ /* 0x000fe400078e0216 */
[----:B------:R-:W-:Y:S01]  /*0aa0*/  IMAD R7, R7, 0x12, R24 ;  /* 0x0000001207077824 */ /* 0x000fe200078e0218 */
[----:B------:R-:W-:-:S02]  /*0ab0*/  LEA R19, R19, R16, 0x2 ;  /* 0x0000001013137211 */ /* 0x000fc400078e10ff */
[-C--:B------:R-:W-:Y:S02]  /*0ac0*/  LEA R11, R11, R16.reuse, 0x2 ;  /* 0x000000100b0b7211 */ /* 0x080fe400078e10ff */
[-C--:B------:R-:W-:Y:S02]  /*0ad0*/  LEA R9, R9, R16.reuse, 0x2 ;  /* 0x0000001009097211 */ /* 0x080fe400078e10ff */
[----:B------:R-:W-:Y:S02]  /*0ae0*/  LEA R7, R7, R16, 0x2 ;  /* 0x0000001007077211 */ /* 0x000fe400078e10ff */
[----:B------:R-:W-:-:S04]  /*0af0*/  IADD3 R14, PT, PT, R14, 0x180, RZ ;  /* 0x000001800e0e7810 */ /* 0x000fc80007ffe0ff */
[----:B------:R-:W-:Y:S01]  /*0b00*/  ISETP.GE.U32.AND P1, PT, R14, R17, PT ;  /* 0x000000110e00720c */ /* 0x000fe20003f26070 */
[----:B--2---:R1:W-:Y:S04]  /*0b10*/  STS [R19+0x4c], R6 ;  /* 0x00004c0613007388 */ /* 0x0043e80000000800 */
[----:B---3--:R1:W-:Y:S04]  /*0b20*/  STS [R11+0x4c], R8 ;  /* 0x00004c080b007388 */ /* 0x0083e80000000800 */
[----:B----4-:R1:W-:Y:S04]  /*0b30*/  STS [R9+0x4c], R10 ;  /* 0x00004c0a09007388 */ /* 0x0103e80000000800 */
[----:B-----5:R1:W-:Y:S01]  /*0b40*/  STS [R7+0x4c], R12 ;  /* 0x00004c0c07007388 */ /* 0x0203e20000000800 */
[----:B------:R-:W-:Y:S05]  /*0b50*/  @!P1 BRA `(.L_x_12) ;  /* 0xfffffffc00389947 */ /* 0x000fea000383ffff */
.L_x_11:
[----:B------:R-:W-:Y:S05]  /*0b60*/  BSYNC.RECONVERGENT B2 ;  /* 0x0000000000027941 */ /* 0x000fea0003800200 */
.L_x_10:
[C---:B------:R-:W-:Y:S01]  /*0b70*/  ISETP.LT.U32.AND P1, PT, R14.reuse, UR6, PT ;  /* 0x000000060e007c0c */ /* 0x040fe2000bf21070 */
[----:B------:R-:W-:Y:S01]  /*0b80*/  BSSY.RECONVERGENT B2, `(.L_x_13) ;  /* 0x0000021000027945 */ /* 0x000fe20003800200 */
[----:B0-----:R-:W-:-:S04]  /*0b90*/  IADD3 R4, PT, PT, -R14, UR6, RZ ;  /* 0x000000060e047c10 */ /* 0x001fc8000fffe1ff */
[----:B------:R-:W-:-:S13]  /*0ba0*/  ISETP.LE.U32.OR P1, PT, R4, 0x60, !P1 ;  /* 0x000000600400780c */ /* 0x000fda0004f23470 */
[----:B------:R-:W-:Y:S05]  /*0bb0*/  @P1 BRA `(.L_x_14) ;  /* 0x0000000000741947 */ /* 0x000fea0003800000 */
[----:B------:R-:W0:Y:S01]  /*0bc0*/  LDC.64 R4, c[0x0][0x380] ;  /* 0x0000e000ff047b82 */ /* 0x000e220000000a00 */
[----:B-1----:R-:W-:Y:S02]  /*0bd0*/  IADD3 R10, PT, PT, R14, 0x60, RZ ;  /* 0x000000600e0a7810 */ /* 0x002fe40007ffe0ff */
[C---:B------:R-:W-:Y:S02]  /*0be0*/  IADD3 R7, PT, PT, R15.reuse, R14, RZ ;  /* 0x0000000e0f077210 */ /* 0x040fe40007ffe0ff */
[----:B------:R-:W-:-:S03]  /*0bf0*/  IADD3 R9, PT, PT, R15, R10, RZ ;  /* 0x0000000a0f097210 */ /* 0x000fc60007ffe0ff */
[----:B0-----:R-:W-:-:S04]  /*0c00*/  IMAD.WIDE.U32 R6, R7, 0x4, R4 ;  /* 0x0000000407067825 */ /* 0x001fc800078e0004 */
[----:B------:R-:W-:Y:S02]  /*0c10*/  IMAD.WIDE.U32 R4, R9, 0x4, R4 ;  /* 0x0000000409047825 */ /* 0x000fe400078e0004 */
[----:B------:R-:W2:Y:S04]  /*0c20*/  LDG.E.CONSTANT R6, desc[UR10][R6.64] ;  /* 0x0000000a06067981 */ /* 0x000ea8000c1e9900 */
[----:B------:R0:W3:Y:S01]  /*0c30*/  LDG.E.CONSTANT R4, desc[UR10][R4.64] ;  /* 0x0000000a04047981 */ /* 0x0000e2000c1e9900 */
[----:B------:R-:W1:Y:S01]  /*0c40*/  S2UR UR9, SR_CgaCtaId ;  /* 0x00000000000979c3 */ /* 0x000e620000008800 */
[----:B------:R-:W-:Y:S01]  /*0c50*/  SHF.R.U32.HI R9, RZ, 0x1, R14 ;  /* 0x00000001ff097819 */ /* 0x000fe2000001160e */
[----:B------:R-:W-:Y:S01]  /*0c60*/  UMOV UR8, 0x400 ;  /* 0x0000040000087882 */ /* 0x000fe20000000000 */
[----:B------:R-:W-:-:S02]  /*0c70*/  SHF.R.U32.HI R8, RZ, 0x1, R10 ;  /* 0x00000001ff087819 */ /* 0x000fc4000001160a */
[----:B------:R-:W-:Y:S01]  /*0c80*/  PLOP3.LUT P0, PT, PT, PT, PT, 0x8, 0x80 ;  /* 0x000000000080781c */ /* 0x000fe20003f0e170 */
[----:B------:R-:W-:-:S04]  /*0c90*/  IMAD.HI.U32 R9, R9, -0x6db6db6d, RZ ;  /* 0x9249249309097827 */ /* 0x000fc800078e00ff */
[----:B------:R-:W-:Y:S01]  /*0ca0*/  IMAD.HI.U32 R8, R8, -0x6db6db6d, RZ ;  /* 0x9249249308087827 */ /* 0x000fe200078e00ff */
[----:B------:R-:W-:-:S04]  /*0cb0*/  SHF.R.U32.HI R11, RZ, 0x2, R9 ;  /* 0x00000002ff0b7819 */ /* 0x000fc80000011609 */
[----:B------:R-:W-:Y:S01]  /*0cc0*/  SHF.R.U32.HI R8, RZ, 0x2, R8 ;  /* 0x00000002ff087819 */ /* 0x000fe20000011608 */
[----:B------:R-:W-:Y:S01]  /*0cd0*/  IMAD R13, R11, -0xe, R14 ;  /* 0xfffffff20b0d7824 */ /* 0x000fe200078e020e */
[----:B------:R-:W-:-:S03]  /*0ce0*/  IADD3 R14, PT, PT, R14, 0xc0, RZ ;  /* 0x000000c00e0e7810 */ /* 0x000fc60007ffe0ff */
[----:B------:R-:W-:Y:S02]  /*0cf0*/  IMAD R9, R8, -0xe, R10 ;  /* 0xfffffff208097824 */ /* 0x000fe400078e020a */
[C---:B------:R-:W-:Y:S02]  /*0d00*/  IMAD R10, R0.reuse, 0x5a, R13 ;  /* 0x0000005a000a7824 */ /* 0x040fe400078e020d */
[----:B------:R-:W-:Y:S01]  /*0d10*/  IMAD R9, R0, 0x5a, R9 ;  /* 0x0000005a00097824 */ /* 0x000fe200078e0209 */
[----:B-1----:R-:W-:Y:S01]  /*0d20*/  ULEA UR8, UR9, UR8, 0x18 ;  /* 0x0000000809087291 */ /* 0x002fe2000f8ec0ff */
[----:B------:R-:W-:Y:S02]  /*0d30*/  IMAD R10, R11, 0x12, R10 ;  /* 0x000000120b0a7824 */ /* 0x000fe400078e020a */
[----:B------:R-:W-:-:S03]  /*0d40*/  IMAD R9, R8, 0x12, R9 ;  /* 0x0000001208097824 */ /* 0x000fc600078e0209 */
[----:B0-----:R-:W-:Y:S02]  /*0d50*/  LEA R5, R10, UR8, 0x2 ;  /* 0x000000080a057c11 */ /* 0x001fe4000f8e10ff */
[----:B------:R-:W-:-:S03]  /*0d60*/  LEA R9, R9, UR8, 0x2 ;  /* 0x0000000809097c11 */ /* 0x000fc6000f8e10ff */
[----:B--2---:R0:W-:Y:S04]  /*0d70*/  STS [R5+0x4c], R6 ;  /* 0x00004c0605007388 */ /* 0x0041e80000000800 */
[----:B---3--:R0:W-:Y:S02]  /*0d80*/  STS [R9+0x4c], R4 ;  /* 0x00004c0409007388 */ /* 0x0081e40000000800 */
.L_x_14:
[----:B------:R-:W-:Y:S05]  /*0d90*/  BSYNC.RECONVERGENT B2 ;  /* 0x0000000000027941 */ /* 0x000fea0003800200 */
.L_x_13:
[----:B------:R-:W-:-:S13]  /*0da0*/  ISETP.LT.U32.OR P0, PT, R14, UR6, P0 ;  /* 0x000000060e007c0c */ /* 0x000fda0008701470 */
[----:B------:R-:W-:Y:S05]  /*0db0*/  @!P0 BRA `(.L_x_9) ;  /* 0x00000000003c8947 */ /* 0x000fea0003800000 */
[----:B0-----:R-:W0:Y:S01]  /*0dc0*/  LDC.64 R4, c[0x0][0x380] ;  /* 0x0000e000ff047b82 */ /* 0x001e220000000a00 */
[----:B------:R-:W-:-:S05]  /*0dd0*/  IADD3 R15, PT, PT, R15, R14, RZ ;  /* 0x0000000e0f0f7210 */ /* 0x000fca0007ffe0ff */
[----:B0-----:R-:W-:-:S06]  /*0de0*/  IMAD.WIDE.U32 R4, R15, 0x4, R4 ;  /* 0x000000040f047825 */ /* 0x001fcc00078e0004 */
[----:B------:R-:W2:Y:S01]  /*0df0*/  LDG.E.CONSTANT R4, desc[UR10][R4.64] ;  /* 0x0000000a04047981 */ /* 0x000ea2000c1e9900 */
[----:B------:R-:W0:Y:S01]  /*0e00*/  S2UR UR9, SR_CgaCtaId ;  /* 0x00000000000979c3 */ /* 0x000e220000008800 */
[----:B-1----:R-:W-:Y:S01]  /*0e10*/  SHF.R.U32.HI R6, RZ, 0x1, R14 ;  /* 0x00000001ff067819 */ /* 0x002fe2000001160e */
[----:B------:R-:W-:-:S04]  /*0e20*/  UMOV UR8, 0x400 ;  /* 0x0000040000087882 */ /* 0x000fc80000000000 */
[----:B------:R-:W-:-:S05]  /*0e30*/  IMAD.HI.U32 R6, R6, -0x6db6db6d, RZ ;  /* 0x9249249306067827 */ /* 0x000fca00078e00ff */
[----:B------:R-:W-:-:S05]  /*0e40*/  SHF.R.U32.HI R7, RZ, 0x2, R6 ;  /* 0x00000002ff077819 */ /* 0x000fca0000011606 */
[----:B------:R-:W-:-:S04]  /*0e50*/  IMAD R9, R7, -0xe, R14 ;  /* 0xfffffff207097824 */ /* 0x000fc800078e020e */
[----:B------:R-:W-:Y:S01]  /*0e60*/  IMAD R6, R0, 0x5a, R9 ;  /* 0x0000005a00067824 */ /* 0x000fe200078e0209 */
[----:B0-----:R-:W-:-:S03]  /*0e70*/  ULEA UR8, UR9, UR8, 0x18 ;  /* 0x0000000809087291 */ /* 0x001fc6000f8ec0ff */
[----:B------:R-:W-:-:S05]  /*0e80*/  IMAD R6, R7, 0x12, R6 ;  /* 0x0000001207067824 */ /* 0x000fca00078e0206 */
[----:B------:R-:W-:-:S05]  /*0e90*/  LEA R7, R6, UR8, 0x2 ;  /* 0x0000000806077c11 */ /* 0x000fca000f8e10ff */
[----:B--2---:R2:W-:Y:S02]  /*0ea0*/  STS [R7+0x4c], R4 ;  /* 0x00004c0407007388 */ /* 0x0045e40000000800 */
.L_x_9:
[----:B0-----:R-:W-:Y:S05]  /*0eb0*/  BSYNC.RECONVERGENT B0 ;  /* 0x0000000000007941 */ /* 0x001fea0003800200 */
.L_x_8:
[C---:B------:R-:W-:Y:S02]  /*0ec0*/  ISETP.GE.U32.AND P0, PT, R0.reuse, 0xc, PT ;  /* 0x0000000c0000780c */ /* 0x040fe40003f06070 */
[----:B------:R-:W-:-:S11]  /*0ed0*/  IADD3 R0, PT, PT, R0, 0x4, RZ ;  /* 0x0000000400007810 */ /* 0x000fd60007ffe0ff */
[----:B------:R-:W-:Y:S05]  /*0ee0*/  @!P0 BRA `(.L_x_15) ;  /* 0xfffffff400bc8947 */ /* 0x000fea000383ffff */
[----:B------:R-:W-:Y:S05]  /*0ef0*/  BSYNC.RECONVERGENT B1 ;  /* 0x0000000000017941 */ /* 0x000fea0003800200 */
.L_x_7:
[----:B------:R-:W-:Y:S05]  /*0f00*/  BRA `(.L_x_16) ;  /* 0x0000000800607947 */ /* 0x000fea0003800000 */
.L_x_6:
[----:B------:R-:W-:Y:S01]  /*0f10*/  BSSY.RECONVERGENT B1, `(.L_x_16) ;  /* 0x0000097000017945 */ /* 0x000fe20003800200 */
[----:B------:R-:W-:Y:S01]  /*0f20*/  UIADD3 UR6, UPT, UPT, -UR6, UR8, URZ ;  /* 0x0000000806067290 */ /* 0x000fe2000fffe1ff */
[----:B------:R-:W-:Y:S02]  /*0f30*/  MOV R0, R3 ;  /* 0x0000000300007202 */ /* 0x000fe40000000f00 */
[----:B------:R-:W-:Y:S01]  /*0f40*/  UMOV UR8, 0xe ;  /* 0x0000000e00087882 */ /* 0x000fe20000000000 */
[----:B------:R-:W-:Y:S02]  /*0f50*/  UIMAD UR6, UR6, 0xe, URZ ;  /* 0x0000000e060678a4 */ /* 0x000fe4000f8e02ff */
[----:B------:R-:W-:-:S12]  /*0f60*/  UIMAD UR8, UR7, UR8, -0xe ;  /* 0xfffffff2070874a4 */ /* 0x000fd8000f8e0208 */
.L_x_24:
        /* <DEDUP_REMOVED lines=38> */
.L_x_21:
        /* <DEDUP_REMOVED lines=50> */
.L_x_20:
[----:B------:R-:W-:Y:S05]  /*14f0*/  BSYNC.RECONVERGENT B2 ;  /* 0x0000000000027941 */ /* 0x000fea0003800200 */
.L_x_19:
        /* <DEDUP_REMOVED lines=34> */
.L_x_23:
[----:B------:R-:W-:Y:S05]  /*1720*/  BSYNC.RECONVERGENT B2 ;  /* 0x0000000000027941 */ /* 0x000fea0003800200 */
.L_x_22:
        /* <DEDUP_REMOVED lines=17> */
.L_x_18:
[----:B0-----:R-:W-:Y:S05]  /*1840*/  BSYNC.RECONVERGENT B0 ;  /* 0x0000000000007941 */ /* 0x001fea0003800200 */
.L_x_17:
[C---:B------:R-:W-:Y:S02]  /*1850*/  ISETP.GE.U32.AND P0, PT, R0.reuse, 0xc, PT ;  /* 0x0000000c0000780c */ /* 0x040fe40003f06070 */
[----:B------:R-:W-:-:S11]  /*1860*/  IADD3 R0, PT, PT, R0, 0x4, RZ ;  /* 0x0000000400007810 */ /* 0x000fd60007ffe0ff */
[----:B------:R-:W-:Y:S05]  /*1870*/  @!P0 BRA `(.L_x_24) ;  /* 0xfffffff400bc8947 */ /* 0x000fea000383ffff */
[----:B------:R-:W-:Y:S05]  /*1880*/  BSYNC.RECONVERGENT B1 ;  /* 0x0000000000017941 */ /* 0x000fea0003800200 */
.L_x_16:
[----:B------:R-:W1:Y:S01]  /*1890*/  LDC.64 R20, c[0x0][0x388] ;  /* 0x0000e200ff147b82 */ /* 0x000e620000000a00 */
[----:B------:R-:W-:-:S05]  /*18a0*/  MOV R5, UR5 ;  /* 0x0000000500057c02 */ /* 0x000fca0008000f00 */
[----:B------:R-:W-:-:S04]  /*18b0*/  IMAD R2, R5, 0x3600, R2 ;  /* 0x0000360005027824 */ /* 0x000fc800078e0202 */
[----:B-12---:R-:W-:-:S05]  /*18c0*/  IMAD.WIDE.U32 R4, R2, 0x4, R20 ;  /* 0x0000000402047825 */ /* 0x006fca00078e0014 */
[----:B------:R-:W2:Y:S04]  /*18d0*/  LDG.E.CONSTANT R26, desc[UR10][R4.64] ;  /* 0x0000000a041a7981 */ /* 0x000ea8000c1e9900 */
[----:B------:R-:W3:Y:S04]  /*18e0*/  LDG.E.CONSTANT R19, desc[UR10][R4.64+0x180] ;  /* 0x0001800a04137981 */ /* 0x000ee8000c1e9900 */
[----:B------:R-:W4:Y:S01]  /*18f0*/  LDG.E.CONSTANT R17, desc[UR10][R4.64+0x300] ;  /* 0x0003000a04117981 */ /* 0x000f22000c1e9900 */
[----:B------:R-:W-:-:S03]  /*1900*/  IADD3 R7, PT, PT, R2, 0x1e0, RZ ;  /* 0x000001e002077810 */ /* 0x000fc60007ffe0ff */
[----:B------:R-:W5:Y:S02]  /*1910*/  LDG.E.CONSTANT R24, desc[UR10][R4.64+0x480] ;  /* 0x0004800a04187981 */ /* 0x000f64000c1e9900 */
[----:B------:R-:W-:Y:S02]  /*1920*/  IMAD.WIDE.U32 R6, R7, 0x4, R20 ;  /* 0x0000000407067825 */ /* 0x000fe400078e0014 */
[----:B------:R-:W5:Y:S04]  /*1930*/  LDG.E.CONSTANT R13, desc[UR10][R4.64+0x600] ;  /* 0x0006000a040d7981 */ /* 0x000f68000c1e9900 */
[----:B------:R-:W5:Y:S01]  /*1940*/  LDG.E.CONSTANT R0, desc[UR10][R6.64] ;  /* 0x0000000a06007981 */ /* 0x000f62000c1e9900 */
[C---:B------:R-:W-:Y:S02]  /*1950*/  IADD3 R9, PT, PT, R2.reuse, 0x240, RZ ;  /* 0x0000024002097810 */ /* 0x040fe40007ffe0ff */
[----:B------:R-:W-:-:S03]  /*1960*/  IADD3 R29, PT, PT, R2, 0x2a0, RZ ;  /* 0x000002a0021d7810 */ /* 0x000fc60007ffe0ff */
[----:B------:R-:W-:Y:S01]  /*1970*/  IMAD.WIDE.U32 R8, R9, 0x4, R20 ;  /* 0x0000000409087825 */ /* 0x000fe200078e0014 */
[----:B------:R-:W-:-:S03]  /*1980*/  IADD3 R31, PT, PT, R2, 0x300, RZ ;  /* 0x00000300021f7810 */ /* 0x000fc60007ffe0ff */
[--C-:B------:R-:W-:Y:S01]  /*1990*/  IMAD.WIDE.U32 R28, R29, 0x4, R20.reuse ;  /* 0x000000041d1c7825 */ /* 0x100fe200078e0014 */
[----:B------:R0:W5:Y:S03]  /*19a0*/  LDG.E.CONSTANT R16, desc[UR10][R8.64] ;  /* 0x0000000a08107981 */ /* 0x000166000c1e9900 */
[----:B------:R-:W-:Y:S01]  /*19b0*/  IMAD.WIDE.U32 R30, R31, 0x4, R20 ;  /* 0x000000041f1e7825 */ /* 0x000fe200078e0014 */
[----:B------:R1:W5:Y:S04]  /*19c0*/  LDG.E.CONSTANT R12, desc[UR10][R28.64] ;  /* 0x0000000a1c0c7981 */ /* 0x000368000c1e9900 */
[----:B------:R5:W5:Y:S01]  /*19d0*/  LDG.E.CONSTANT R18, desc[UR10][R30.64] ;  /* 0x0000000a1e127981 */ /* 0x000b62000c1e9900 */
[----:B------:R-:W0:Y:S01]  /*19e0*/  S2UR UR6, SR_CgaCtaId ;  /* 0x00000000000679c3 */ /* 0x000e220000008800 */
[----:B------:R-:W-:-:S02]  /*19f0*/  UMOV UR5, 0x400 ;  /* 0x0000040000057882 */ /* 0x000fc40000000000 */
[----:B0-----:R-:W-:-:S06]  /*1a00*/  ULEA UR5, UR6, UR5, 0x18 ;  /* 0x0000000506057291 */ /* 0x001fcc000f8ec0ff */
[----:B------:R-:W-:Y:S01]  /*1a10*/  LEA R3, R3, UR5, 0x4 ;  /* 0x0000000503037c11 */ /* 0x000fe2000f8e20ff */
[----:B------:R-:W-:Y:S06]  /*1a20*/  BAR.SYNC.DEFER_BLOCKING 0x0 ;  /* 0x0000000000007b1d */ /* 0x000fec0000010000 */
[----:B------:R-:W2:Y:S04]  /*1a30*/  LDS.128 R8, [R3] ;  /* 0x0000000003087984 */ /* 0x000ea80000000c00 */
[----:B------:R-:W-:Y:S04]  /*1a40*/  LDS.64 R14, [R3+0x10] ;  /* 0x00001000030e7984 */ /* 0x000fe80000000a00 */
[----:B------:R-:W5:Y:S04]  /*1a50*/  LDS.64 R22, [R3+0x48] ;  /* 0x0000480003167984 */ /* 0x000f680000000a00 */
[----:B------:R-:W0:Y:S01]  /*1a60*/  LDS.128 R4, [R3+0x50] ;  /* 0x0000500003047984 */ /* 0x000e220000000c00 */
[----:B--2---:R-:W-:-:S04]  /*1a70*/  FFMA R8, R26, R8, RZ ;  /* 0x000000081a087223 */ /* 0x004fc800000000ff */
[-C--:B---3--:R-:W-:Y:S01]  /*1a80*/  FFMA R8, R19, R9.reuse, R8 ;  /* 0x0000000913087223 */ /* 0x088fe20000000008 */
[----:B------:R-:W-:-:S04]  /*1a90*/  FFMA R9, R26, R9, RZ ;  /* 0x000000091a097223 */ /* 0x000fc800000000ff */
[-C--:B-1----:R-:W-:Y:S01]  /*1aa0*/  FFMA R28, R19, R10.reuse, R9 ;  /* 0x0000000a131c7223 */ /* 0x082fe20000000009 */
[CC--:B----4-:R-:W-:Y:S01]  /*1ab0*/  FFMA R9, R17.reuse, R10.reuse, R8 ;  /* 0x0000000a11097223 */ /* 0x0d0fe20000000008 */
[C---:B------:R-:W-:Y:S02]  /*1ac0*/  FFMA R10, R26.reuse, R10, RZ ;  /* 0x0000000a1a0a7223 */ /* 0x040fe400000000ff */
[-C--:B------:R-:W-:Y:S02]  /*1ad0*/  FFMA R8, R17, R11.reuse, R28 ;  /* 0x0000000b11087223 */ /* 0x080fe4000000001c */
[CC--:B------:R-:W-:Y:S01]  /*1ae0*/  FFMA R10, R19.reuse, R11.reuse, R10 ;  /* 0x0000000b130a7223 */ /* 0x0c0fe2000000000a */
[----:B------:R-:W-:Y:S01]  /*1af0*/  FFMA R11, R26, R11, RZ ;  /* 0x0000000b1a0b7223 */ /* 0x000fe200000000ff */
[-C--:B-----5:R-:W-:Y:S01]  /*1b00*/  FFMA R30, R24, R23.reuse, R8 ;  /* 0x00000017181e7223 */ /* 0x0a0fe20000000008 */
[C---:B0-----:R-:W-:Y:S02]  /*1b10*/  FFMA R8, R26.reuse, R4, RZ ;  /* 0x000000041a087223 */ /* 0x041fe400000000ff */
[-C--:B------:R-:W-:Y:S01]  /*1b20*/  FFMA R28, R19, R14.reuse, R11 ;  /* 0x0000000e131c7223 */ /* 0x080fe2000000000b */
[C---:B------:R-:W-:Y:S01]  /*1b30*/  FFMA R11, R17.reuse, R14, R10 ;  /* 0x0000000e110b7223 */ /* 0x040fe2000000000a */
[-C--:B------:R-:W-:Y:S01]  /*1b40*/  FFMA R10, R26, R22.reuse, RZ ;  /* 0x000000161a0a7223 */ /* 0x080fe200000000ff */
[----:B------:R-:W-:Y:S01]  /*1b50*/  FFMA R22, R24, R22, R9 ;  /* 0x0000001618167223 */ /* 0x000fe20000000009 */
[----:B------:R-:W-:Y:S01]  /*1b60*/  FFMA R14, R26, R23, RZ ;  /* 0x000000171a0e7223 */ /* 0x000fe200000000ff */
[----:B------:R-:W-:Y:S01]  /*1b70*/  FFMA R15, R17, R15, R28 ;  /* 0x0000000f110f7223 */ /* 0x000fe2000000001c */
[-C--:B------:R-:W-:Y:S01]  /*1b80*/  FFMA R28, R19, R23.reuse, R10 ;  /* 0x00000017131c7223 */ /* 0x080fe2000000000a */
[----:B------:R-:W-:Y:S01]  /*1b90*/  FFMA R25, R13, R23, R22 ;  /* 0x000000170d197223 */ /* 0x000fe20000000016 */
[-C--:B------:R-:W-:Y:S01]  /*1ba0*/  FFMA R10, R19, R4.reuse, R14 ;  /* 0x00000004130a7223 */ /* 0x080fe2000000000e */
[-C--:B------:R-:W-:Y:S01]  /*1bb0*/  FFMA R14, R24, R4.reuse, R11 ;  /* 0x00000004180e7223 */ /* 0x080fe2000000000b */
[-C--:B------:R-:W-:Y:S01]  /*1bc0*/  FFMA R23, R17, R4.reuse, R28 ;  /* 0x0000000411177223 */ /* 0x080fe2000000001c */
[-C--:B------:R-:W-:Y:S01]  /*1bd0*/  FFMA R27, R13, R4.reuse, R30 ;  /* 0x000000040d1b7223 */ /* 0x080fe2000000001e */
[----:B------:R-:W-:Y:S01]  /*1be0*/  FFMA R25, R0, R4, R25 ;  /* 0x0000000400197223 */ /* 0x000fe20000000019 */
[-C--:B------:R-:W-:Y:S01]  /*1bf0*/  FFMA R4, R17, R5.reuse, R10 ;  /* 0x0000000511047223 */ /* 0x080fe2000000000a */
[-C--:B------:R-:W-:Y:S01]  /*1c00*/  FFMA R8, R19, R5.reuse, R8 ;  /* 0x0000000513087223 */ /* 0x080fe20000000008 */
[-C--:B------:R-:W-:Y:S01]  /*1c10*/  FFMA R10, R24, R5.reuse, R15 ;  /* 0x00000005180a7223 */ /* 0x080fe2000000000f */
[-C--:B------:R-:W-:Y:S01]  /*1c20*/  FFMA R22, R26, R5.reuse, RZ ;  /* 0x000000051a167223 */ /* 0x080fe200000000ff */
[-C--:B------:R-:W-:Y:S01]  /*1c30*/  FFMA R31, R13, R5.reuse, R14 ;  /* 0x000000050d1f7223 */ /* 0x080fe2000000000e */
[-C--:B------:R-:W-:Y:S01]  /*1c40*/  FFMA R15, R17, R6.reuse, R8 ;  /* 0x00000006110f7223 */ /* 0x080fe20000000008 */
[-C--:B------:R-:W-:Y:S01]  /*1c50*/  FFMA R33, R13, R6.reuse, R10 ;  /* 0x000000060d217223 */ /* 0x080fe2000000000a */
[-C--:B------:R-:W-:Y:S01]  /*1c60*/  FFMA R14, R19, R6.reuse, R22 ;  /* 0x00000006130e7223 */ /* 0x080fe20000000016 */
[----:B------:R-:W0:Y:S01]  /*1c70*/  LDS.128 R8, [R3+0x90] ;  /* 0x0000900003087984 */ /* 0x000e220000000c00 */
[C---:B------:R-:W-:Y:S01]  /*1c80*/  FFMA R31, R0.reuse, R6, R31 ;  /* 0x00000006001f7223 */ /* 0x040fe2000000001f */
[C---:B------:R-:W-:Y:S01]  /*1c90*/  FFMA R27, R0.reuse, R5, R27 ;  /* 0x00000005001b7223 */ /* 0x040fe2000000001b */
[-C--:B------:R-:W-:Y:S01]  /*1ca0*/  FFMA R5, R17, R7.reuse, R14 ;  /* 0x0000000711057223 */ /* 0x080fe2000000000e */
[----:B------:R-:W-:Y:S01]  /*1cb0*/  FFMA R33, R0, R7, R33 ;  /* 0x0000000700217223 */ /* 0x000fe20000000021 */
[-C--:B0-----:R-:W-:Y:S01]  /*1cc0*/  FFMA R6, R26, R8.reuse, RZ ;  /* 0x000000081a067223 */ /* 0x081fe200000000ff */
[-C--:B------:R-:W-:Y:S01]  /*1cd0*/  FFMA R14, R24, R8.reuse, R23 ;  /* 0x00000008180e7223 */ /* 0x080fe20000000017 */
[----:B------:R-:W-:Y:S01]  /*1ce0*/  FFMA R25, R16, R8, R25 ;  /* 0x0000000810197223 */ /* 0x000fe20000000019 */
[-C--:B------:R-:W-:Y:S01]  /*1cf0*/  FFMA R4, R24, R9.reuse, R4 ;  /* 0x0000000918047223 */ /* 0x080fe20000000004 */
[-C--:B------:R-:W-:Y:S01]  /*1d00*/  FFMA R6, R19, R9.reuse, R6 ;  /* 0x0000000913067223 */ /* 0x080fe20000000006 */
[-C--:B------:R-:W-:Y:S01]  /*1d10*/  FFMA R8, R26, R9.reuse, RZ ;  /* 0x000000091a087223 */ /* 0x080fe200000000ff */
[-C--:B------:R-:W-:Y:S01]  /*1d20*/  FFMA R23, R13, R9.reuse, R14 ;  /* 0x000000090d177223 */ /* 0x080fe2000000000e */
[-C--:B------:R-:W-:Y:S01]  /*1d30*/  FFMA R27, R16, R9.reuse, R27 ;  /* 0x00000009101b7223 */ /* 0x080fe2000000001b */
[----:B------:R-:W-:Y:S01]  /*1d40*/  FFMA R25, R12, R9, R25 ;  /* 0x000000090c197223 */ /* 0x000fe20000000019 */
[-C--:B------:R-:W-:Y:S01]  /*1d50*/  FFMA R9, R17, R10.reuse, R6 ;  /* 0x0000000a11097223 */ /* 0x080fe20000000006 */
[-C--:B------:R-:W-:Y:S01]  /*1d60*/  FFMA R8, R19, R10.reuse, R8 ;  /* 0x0000000a13087223 */ /* 0x080fe20000000008 */
[-C--:B------:R-:W-:Y:S01]  /*1d70*/  FFMA R6, R24, R10.reuse, R15 ;  /* 0x0000000a18067223 */ /* 0x080fe2000000000f */
[-C--:B------:R-:W-:Y:S01]  /*1d80*/  FFMA R7, R13, R10.reuse, R4 ;  /* 0x0000000a0d077223 */ /* 0x080fe20000000004 */
[-C--:B------:R-:W-:Y:S01]  /*1d90*/  FFMA R15, R0, R10.reuse, R23 ;  /* 0x0000000a000f7223 */ /* 0x080fe20000000017 */
[-C--:B------:R-:W-:Y:S01]  /*1da0*/  FFMA R31, R16, R10.reuse, R31 ;  /* 0x0000000a101f7223 */ /* 0x080fe2000000001f */
[-C--:B------:R-:W-:Y:S01]  /*1db0*/  FFMA R27, R12, R10.reuse, R27 ;  /* 0x0000000a0c1b7223 */ /* 0x080fe2000000001b */
[-C--:B------:R-:W-:Y:S01]  /*1dc0*/  FFMA R25, R18, R10.reuse, R25 ;  /* 0x0000000a12197223 */ /* 0x080fe20000000019 */
[----:B------:R-:W-:Y:S01]  /*1dd0*/  FFMA R4, R26, R10, RZ ;  /* 0x0000000a1a047223 */ /* 0x000fe200000000ff */
[-C--:B------:R-:W-:Y:S01]  /*1de0*/  FFMA R10, R17, R11.reuse, R8 ;  /* 0x0000000b110a7223 */ /* 0x080fe20000000008 */
[-C--:B------:R-:W-:Y:S01]  /*1df0*/  FFMA R29, R13, R11.reuse, R6 ;  /* 0x0000000b0d1d7223 */ /* 0x080fe20000000006 */
[-C--:B------:R-:W-:Y:S01]  /*1e00*/  FFMA R8, R0, R11.reuse, R7 ;  /* 0x0000000b00087223 */ /* 0x080fe20000000007 */
[-C--:B------:R-:W-:Y:S01]  /*1e10*/  FFMA R4, R19, R11.reuse, R4 ;  /* 0x0000000b13047223 */ /* 0x080fe20000000004 */
[----:B------:R-:W0:Y:S01]  /*1e20*/  LDS.64 R6, [R3+0xa0] ;  /* 0x0000a00003067984 */ /* 0x000e220000000a00 */
[-C--:B------:R-:W-:Y:S01]  /*1e30*/  FFMA R22, R24, R11.reuse, R5 ;  /* 0x0000000b18167223 */ /* 0x080fe20000000005 */
[-C--:B------:R-:W-:Y:S01]  /*1e40*/  FFMA R26, R26, R11.reuse, RZ ;  /* 0x0000000b1a1a7223 */ /* 0x080fe200000000ff */
[-C--:B------:R-:W-:Y:S01]  /*1e50*/  FFMA R33, R16, R11.reuse, R33 ;  /* 0x0000000b10217223 */ /* 0x080fe20000000021 */
[-C--:B------:R-:W-:Y:S01]  /*1e60*/  FFMA R31, R12, R11.reuse, R31 ;  /* 0x0000000b0c1f7223 */ /* 0x080fe2000000001f */
[----:B------:R-:W-:Y:S01]  /*1e70*/  FFMA R27, R18, R11, R27 ;  /* 0x0000000b121b7223 */ /* 0x000fe2000000001b */
[-C--:B0-----:R-:W-:Y:S01]  /*1e80*/  FFMA R23, R17, R6.reuse, R4 ;  /* 0x0000000611177223 */ /* 0x081fe20000000004 */
[-C--:B------:R-:W-:Y:S01]  /*1e90*/  FFMA R14, R19, R6.reuse, R26 ;  /* 0x00000006130e7223 */ /* 0x080fe2000000001a */
[----:B------:R-:W0:Y:S01]  /*1ea0*/  LDS.64 R4, [R3+0xd8] ;  /* 0x0000d80003047984 */ /* 0x000e220000000a00 */
[-C--:B------:R-:W-:Y:S01]  /*1eb0*/  FFMA R22, R13, R6.reuse, R22 ;  /* 0x000000060d167223 */ /* 0x080fe20000000016 */
[-C--:B------:R-:W-:Y:S01]  /*1ec0*/  FFMA R29, R0, R6.reuse, R29 ;  /* 0x00000006001d7223 */ /* 0x080fe2000000001d */
[-C--:B------:R-:W-:Y:S01]  /*1ed0*/  FFMA R14, R17, R7.reuse, R14 ;  /* 0x00000007110e7223 */ /* 0x080fe2000000000e */
[-C--:B------:R-:W-:Y:S01]  /*1ee0*/  FFMA R17, R12, R6.reuse, R33 ;  /* 0x000000060c117223 */ /* 0x080fe20000000021 */
[----:B------:R-:W-:Y:S01]  /*1ef0*/  FFMA R19, R18, R6, R31 ;  /* 0x0000000612137223 */ /* 0x000fe2000000001f */
[-C--:B------:R-:W-:Y:S01]  /*1f00*/  FFMA R6, R0, R7.reuse, R22 ;  /* 0x0000000700067223 */ /* 0x080fe20000000016 */
[----:B------:R-:W-:Y:S01]  /*1f10*/  IADD3 R33, PT, PT, R2, 0x360, RZ ;  /* 0x0000036002217810 */ /* 0x000fe20007ffe0ff */
[----:B------:R-:W-:-:S04]  /*1f20*/  FFMA R17, R18, R7, R17 ;  /* 0x0000000712117223 */ /* 0x000fc80000000011 */
[----:B------:R-:W-:-:S04]  /*1f30*/  IMAD.WIDE.U32 R32, R33, 0x4, R20 ;  /* 0x0000000421207825 */ /* 0x000fc800078e0014 */
[-C--:B0-----:R-:W-:Y:S01]  /*1f40*/  FFMA R22, R24, R4.reuse, R9 ;  /* 0x0000000418167223 */ /* 0x081fe20000000009 */
[----:B------:R-:W-:Y:S01]  /*1f50*/  FFMA R9, R16, R4, R15 ;  /* 0x0000000410097223 */ /* 0x000fe2000000000f */
[-C--:B------:R-:W-:Y:S01]  /*1f60*/  FFMA R4, R24, R5.reuse, R10 ;  /* 0x0000000518047223 */ /* 0x080fe2000000000a */
[-C--:B------:R-:W-:Y:S01]  /*1f70*/  FFMA R7, R16, R5.reuse, R8 ;  /* 0x0000000510077223 */ /* 0x080fe20000000008 */
[CC--:B------:R-:W-:Y:S01]  /*1f80*/  FFMA R15, R13.reuse, R5.reuse, R22 ;  /* 0x000000050d0f7223 */ /* 0x0c0fe20000000016 */
[----:B------:R-:W-:Y:S02]  /*1f90*/  FFMA R5, R12, R5, R9 ;  /* 0x000000050c057223 */ /* 0x000fe40000000009 */
[----:B------:R-:W0:Y:S02]  /*1fa0*/  LDS.128 R8, [R3+0xe0] ;  /* 0x0000e00003087984 */ /* 0x000e240000000c00 */
[CC--:B0-----:R-:W-:Y:S01]  /*1fb0*/  FFMA R22, R24.reuse, R8.reuse, R23 ;  /* 0x0000000818167223 */ /* 0x0c1fe20000000017 */
[-C--:B------:R-:W-:Y:S01]  /*1fc0*/  FFMA R23, R24, R9.reuse, R14 ;  /* 0x0000000918177223 */ /* 0x080fe2000000000e */
[-C--:B------:R-:W-:Y:S01]  /*1fd0*/  FFMA R24, R18, R8.reuse, R5 ;  /* 0x0000000812187223 */ /* 0x080fe20000000005 */
[CC--:B------:R-:W-:Y:S01]  /*1fe0*/  FFMA R4, R13.reuse, R8.reuse, R4 ;  /* 0x000000080d047223 */ /* 0x0c0fe20000000004 */
[-C--:B------:R-:W-:Y:S01]  /*1ff0*/  FFMA R7, R12, R8.reuse, R7 ;  /* 0x000000080c077223 */ /* 0x080fe20000000007 */
[-C--:B------:R-:W-:Y:S01]  /*2000*/  FFMA R5, R16, R9.reuse, R6 ;  /* 0x0000000910057223 */ /* 0x080fe20000000006 */
[CC--:B------:R-:W-:Y:S01]  /*2010*/  FFMA R31, R13.reuse, R9.reuse, R22 ;  /* 0x000000090d1f7223 */ /* 0x0c0fe20000000016 */
[-C--:B------:R-:W-:Y:S01]  /*2020*/  FFMA R15, R0, R8.reuse, R15 ;  /* 0x00000008000f7223 */ /* 0x080fe2000000000f */
[----:B------:R-:W-:Y:S01]  /*2030*/  FFMA R29, R16, R8, R29 ;  /* 0x00000008101d7223 */ /* 0x000fe2000000001d */
[-C--:B------:R-:W-:Y:S01]  /*2040*/  FFMA R22, R0, R9.reuse, R4 ;  /* 0x0000000900167223 */ /* 0x080fe20000000004 */
[-C--:B------:R-:W-:Y:S01]  /*2050*/  FFMA R28, R18, R9.reuse, R7 ;  /* 0x00000009121c7223 */ /* 0x080fe20000000007 */
[CC--:B------:R-:W-:Y:S01]  /*2060*/  FFMA R8, R12.reuse, R10.reuse, R5 ;  /* 0x0000000a0c087223 */ /* 0x0c0fe20000000005 */
[-C--:B------:R-:W-:Y:S01]  /*2070*/  FFMA R26, R13, R10.reuse, R23 ;  /* 0x0000000a0d1a7223 */ /* 0x080fe20000000017 */
[----:B------:R-:W0:Y:S01]  /*2080*/  LDS.128 R4, [R3+0x120] ;  /* 0x0001200003047984 */ /* 0x000e220000000c00 */
[----:B------:R-:W-:Y:S01]  /*2090*/  FFMA R29, R12, R9, R29 ;  /* 0x000000090c1d7223 */ /* 0x000fe2000000001d */
[----:B------:R-:W-:Y:S01]  /*20a0*/  IADD3 R9, PT, PT, R2, 0x3c0, RZ ;  /* 0x000003c002097810 */ /* 0x000fe20007ffe0ff */
[CC--:B------:R-:W-:Y:S01]  /*20b0*/  FFMA R23, R0.reuse, R10.reuse, R31 ;  /* 0x0000000a00177223 */ /* 0x0c0fe2000000001f */
[----:B------:R-:W2:Y:S01]  /*20c0*/  LDG.E.CONSTANT R13, desc[UR10][R32.64] ;  /* 0x0000000a200d7981 */ /* 0x000ea2000c1e9900 */
[-C--:B------:R-:W-:Y:S01]  /*20d0*/  FFMA R26, R0, R11.reuse, R26 ;  /* 0x0000000b001a7223 */ /* 0x080fe2000000001a */
[C---:B------:R-:W-:Y:S01]  /*20e0*/  FFMA R0, R18.reuse, R10, R29 ;  /* 0x0000000a12007223 */ /* 0x040fe2000000001d */
[----:B------:R-:W-:Y:S01]  /*20f0*/  FFMA R10, R18, R11, R8 ;  /* 0x0000000b120a7223 */ /* 0x000fe20000000008 */
[----:B------:R-:W-:Y:S01]  /*2100*/  IADD3 R31, PT, PT, R2, 0x420, RZ ;  /* 0x00000420021f7810 */ /* 0x000fe20007ffe0ff */
[----:B------:R-:W-:-:S04]  /*2110*/  IMAD.WIDE.U32 R8, R9, 0x4, R20 ;  /* 0x0000000409087825 */ /* 0x000fc800078e0014 */
[----:B------:R-:W-:Y:S01]  /*2120*/  IMAD.WIDE.U32 R30, R31, 0x4, R20 ;  /* 0x000000041f1e7825 */ /* 0x000fe200078e0014 */
[----:B------:R1:W3:Y:S04]  /*2130*/  LDG.E.CONSTANT R14, desc[UR10][R8.64] ;  /* 0x0000000a080e7981 */ /* 0x0002e8000c1e9900 */
[----:B-1----:R-:W-:Y:S01]  /*2140*/  LDS.64 R8, [R3+0x168] ;  /* 0x0001680003087984 */ /* 0x002fe20000000a00 */
[----:B0-----:R-:W-:-:S03]  /*2150*/  FFMA R11, R16, R4, R15 ;  /* 0x00000004100b7223 */ /* 0x001fc6000000000f */
[----:B------:R0:W4:Y:S01]  /*2160*/  LDG.E.CONSTANT R15, desc[UR10][R30.64] ;  /* 0x0000000a1e0f7981 */ /* 0x000122000c1e9900 */
[C---:B------:R-:W-:Y:S01]  /*2170*/  FFMA R29, R16.reuse, R5, R22 ;  /* 0x00000005101d7223 */ /* 0x040fe20000000016 */
[CC--:B------:R-:W-:Y:S02]  /*2180*/  FFMA R4, R16.reuse, R6.reuse, R23 ;  /* 0x0000000610047223 */ /* 0x0c0fe40000000017 */
[----:B------:R-:W1:Y:S01]  /*2190*/  LDS.64 R22, [R3+0x130] ;  /* 0x0001300003167984 */ /* 0x000e620000000a00 */
[----:B------:R-:W-:Y:S01]  /*21a0*/  FFMA R35, R16, R7, R26 ;  /* 0x0000000710237223 */ /* 0x000fe2000000001a */
[C---:B------:R-:W-:Y:S01]  /*21b0*/  FFMA R11, R12.reuse, R5, R11 ;  /* 0x000000050c0b7223 */ /* 0x040fe2000000000b */
[C---:B------:R-:W-:Y:S01]  /*21c0*/  FFMA R5, R12.reuse, R7, R4 ;  /* 0x000000070c057223 */ /* 0x040fe20000000004 */
[-C--:B------:R-:W-:Y:S02]  /*21d0*/  FFMA R29, R12, R6.reuse, R29 ;  /* 0x000000060c1d7223 */ /* 0x080fe4000000001d */
[----:B------:R-:W-:-:S02]  /*21e0*/  FFMA R16, R18, R6, R11 ;  /* 0x0000000612107223 */ /* 0x000fc4000000000b */
[----:B------:R-:W-:Y:S01]  /*21f0*/  FFMA R26, R18, R7, R29 ;  /* 0x00000007121a7223 */ /* 0x000fe2000000001d */
[----:B------:R-:W-:-:S05]  /*2200*/  IADD3 R33, PT, PT, R2, 0x4e0, RZ ;  /* 0x000004e002217810 */ /* 0x000fca0007ffe0ff */
[----:B------:R-:W-:-:S04]  /*2210*/  IMAD.WIDE.U32 R32, R33, 0x4, R20 ;  /* 0x0000000421207825 */ /* 0x000fc800078e0014 */
[-C--:B-1----:R-:W-:Y:S01]  /*2220*/  FFMA R12, R12, R22.reuse, R35 ;  /* 0x000000160c0c7223 */ /* 0x082fe20000000023 */
[----:B------:R-:W-:Y:S01]  /*2230*/  IADD3 R35, PT, PT, R2, 0x480, RZ ;  /* 0x0000048002237810 */ /* 0x000fe20007ffe0ff */
[----:B------:R-:W-:Y:S02]  /*2240*/  FFMA R22, R18, R22, R5 ;  /* 0x0000001612167223 */ /* 0x000fe40000000005 */
[----:B------:R-:W4:Y:S02]  /*2250*/  LDS.128 R4, [R3+0x170] ;  /* 0x0001700003047984 */ /* 0x000f240000000c00 */
[----:B------:R-:W-:-:S04]  /*2260*/  IMAD.WIDE.U32 R34, R35, 0x4, R20 ;  /* 0x0000000423227825 */ /* 0x000fc800078e0014 */
[----:B------:R-:W-:Y:S02]  /*2270*/  FFMA R18, R18, R23, R12 ;  /* 0x0000001712127223 */ /* 0x000fe4000000000c */
[----:B------:R-:W5:Y:S01]  /*2280*/  LDG.E.CONSTANT R12, desc[UR10][R32.64] ;  /* 0x0000000a200c7981 */ /* 0x000f62000c1e9900 */
[----:B0-----:R-:W-:Y:S01]  /*2290*/  IADD3 R31, PT, PT, R2, 0x540, RZ ;  /* 0x00000540021f7810 */ /* 0x001fe20007ffe0ff */
[C---:B--2---:R-:W-:Y:S02]  /*22a0*/  FFMA R25, R13.reuse, R8, R25 ;  /* 0x000000080d197223 */ /* 0x044fe40000000019 */
[----:B------:R-:W2:Y:S02]  /*22b0*/  LDG.E.CONSTANT R8, desc[UR10][R34.64] ;  /* 0x0000000a22087981 */ /* 0x000ea4000c1e9900 */
[-C--:B---3--:R-:W-:Y:S01]  /*22c0*/  FFMA R30, R14, R9.reuse, R25 ;  /* 0x000000090e1e7223 */ /* 0x088fe20000000019 */
[----:B------:R-:W-:-:S03]  /*22d0*/  FFMA R27, R13, R9, R27 ;  /* 0x000000090d1b7223 */ /* 0x000fc6000000001b */
[----:B----4-:R-:W-:Y:S01]  /*22e0*/  FFMA R11, R15, R4, R30 ;  /* 0x000000040f0b7223 */ /* 0x010fe2000000001e */
[----:B------:R-:W-:-:S05]  /*22f0*/  IMAD.WIDE.U32 R30, R31, 0x4, R20 ;  /* 0x000000041f1e7825 */ /* 0x000fca00078e0014 */
[----:B------:R0:W3:Y:S01]  /*2300*/  LDG.E.CONSTANT R9, desc[UR10][R30.64] ;  /* 0x0000000a1e097981 */ /* 0x0000e2000c1e9900 */
[CC--:B------:R-:W-:Y:S01]  /*2310*/  FFMA R19, R13.reuse, R4.reuse, R19 ;  /* 0x000000040d137223 */ /* 0x0c0fe20000000013 */
[-C--:B------:R-:W-:Y:S01]  /*2320*/  FFMA R17, R13, R5.reuse, R17 ;  /* 0x000000050d117223 */ /* 0x080fe20000000011 */
[C---:B------:R-:W-:Y:S02]  /*2330*/  FFMA R36, R14.reuse, R4, R27 ;  /* 0x000000040e247223 */ /* 0x040fe4000000001b */
[CC--:B------:R-:W-:Y:S01]  /*2340*/  FFMA R19, R14.reuse, R5.reuse, R19 ;  /* 0x000000050e137223 */ /* 0x0c0fe20000000013 */
[-C--:B------:R-:W-:Y:S01]  /*2350*/  FFMA R4, R14, R6.reuse, R17 ;  /* 0x000000060e047223 */ /* 0x080fe20000000011 */
[C---:B------:R-:W-:Y:S02]  /*2360*/  FFMA R27, R15.reuse, R5, R36 ;  /* 0x000000050f1b7223 */ /* 0x040fe40000000024 */
[C---:B------:R-:W-:Y:S01]  /*2370*/  FFMA R23, R15.reuse, R6, R19 ;  /* 0x000000060f177223 */ /* 0x040fe20000000013 */
[----:B------:R-:W-:-:S02]  /*2380*/  FFMA R19, R15, R7, R4 ;  /* 0x000000070f137223 */ /* 0x000fc40000000004 */
[----:B------:R-:W1:Y:S01]  /*2390*/  LDS.128 R4, [R3+0x1b0] ;  /* 0x0001b00003047984 */ /* 0x000e620000000c00 */
[----:B0-----:R-:W-:Y:S01]  /*23a0*/  IADD3 R31, PT, PT, R2, 0x5a0, RZ ;  /* 0x000005a0021f7810 */ /* 0x001fe20007ffe0ff */
[C---:B-1----:R-:W-:Y:S01]  /*23b0*/  FFMA R25, R13.reuse, R4, R24 ;  /* 0x000000040d197223 */ /* 0x042fe20000000018 */
[----:B------:R-:W-:-:S03]  /*23c0*/  FFMA R17, R13, R5, R28 ;  /* 0x000000050d117223 */ /* 0x000fc6000000001c */
[----:B------:R-:W-:Y:S01]  /*23d0*/  FFMA R24, R14, R5, R25 ;  /* 0x000000050e187223 */ /* 0x000fe20000000019 */
[----:B------:R-:W-:Y:S01]  /*23e0*/  IMAD.WIDE.U32 R30, R31, 0x4, R20 ;  /* 0x000000041f1e7825 */ /* 0x000fe200078e0014 */
[----:B------:R-:W-:-:S05]  /*23f0*/  IADD3 R37, PT, PT, R2, 0x660, RZ ;  /* 0x0000066002257810 */ /* 0x000fca0007ffe0ff */
[----:B------:R-:W-:-:S04]  /*2400*/  IMAD.WIDE.U32 R36, R37, 0x4, R20 ;  /* 0x0000000425247825 */ /* 0x000fc800078e0014 */
[C---:B--2---:R-:W-:Y:S01]  /*2410*/  FFMA R11, R8.reuse, R4, R11 ;  /* 0x00000004080b7223 */ /* 0x044fe2000000000b */
[----:B------:R-:W-:-:S03]  /*2420*/  FFMA R27, R8, R5, R27 ;  /* 0x00000005081b7223 */ /* 0x000fc6000000001b */
[----:B-----5:R-:W-:Y:S02]  /*2430*/  FFMA R28, R12, R5, R11 ;  /* 0x000000050c1c7223 */ /* 0x020fe4000000000b */
[----:B------:R-:W0:Y:S01]  /*2440*/  LDS.64 R4, [R3+0x1c0] ;  /* 0x0001c00003047984 */ /* 0x000e220000000a00 */
[-C--:B------:R-:W-:Y:S01]  /*2450*/  FFMA R11, R13, R6.reuse, R0 ;  /* 0x000000060d0b7223 */ /* 0x080fe20000000000 */
[-C--:B------:R-:W-:Y:S01]  /*2460*/  FFMA R0, R14, R6.reuse, R17 ;  /* 0x000000060e007223 */ /* 0x080fe20000000011 */
[CC--:B------:R-:W-:Y:S01]  /*2470*/  FFMA R17, R15.reuse, R6.reuse, R24 ;  /* 0x000000060f117223 */ /* 0x0c0fe20000000018 */
[-C--:B------:R-:W-:Y:S01]  /*2480*/  FFMA R25, R8, R6.reuse, R23 ;  /* 0x0000000608197223 */ /* 0x080fe20000000017 */
[CC--:B------:R-:W-:Y:S01]  /*2490*/  FFMA R24, R12.reuse, R6.reuse, R27 ;  /* 0x000000060c187223 */ /* 0x0c0fe2000000001b */
[-C--:B------:R-:W-:Y:S01]  /*24a0*/  FFMA R35, R15, R7.reuse, R0 ;  /* 0x000000070f237223 */ /* 0x080fe20000000000 */
[-C--:B------:R-:W-:Y:S01]  /*24b0*/  FFMA R23, R13, R7.reuse, R10 ;  /* 0x000000070d177223 */ /* 0x080fe2000000000a */
[-C--:B------:R-:W-:Y:S01]  /*24c0*/  FFMA R0, R12, R7.reuse, R25 ;  /* 0x000000070c007223 */ /* 0x080fe20000000019 */
[----:B------:R1:W2:Y:S01]  /*24d0*/  LDG.E.CONSTANT R10, desc[UR10][R30.64] ;  /* 0x0000000a1e0a7981 */ /* 0x0002a2000c1e9900 */
[C---:B---3--:R-:W-:Y:S01]  /*24e0*/  FFMA R29, R9.reuse, R6, R28 ;  /* 0x00000006091d7223 */ /* 0x048fe2000000001c */
[-C--:B------:R-:W-:Y:S01]  /*24f0*/  FFMA R6, R14, R7.reuse, R11 ;  /* 0x000000070e067223 */ /* 0x080fe2000000000b */
[-C--:B------:R-:W-:Y:S01]  /*2500*/  FFMA R11, R8, R7.reuse, R19 ;  /* 0x00000007080b7223 */ /* 0x080fe20000000013 */
[----:B------:R-:W-:Y:S01]  /*2510*/  FFMA R27, R9, R7, R24 ;  /* 0x00000007091b7223 */ /* 0x000fe20000000018 */
[----:B------:R-:W-:Y:S01]  /*2520*/  IADD3 R7, PT, PT, R2, 0x600, RZ ;  /* 0x0000060002077810 */ /* 0x000fe20007ffe0ff */
[-C--:B0-----:R-:W-:Y:S01]  /*2530*/  FFMA R19, R15, R4.reuse, R6 ;  /* 0x000000040f137223 */ /* 0x081fe20000000006 */
[----:B------:R-:W-:-:S03]  /*2540*/  FFMA R24, R12, R4, R11 ;  /* 0x000000040c187223 */ /* 0x000fc6000000000b */
[----:B------:R-:W-:-:S04]  /*2550*/  IMAD.WIDE.U32 R6, R7, 0x4, R20 ;  /* 0x0000000407067825 */ /* 0x000fc800078e0014 */
[CC--:B------:R-:W-:Y:S02]  /*2560*/  FFMA R11, R9.reuse, R4.reuse, R0 ;  /* 0x00000004090b7223 */ /* 0x0c0fe40000000000 */
[----:B------:R-:W3:Y:S01]  /*2570*/  LDG.E.CONSTANT R0, desc[UR10][R6.64] ;  /* 0x0000000a06007981 */ /* 0x000ee2000c1e9900 */
[----:B------:R-:W-:Y:S01]  /*2580*/  FFMA R28, R14, R4, R23 ;  /* 0x000000040e1c7223 */ /* 0x000fe20000000017 */
[----:B------:R-:W-:-:S03]  /*2590*/  FFMA R25, R9, R5, R24 ;  /* 0x0000000509197223 */ /* 0x000fc60000000018 */
[----:B------:R-:W-:Y:S02]  /*25a0*/  FFMA R23, R15, R5, R28 ;  /* 0x000000050f177223 */ /* 0x000fe4000000001c */
[----:B------:R-:W0:Y:S02]  /*25b0*/  LDS.64 R4, [R3+0x1f8] ;  /* 0x0001f80003047984 */ /* 0x000e240000000a00 */
[CC--:B0-----:R-:W-:Y:S02]  /*25c0*/  FFMA R33, R13.reuse, R4.reuse, R16 ;  /* 0x000000040d217223 */ /* 0x0c1fe40000000010 */
[----:B------:R-:W4:Y:S01]  /*25d0*/  LDG.E.CONSTANT R16, desc[UR10][R36.64] ;  /* 0x0000000a24107981 */ /* 0x000f22000c1e9900 */
[-C--:B-1----:R-:W-:Y:S01]  /*25e0*/  FFMA R31, R8, R4.reuse, R17 ;  /* 0x00000004081f7223 */ /* 0x082fe20000000011 */
[-C--:B------:R-:W-:Y:S01]  /*25f0*/  FFMA R17, R13, R5.reuse, R26 ;  /* 0x000000050d117223 */ /* 0x080fe2000000001a */
[-C--:B------:R-:W-:Y:S01]  /*2600*/  FFMA R24, R14, R5.reuse, R33 ;  /* 0x000000050e187223 */ /* 0x080fe20000000021 */
[-C--:B------:R-:W-:Y:S01]  /*2610*/  FFMA R35, R8, R5.reuse, R35 ;  /* 0x0000000508237223 */ /* 0x080fe20000000023 */
[-C--:B------:R-:W-:Y:S01]  /*2620*/  FFMA R26, R12, R5.reuse, R31 ;  /* 0x000000050c1a7223 */ /* 0x080fe2000000001f */
[C---:B--2---:R-:W-:Y:S01]  /*2630*/  FFMA R29, R10.reuse, R4, R29 ;  /* 0x000000040a1d7223 */ /* 0x044fe2000000001d */
[----:B------:R-:W-:-:S03]  /*2640*/  FFMA R27, R10, R5, R27 ;  /* 0x000000050a1b7223 */ /* 0x000fc6000000001b */
[----:B---3--:R-:W-:Y:S02]  /*2650*/  FFMA R31, R0, R5, R29 ;  /* 0x00000005001f7223 */ /* 0x008fe4000000001d */
[----:B------:R-:W0:Y:S02]  /*2660*/  LDS.128 R4, [R3+0x200] ;  /* 0x0002000003047984 */ /* 0x000e240000000c00 */
[CC--:B0-----:R-:W-:Y:S01]  /*2670*/  FFMA R29, R13.reuse, R4.reuse, R22 ;  /* 0x000000040d1d7223 */ /* 0x0c1fe20000000016 */
[-C--:B------:R-:W-:Y:S01]  /*2680*/  FFMA R13, R13, R5.reuse, R18 ;  /* 0x000000050d0d7223 */ /* 0x080fe20000000012 */
[CC--:B------:R-:W-:Y:S01]  /*2690*/  FFMA R22, R14.reuse, R4.reuse, R17 ;  /* 0x000000040e167223 */ /* 0x0c0fe20000000011 */
[C---:B------:R-:W-:Y:S01]  /*26a0*/  FFMA R17, R15.reuse, R4, R24 ;  /* 0x000000040f117223 */ /* 0x040fe20000000018 */
[CC--:B------:R-:W-:Y:S01]  /*26b0*/  FFMA R29, R14.reuse, R5.reuse, R29 ;  /* 0x000000050e1d7223 */ /* 0x0c0fe2000000001d */
[----:B------:R-:W-:Y:S01]  /*26c0*/  FFMA R14, R14, R6, R13 ;  /* 0x000000060e0e7223 */ /* 0x000fe2000000000d */
[-C--:B------:R-:W-:Y:S01]  /*26d0*/  FFMA R24, R12, R4.reuse, R35 ;  /* 0x000000040c187223 */ /* 0x080fe20000000023 */
[CC--:B------:R-:W-:Y:S01]  /*26e0*/  FFMA R33, R8.reuse, R4.reuse, R19 ;  /* 0x0000000408217223 */ /* 0x0c0fe20000000013 */
[-C--:B------:R-:W-:Y:S01]  /*26f0*/  FFMA R23, R8, R5.reuse, R23 ;  /* 0x0000000508177223 */ /* 0x080fe20000000017 */
[C---:B------:R-:W-:Y:S01]  /*2700*/  FFMA R35, R10.reuse, R4, R11 ;  /* 0x000000040a237223 */ /* 0x040fe2000000000b */
[-C--:B------:R-:W-:Y:S01]  /*2710*/  FFMA R25, R10, R5.reuse, R25 ;  /* 0x000000050a197223 */ /* 0x080fe20000000019 */
[C---:B------:R-:W-:Y:S01]  /*2720*/  FFMA R22, R15.reuse, R5, R22 ;  /* 0x000000050f167223 */ /* 0x040fe20000000016 */
[C---:B------:R-:W-:Y:S01]  /*2730*/  FFMA R13, R15.reuse, R6, R29 ;  /* 0x000000060f0d7223 */ /* 0x040fe2000000001d */
[----:B------:R-:W-:Y:S01]  /*2740*/  FFMA R14, R15, R7, R14 ;  /* 0x000000070f0e7223 */ /* 0x000fe2000000000e */
[CC--:B------:R-:W-:Y:S01]  /*2750*/  FFMA R19, R9.reuse, R4.reuse, R26 ;  /* 0x0000000409137223 */ /* 0x0c0fe2000000001a */
[-C--:B------:R-:W-:Y:S01]  /*2760*/  FFMA R27, R0, R4.reuse, R27 ;  /* 0x00000004001b7223 */ /* 0x080fe2000000001b */
[----:B----4-:R-:W-:Y:S01]  /*2770*/  FFMA R11, R16, R4, R31 ;  /* 0x00000004100b7223 */ /* 0x010fe2000000001f */
[CC--:B------:R-:W-:Y:S01]  /*2780*/  FFMA R15, R9.reuse, R5.reuse, R24 ;  /* 0x00000005090f7223 */ /* 0x0c0fe20000000018 */
[CC--:B------:R-:W-:Y:S01]  /*2790*/  FFMA R4, R12.reuse, R5.reuse, R33 ;  /* 0x000000050c047223 */ /* 0x0c0fe20000000021 */
[-C--:B------:R-:W-:Y:S01]  /*27a0*/  FFMA R24, R12, R6.reuse, R23 ;  /* 0x000000060c187223 */ /* 0x080fe20000000017 */
[CC--:B------:R-:W-:Y:S01]  /*27b0*/  FFMA R35, R0.reuse, R5.reuse, R35 ;  /* 0x0000000500237223 */ /* 0x0c0fe20000000023 */
[-C--:B------:R-:W-:Y:S01]  /*27c0*/  FFMA R23, R0, R6.reuse, R25 ;  /* 0x0000000600177223 */ /* 0x080fe20000000019 */
[C---:B------:R-:W-:Y:S01]  /*27d0*/  FFMA R18, R16.reuse, R5, R27 ;  /* 0x0000000510127223 */ /* 0x040fe2000000001b */
[CC--:B------:R-:W-:Y:S01]  /*27e0*/  FFMA R25, R9.reuse, R6.reuse, R4 ;  /* 0x0000000609197223 */ /* 0x0c0fe20000000004 */
[C---:B------:R-:W-:Y:S01]  /*27f0*/  FFMA R27, R16.reuse, R6, R35 ;  /* 0x00000006101b7223 */ /* 0x040fe20000000023 */
[-C--:B------:R-:W-:Y:S01]  /*2800*/  FFMA R29, R9, R7.reuse, R24 ;  /* 0x00000007091d7223 */ /* 0x080fe20000000018 */
[----:B------:R-:W-:-:S02]  /*2810*/  FFMA R23, R16, R7, R23 ;  /* 0x0000000710177223 */ /* 0x000fc40000000017 */
[----:B------:R-:W0:Y:S01]  /*2820*/  LDS.128 R4, [R3+0x240] ;  /* 0x0002400003047984 */ /* 0x000e220000000c00 */
[----:B------:R-:W-:-:S05]  /*2830*/  IADD3 R35, PT, PT, R2, 0x6c0, RZ ;  /* 0x000006c002237810 */ /* 0x000fca0007ffe0ff */
[----:B------:R-:W-:-:S04]  /*2840*/  IMAD.WIDE.U32 R34, R35, 0x4, R20 ;  /* 0x0000000423227825 */ /* 0x000fc800078e0014 */
[C---:B0-----:R-:W-:Y:S01]  /*2850*/  FFMA R31, R8.reuse, R4, R17 ;  /* 0x00000004081f7223 */ /* 0x041fe20000000011 */
[C---:B------:R-:W-:Y:S01]  /*2860*/  FFMA R17, R8.reuse, R6, R13 ;  /* 0x0000000608117223 */ /* 0x040fe2000000000d */
[C---:B------:R-:W-:Y:S01]  /*2870*/  FFMA R33, R8.reuse, R5, R22 ;  /* 0x0000000508217223 */ /* 0x040fe20000000016 */
[----:B------:R-:W-:Y:S02]  /*2880*/  FFMA R13, R8, R7, R14 ;  /* 0x00000007080d7223 */ /* 0x000fe4000000000e */
[----:B------:R0:W2:Y:S01]  /*2890*/  LDG.E.CONSTANT R8, desc[UR10][R34.64] ;  /* 0x0000000a22087981 */ /* 0x0000a2000c1e9900 */
[----:B------:R-:W-:Y:S01]  /*28a0*/  FFMA R19, R10, R4, R19 ;  /* 0x000000040a137223 */ /* 0x000fe20000000013 */
[-C--:B------:R-:W-:Y:S01]  /*28b0*/  FFMA R4, R12, R5.reuse, R31 ;  /* 0x000000050c047223 */ /* 0x080fe2000000001f */
[-C--:B------:R-:W-:Y:S02]  /*28c0*/  FFMA R37, R10, R5.reuse, R15 ;  /* 0x000000050a257223 */ /* 0x080fe4000000000f */
[----:B------:R-:W-:Y:S01]  /*28d0*/  FFMA R5, R0, R5, R19 ;  /* 0x0000000500057223 */ /* 0x000fe20000000013 */
[-C--:B------:R-:W-:Y:S01]  /*28e0*/  FFMA R31, R10, R6.reuse, R25 ;  /* 0x000000060a1f7223 */ /* 0x080fe20000000019 */
[----:B------:R-:W-:-:S02]  /*28f0*/  FFMA R15, R9, R6, R4 ;  /* 0x00000006090f7223 */ /* 0x000fc40000000004 */
[-C--:B------:R-:W-:Y:S02]  /*2900*/  FFMA R25, R16, R6.reuse, R5 ;  /* 0x0000000610197223 */ /* 0x080fe40000000005 */
[----:B------:R-:W1:Y:S01]  /*2910*/  LDS.64 R4, [R3+0x250] ;  /* 0x0002500003047984 */ /* 0x000e620000000a00 */
[-C--:B------:R-:W-:Y:S01]  /*2920*/  FFMA R14, R12, R6.reuse, R33 ;  /* 0x000000060c0e7223 */ /* 0x080fe20000000021 */
[----:B------:R-:W-:Y:S01]  /*2930*/  FFMA R19, R0, R6, R37 ;  /* 0x0000000600137223 */ /* 0x000fe20000000025 */
[-C--:B------:R-:W-:Y:S01]  /*2940*/  FFMA R6, R12, R7.reuse, R17 ;  /* 0x000000070c067223 */ /* 0x080fe20000000011 */
[-C--:B------:R-:W-:Y:S01]  /*2950*/  FFMA R17, R10, R7.reuse, R29 ;  /* 0x000000070a117223 */ /* 0x080fe2000000001d */
[-C--:B------:R-:W-:Y:S01]  /*2960*/  FFMA R14, R9, R7.reuse, R14 ;  /* 0x00000007090e7223 */ /* 0x080fe2000000000e */
[-C--:B------:R-:W-:Y:S01]  /*2970*/  FFMA R29, R0, R7.reuse, R31 ;  /* 0x00000007001d7223 */ /* 0x080fe2000000001f */
[----:B------:R-:W-:Y:S01]  /*2980*/  FFMA R22, R16, R7, R19 ;  /* 0x0000000710167223 */ /* 0x000fe20000000013 */
[----:B-1----:R-:W-:-:S02]  /*2990*/  FFMA R24, R12, R4, R13 ;  /* 0x000000040c187223 */ /* 0x002fc4000000000d */
[----:B------:R-:W1:Y:S01]  /*29a0*/  LDS.64 R12, [R3+0x288] ;  /* 0x00028800030c7984 */ /* 0x000e620000000a00 */
[-C--:B------:R-:W-:Y:S01]  /*29b0*/  FFMA R7, R0, R4.reuse, R17 ;  /* 0x0000000400077223 */ /* 0x080fe20000000011 */
[----:B0-----:R-:W-:Y:S01]  /*29c0*/  IADD3 R35, PT, PT, R2, 0x720, RZ ;  /* 0x0000072002237810 */ /* 0x001fe20007ffe0ff */
[CC--:B------:R-:W-:Y:S01]  /*29d0*/  FFMA R17, R9.reuse, R4.reuse, R6 ;  /* 0x0000000409117223 */ /* 0x0c0fe20000000006 */
[-C--:B------:R-:W-:Y:S01]  /*29e0*/  FFMA R24, R9, R5.reuse, R24 ;  /* 0x0000000509187223 */ /* 0x080fe20000000018 */
[C---:B------:R-:W-:Y:S01]  /*29f0*/  FFMA R19, R16.reuse, R4, R29 ;  /* 0x0000000410137223 */ /* 0x040fe2000000001d */
[----:B------:R-:W-:Y:S01]  /*2a00*/  FFMA R9, R16, R5, R7 ;  /* 0x0000000510097223 */ /* 0x000fe20000000007 */
[----:B------:R-:W-:Y:S01]  /*2a10*/  IMAD.WIDE.U32 R34, R35, 0x4, R20 ;  /* 0x0000000423227825 */ /* 0x000fe200078e0014 */
[----:B------:R-:W0:Y:S01]  /*2a20*/  LDS.128 R4, [R3+0x290] ;  /* 0x0002900003047984 */ /* 0x000e220000000c00 */
[----:B------:R-:W-:-:S05]  /*2a30*/  IADD3 R29, PT, PT, R2, 0x780, RZ ;  /* 0x00000780021d7810 */ /* 0x000fca0007ffe0ff */
[----:B------:R-:W-:-:S04]  /*2a40*/  IMAD.WIDE.U32 R28, R29, 0x4, R20 ;  /* 0x000000041d1c7825 */ /* 0x000fc800078e0014 */
[C---:B-1----:R-:W-:Y:S01]  /*2a50*/  FFMA R15, R10.reuse, R12, R15 ;  /* 0x0000000c0a0f7223 */ /* 0x042fe2000000000f */
[-C--:B------:R-:W-:Y:S01]  /*2a60*/  FFMA R31, R10, R13.reuse, R14 ;  /* 0x0000000d0a1f7223 */ /* 0x080fe2000000000e */
[----:B------:R1:W3:Y:S02]  /*2a70*/  LDG.E.CONSTANT R12, desc[UR10][R28.64] ;  /* 0x0000000a1c0c7981 */ /* 0x0002e4000c1e9900 */
[----:B------:R-:W-:Y:S02]  /*2a80*/  FFMA R15, R0, R13, R15 ;  /* 0x0000000d000f7223 */ /* 0x000fe4000000000f */
[----:B------:R-:W4:Y:S01]  /*2a90*/  LDG.E.CONSTANT R13, desc[UR10][R34.64] ;  /* 0x0000000a220d7981 */ /* 0x000f22000c1e9900 */
[C---:B0-----:R-:W-:Y:S01]  /*2aa0*/  FFMA R33, R10.reuse, R5, R24 ;  /* 0x000000050a217223 */ /* 0x041fe20000000018 */
[----:B------:R-:W-:-:S03]  /*2ab0*/  FFMA R14, R10, R4, R17 ;  /* 0x000000040a0e7223 */ /* 0x000fc60000000011 */
[----:B------:R-:W-:Y:S01]  /*2ac0*/  FFMA R24, R0, R6, R33 ;  /* 0x0000000600187223 */ /* 0x000fe20000000021 */
[----:B------:R-:W-:Y:S01]  /*2ad0*/  IADD3 R33, PT, PT, R2, 0x7e0, RZ ;  /* 0x000007e002217810 */ /* 0x000fe20007ffe0ff */
[----:B------:R-:W-:Y:S01]  /*2ae0*/  FFMA R10, R0, R4, R31 ;  /* 0x00000004000a7223 */ /* 0x000fe2000000001f */
[----:B------:R-:W-:-:S03]  /*2af0*/  IADD3 R31, PT, PT, R2, 0x840, RZ ;  /* 0x00000840021f7810 */ /* 0x000fc60007ffe0ff */
[----:B------:R-:W-:-:S04]  /*2b00*/  IMAD.WIDE.U32 R32, R33, 0x4, R20 ;  /* 0x0000000421207825 */ /* 0x000fc800078e0014 */
[-C--:B------:R-:W-:Y:S01]  /*2b10*/  FFMA R17, R0, R5.reuse, R14 ;  /* 0x0000000500117223 */ /* 0x080fe2000000000e */
[----:B------:R-:W-:Y:S01]  /*2b20*/  IMAD.WIDE.U32 R30, R31, 0x4, R20 ;  /* 0x000000041f1e7825 */ /* 0x000fe200078e0014 */
[----:B------:R0:W5:Y:S03]  /*2b30*/  LDG.E.CONSTANT R0, desc[UR10][R32.64] ;  /* 0x0000000a20007981 */ /* 0x000166000c1e9900 */
[C---:B------:R-:W-:Y:S02]  /*2b40*/  FFMA R14, R16.reuse, R5, R10 ;  /* 0x00000005100e7223 */ /* 0x040fe4000000000a */
[----:B------:R3:W5:Y:S01]  /*2b50*/  LDG.E.CONSTANT R10, desc[UR10][R30.64] ;  /* 0x0000000a1e0a7981 */ /* 0x000762000c1e9900 */
[C---:B------:R-:W-:Y:S01]  /*2b60*/  FFMA R15, R16.reuse, R4, R15 ;  /* 0x00000004100f7223 */ /* 0x040fe2000000000f */
[C---:B------:R-:W-:Y:S01]  /*2b70*/  FFMA R17, R16.reuse, R6, R17 ;  /* 0x0000000610117223 */ /* 0x040fe20000000011 */
[----:B------:R-:W-:-:S02]  /*2b80*/  FFMA R16, R16, R7, R24 ;  /* 0x0000000710107223 */ /* 0x000fc40000000018 */
[----:B------:R-:W2:Y:S01]  /*2b90*/  LDS.128 R4, [R3+0x2d0] ;  /* 0x0002d00003047984 */ /* 0x000ea20000000c00 */
[----:B-1----:R-:W-:-:S05]  /*2ba0*/  IADD3 R29, PT, PT, R2, 0x8a0, RZ ;  /* 0x000008a0021d7810 */ /* 0x002fca0007ffe0ff */
[----:B------:R-:W-:-:S04]  /*2bb0*/  IMAD.WIDE.U32 R28, R29, 0x4, R20 ;  /* 0x000000041d1c7825 */ /* 0x000fc800078e0014 */
[C---:B--2---:R-:W-:Y:S02]  /*2bc0*/  FFMA R4, R8.reuse, R4, R11 ;  /* 0x0000000408047223 */ /* 0x044fe4000000000b */
[----:B------:R1:W2:Y:S01]  /*2bd0*/  LDG.E.CONSTANT R11, desc[UR10][R28.64] ;  /* 0x0000000a1c0b7981 */ /* 0x0002a2000c1e9900 */
[C---:B------:R-:W-:Y:S01]  /*2be0*/  FFMA R18, R8.reuse, R5, R18 ;  /* 0x0000000508127223 */ /* 0x040fe20000000012 */
[CC--:B------:R-:W-:Y:S01]  /*2bf0*/  FFMA R24, R8.reuse, R6.reuse, R27 ;  /* 0x0000000608187223 */ /* 0x0c0fe2000000001b */
[----:B------:R-:W-:Y:S01]  /*2c00*/  FFMA R23, R8, R7, R23 ;  /* 0x0000000708177223 */ /* 0x000fe20000000017 */
[C---:B----4-:R-:W-:Y:S01]  /*2c10*/  FFMA R5, R13.reuse, R5, R4 ;  /* 0x000000050d057223 */ /* 0x050fe20000000004 */
[CC--:B------:R-:W-:Y:S01]  /*2c20*/  FFMA R27, R13.reuse, R6.reuse, R18 ;  /* 0x000000060d1b7223 */ /* 0x0c0fe20000000012 */
[CC--:B0-----:R-:W-:Y:S02]  /*2c30*/  FFMA R33, R13.reuse, R7.reuse, R24 ;  /* 0x000000070d217223 */ /* 0x0c1fe40000000018 */
[C---:B---3--:R-:W-:Y:S01]  /*2c40*/  FFMA R31, R12.reuse, R6, R5 ;  /* 0x000000060c1f7223 */ /* 0x048fe20000000005 */
[C---:B------:R-:W-:Y:S01]  /*2c50*/  FFMA R18, R12.reuse, R7, R27 ;  /* 0x000000070c127223 */ /* 0x040fe2000000001b */
[----:B------:R-:W0:Y:S04]  /*2c60*/  LDS.64 R4, [R3+0x2e0] ;  /* 0x0002e00003047984 */ /* 0x000e280000000a00 */
[----:B------:R-:W3:Y:S01]  /*2c70*/  LDS.64 R6, [R3+0x318] ;  /* 0x0003180003067984 */ /* 0x000ee20000000a00 */
[CC--:B0-----:R-:W-:Y:S01]  /*2c80*/  FFMA R24, R13.reuse, R4.reuse, R23 ;  /* 0x000000040d187223 */ /* 0x0c1fe20000000017 */
[----:B------:R-:W-:Y:S01]  /*2c90*/  FFMA R23, R12, R4, R33 ;  /* 0x000000040c177223 */ /* 0x000fe20000000021 */
[-C--:B---3--:R-:W-:Y:S01]  /*2ca0*/  FFMA R4, R8, R6.reuse, R25 ;  /* 0x0000000608047223 */ /* 0x088fe20000000019 */
[----:B-----5:R-:W-:Y:S01]  /*2cb0*/  FFMA R31, R0, R6, R31 ;  /* 0x00000006001f7223 */ /* 0x020fe2000000001f */
[----:B------:R-:W-:Y:S01]  /*2cc0*/  FFMA R27, R12, R5, R24 ;  /* 0x000000050c1b7223 */ /* 0x000fe20000000018 */
[-C--:B------:R-:W-:Y:S01]  /*2cd0*/  FFMA R25, R0, R7.reuse, R18 ;  /* 0x0000000700197223 */ /* 0x080fe20000000012 */
[-C--:B------:R-:W-:Y:S01]  /*2ce0*/  FFMA R24, R8, R7.reuse, R22 ;  /* 0x0000000708187223 */ /* 0x080fe20000000016 */
[-C--:B-1----:R-:W-:Y:S01]  /*2cf0*/  FFMA R29, R13, R7.reuse, R4 ;  /* 0x000000070d1d7223 */ /* 0x082fe20000000004 */
[----:B------:R-:W-:-:S02]  /*2d00*/  FFMA R18, R10, R7, R31 ;  /* 0x000000070a127223 */ /* 0x000fc4000000001f */
[----:B------:R-:W0:Y:S02]  /*2d10*/  LDS.128 R4, [R3+0x320] ;  /* 0x0003200003047984 */ /* 0x000e240000000c00 */
[-C--:B0-----:R-:W-:Y:S01]  /*2d20*/  FFMA R31, R13, R4.reuse, R24 ;  /* 0x000000040d1f7223 */ /* 0x081fe20000000018 */
[-C--:B------:R-:W-:Y:S01]  /*2d30*/  FFMA R22, R8, R4.reuse, R19 ;  /* 0x0000000408167223 */ /* 0x080fe20000000013 */
[-C--:B------:R-:W-:Y:S01]  /*2d40*/  FFMA R19, R12, R4.reuse, R29 ;  /* 0x000000040c137223 */ /* 0x080fe2000000001d */
[-C--:B------:R-:W-:Y:S01]  /*2d50*/  FFMA R29, R0, R4.reuse, R23 ;  /* 0x00000004001d7223 */ /* 0x080fe20000000017 */
[----:B------:R-:W-:Y:S01]  /*2d60*/  FFMA R23, R12, R5, R31 ;  /* 0x000000050c177223 */ /* 0x000fe2000000001f */
[----:B------:R-:W-:Y:S01]  /*2d70*/  IADD3 R31, PT, PT, R2, 0x900, RZ ;  /* 0x00000900021f7810 */ /* 0x000fe20007ffe0ff */
[----:B------:R-:W-:-:S04]  /*2d80*/  FFMA R26, R10, R4, R25 ;  /* 0x000000040a1a7223 */ /* 0x000fc80000000019 */
[----:B------:R-:W-:-:S04]  /*2d90*/  IMAD.WIDE.U32 R30, R31, 0x4, R20 ;  /* 0x000000041f1e7825 */ /* 0x000fc800078e0014 */
[----:B--2---:R-:W-:Y:S01]  /*2da0*/  FFMA R18, R11, R4, R18 ;  /* 0x000000040b127223 */ /* 0x004fe20000000012 */
[-C--:B------:R-:W-:Y:S02]  /*2db0*/  FFMA R4, R8, R5.reuse, R9 ;  /* 0x0000000508047223 */ /* 0x080fe40000000009 */
[----:B------:R-:W2:Y:S01]  /*2dc0*/  LDG.E.CONSTANT R9, desc[UR10][R30.64] ;  /* 0x0000000a1e097981 */ /* 0x000ea2000c1e9900 */
[-C--:B------:R-:W-:Y:S01]  /*2dd0*/  FFMA R27, R0, R5.reuse, R27 ;  /* 0x00000005001b7223 */ /* 0x080fe2000000001b */
[CC--:B------:R-:W-:Y:S01]  /*2de0*/  FFMA R25, R13.reuse, R5.reuse, R22 ;  /* 0x000000050d197223 */ /* 0x0c0fe20000000016 */
[-C--:B------:R-:W-:Y:S01]  /*2df0*/  FFMA R4, R13, R6.reuse, R4 ;  /* 0x000000060d047223 */ /* 0x080fe20000000004 */
[CC--:B------:R-:W-:Y:S01]  /*2e00*/  FFMA R22, R10.reuse, R5.reuse, R29 ;  /* 0x000000050a167223 */ /* 0x0c0fe2000000001d */
[-C--:B------:R-:W-:Y:S01]  /*2e10*/  FFMA R24, R10, R6.reuse, R27 ;  /* 0x000000060a187223 */ /* 0x080fe2000000001b */
[CC--:B------:R-:W-:Y:S01]  /*2e20*/  FFMA R27, R12.reuse, R6.reuse, R25 ;  /* 0x000000060c1b7223 */ /* 0x0c0fe20000000019 */
[C---:B------:R-:W-:Y:S01]  /*2e30*/  FFMA R26, R11.reuse, R5, R26 ;  /* 0x000000050b1a7223 */ /* 0x040fe2000000001a */
[C---:B------:R-:W-:Y:S01]  /*2e40*/  FFMA R22, R11.reuse, R6, R22 ;  /* 0x000000060b167223 */ /* 0x040fe20000000016 */
[-C--:B------:R-:W-:Y:S01]  /*2e50*/  FFMA R25, R12, R7.reuse, R4 ;  /* 0x000000070c197223 */ /* 0x080fe20000000004 */
[----:B------:R-:W-:-:S02]  /*2e60*/  FFMA R24, R11, R7, R24 ;  /* 0x000000070b187223 */ /* 0x000fc40000000018 */
[----:B------:R-:W0:Y:S01]  /*2e70*/  LDS.128 R4, [R3+0x360] ;  /* 0x0003600003047984 */ /* 0x000e220000000c00 */
[C---:B------:R-:W-:Y:S02]  /*2e80*/  IADD3 R35, PT, PT, R2.reuse, 0x960, RZ ;  /* 0x0000096002237810 */ /* 0x040fe40007ffe0ff */
[----:B------:R-:W-:-:S03]  /*2e90*/  IADD3 R33, PT, PT, R2, 0x9c0, RZ ;  /* 0x000009c002217810 */ /* 0x000fc60007ffe0ff */
[----:B------:R-:W-:-:S04]  /*2ea0*/  IMAD.WIDE.U32 R34, R35, 0x4, R20 ;  /* 0x0000000423227825 */ /* 0x000fc800078e0014 */
[----:B------:R-:W-:-:S04]  /*2eb0*/  IMAD.WIDE.U32 R32, R33, 0x4, R20 ;  /* 0x0000000421207825 */ /* 0x000fc800078e0014 */
[-C--:B0-----:R-:W-:Y:S01]  /*2ec0*/  FFMA R28, R8, R4.reuse, R15 ;  /* 0x00000004081c7223 */ /* 0x081fe2000000000f */
[-C--:B------:R-:W-:Y:S01]  /*2ed0*/  FFMA R19, R0, R4.reuse, R19 ;  /* 0x0000000400137223 */ /* 0x080fe20000000013 */
[C---:B------:R-:W-:Y:S01]  /*2ee0*/  FFMA R14, R8.reuse, R5, R14 ;  /* 0x00000005080e7223 */ /* 0x040fe2000000000e */
[C---:B------:R-:W-:Y:S01]  /*2ef0*/  FFMA R16, R8.reuse, R7, R16 ;  /* 0x0000000708107223 */ /* 0x040fe20000000010 */
[C---:B--2---:R-:W-:Y:S01]  /*2f00*/  FFMA R15, R9.reuse, R4, R18 ;  /* 0x00000004090f7223 */ /* 0x044fe20000000012 */
[-C--:B------:R-:W-:Y:S02]  /*2f10*/  FFMA R4, R8, R6.reuse, R17 ;  /* 0x0000000608047223 */ /* 0x080fe40000000011 */
[----:B------:R-:W2:Y:S04]  /*2f20*/  LDG.E.CONSTANT R8, desc[UR10][R34.64] ;  /* 0x0000000a22087981 */ /* 0x000ea8000c1e9900 */
[----:B------:R-:W3:Y:S01]  /*2f30*/  LDG.E.CONSTANT R17, desc[UR10][R32.64] ;  /* 0x0000000a20117981 */ /* 0x000ee2000c1e9900 */
[CC--:B------:R-:W-:Y:S01]  /*2f40*/  FFMA R23, R0.reuse, R5.reuse, R23 ;  /* 0x0000000500177223 */ /* 0x0c0fe20000000017 */
[-C--:B------:R-:W-:Y:S01]  /*2f50*/  FFMA R29, R9, R5.reuse, R26 ;  /* 0x00000005091d7223 */ /* 0x080fe2000000001a */
[-C--:B------:R-:W-:Y:S01]  /*2f60*/  FFMA R27, R0, R6.reuse, R27 ;  /* 0x00000006001b7223 */ /* 0x080fe2000000001b */
[----:B------:R-:W-:Y:S01]  /*2f70*/  FFMA R31, R13, R5, R28 ;  /* 0x000000050d1f7223 */ /* 0x000fe2000000001c */
[CC--:B------:R-:W-:Y:S01]  /*2f80*/  FFMA R28, R10.reuse, R6.reuse, R23 ;  /* 0x000000060a1c7223 */ /* 0x0c0fe20000000017 */
[-C--:B------:R-:W-:Y:S01]  /*2f90*/  FFMA R23, R9, R6.reuse, R22 ;  /* 0x0000000609177223 */ /* 0x080fe20000000016 */
[C---:B------:R-:W-:Y:S01]  /*2fa0*/  FFMA R30, R10.reuse, R7, R27 ;  /* 0x000000070a1e7223 */ /* 0x040fe2000000001b */
[----:B------:R-:W-:Y:S01]  /*2fb0*/  FFMA R18, R10, R5, R19 ;  /* 0x000000050a127223 */ /* 0x000fe20000000013 */
[----:B------:R-:W-:-:S03]  /*2fc0*/  FFMA R19, R13, R6, R14 ;  /* 0x000000060d137223 */ /* 0x000fc6000000000e */
[C---:B------:R-:W-:Y:S01]  /*2fd0*/  FFMA R14, R11.reuse, R6, R18 ;  /* 0x000000060b0e7223 */ /* 0x040fe20000000012 */
[-C--:B------:R-:W-:Y:S01]  /*2fe0*/  FFMA R25, R0, R7.reuse, R25 ;  /* 0x0000000700197223 */ /* 0x080fe20000000019 */
[----:B------:R-:W-:Y:S01]  /*2ff0*/  FFMA R28, R11, R7, R28 ;  /* 0x000000070b1c7223 */ /* 0x000fe2000000001c */
[----:B--2---:R-:W-:-:S04]  /*3000*/  FFMA R26, R8, R5, R15 ;  /* 0x00000005081a7223 */ /* 0x004fc8000000000f */
[-C--:B---3--:R-:W-:Y:S02]  /*3010*/  FFMA R22, R17, R6.reuse, R26 ;  /* 0x0000000611167223 */ /* 0x088fe4000000001a */
[----:B------:R-:W0:Y:S01]  /*3020*/  LDS.64 R26, [R3+0x370] ;  /* 0x00037000031a7984 */ /* 0x000e220000000a00 */
[-C--:B------:R-:W-:Y:S01]  /*3030*/  FFMA R18, R8, R6.reuse, R29 ;  /* 0x0000000608127223 */ /* 0x080fe2000000001d */
[-C--:B------:R-:W-:Y:S01]  /*3040*/  FFMA R5, R13, R7.reuse, R4 ;  /* 0x000000070d057223 */ /* 0x080fe20000000004 */
[C---:B------:R-:W-:Y:S01]  /*3050*/  FFMA R15, R12.reuse, R6, R31 ;  /* 0x000000060c0f7223 */ /* 0x040fe2000000001f */
[-C--:B------:R-:W-:Y:S01]  /*3060*/  FFMA R6, R12, R7.reuse, R19 ;  /* 0x000000070c067223 */ /* 0x080fe20000000013 */
[-C--:B------:R-:W-:Y:S01]  /*3070*/  FFMA R19, R9, R7.reuse, R24 ;  /* 0x0000000709137223 */ /* 0x080fe20000000018 */
[-C--:B------:R-:W-:Y:S01]  /*3080*/  FFMA R32, R8, R7.reuse, R23 ;  /* 0x0000000708207223 */ /* 0x080fe20000000017 */
[----:B------:R-:W-:Y:S01]  /*3090*/  FFMA R18, R17, R7, R18 ;  /* 0x0000000711127223 */ /* 0x000fe20000000012 */
[----:B0-----:R-:W-:-:S02]  /*30a0*/  FFMA R7, R12, R26, R5 ;  /* 0x0000001a0c077223 */ /* 0x001fc40000000005 */
[----:B------:R-:W0:Y:S01]  /*30b0*/  LDS.64 R4, [R3+0x3a8] ;  /* 0x0003a80003047984 */ /* 0x000e220000000a00 */
[----:B------:R-:W-:-:S04]  /*30c0*/  FFMA R16, R13, R26, R16 ;  /* 0x0000001a0d107223 */ /* 0x000fc80000000010 */
[----:B------:R-:W-:Y:S01]  /*30d0*/  FFMA R24, R12, R27, R16 ;  /* 0x0000001b0c187223 */ /* 0x000fe20000000010 */
[-C--:B------:R-:W-:Y:S01]  /*30e0*/  FFMA R16, R10, R26.reuse, R25 ;  /* 0x0000001a0a107223 */ /* 0x080fe20000000019 */
[----:B------:R-:W-:-:S03]  /*30f0*/  FFMA R12, R8, R26, R19 ;  /* 0x0000001a080c7223 */ /* 0x000fc60000000013 */
[-C--:B------:R-:W-:Y:S01]  /*3100*/  FFMA R16, R11, R27.reuse, R16 ;  /* 0x0000001b0b107223 */ /* 0x080fe20000000010 */
[----:B------:R-:W-:Y:S01]  /*3110*/  FFMA R27, R17, R27, R12 ;  /* 0x0000001b111b7223 */ /* 0x000fe2000000000c */
[CC--:B0-----:R-:W-:Y:S01]  /*3120*/  FFMA R15, R0.reuse, R4.reuse, R15 ;  /* 0x00000004000f7223 */ /* 0x0c1fe2000000000f */
[C---:B------:R-:W-:Y:S01]  /*3130*/  FFMA R13, R9.reuse, R4, R14 ;  /* 0x00000004090d7223 */ /* 0x040fe2000000000e */
[-C--:B------:R-:W-:Y:S02]  /*3140*/  FFMA R19, R0, R5.reuse, R6 ;  /* 0x0000000500137223 */ /* 0x080fe40000000006 */
[-C--:B------:R-:W-:Y:S01]  /*3150*/  FFMA R6, R10, R5.reuse, R15 ;  /* 0x000000050a067223 */ /* 0x080fe2000000000f */
[-C--:B------:R-:W-:Y:S02]  /*3160*/  FFMA R4, R8, R5.reuse, R13 ;  /* 0x0000000508047223 */ /* 0x080fe4000000000d */
[----:B------:R-:W0:Y:S01]  /*3170*/  LDS.128 R12, [R3+0x3b0] ;  /* 0x0003b000030c7984 */ /* 0x000e220000000c00 */
[----:B------:R-:W-:Y:S01]  /*3180*/  FFMA R23, R9, R5, R28 ;  /* 0x0000000509177223 */ /* 0x000fe2000000001c */
[-C--:B------:R-:W-:Y:S01]  /*3190*/  FFMA R30, R11, R26.reuse, R30 ;  /* 0x0000001a0b1e7223 */ /* 0x080fe2000000001e */
[----:B------:R-:W-:Y:S01]  /*31a0*/  FFMA R29, R17, R26, R32 ;  /* 0x0000001a111d7223 */ /* 0x000fe20000000020 */
[CC--:B0-----:R-:W-:Y:S01]  /*31b0*/  FFMA R7, R0.reuse, R12.reuse, R7 ;  /* 0x0000000c00077223 */ /* 0x0c1fe20000000007 */
[----:B------:R-:W-:Y:S01]  /*31c0*/  FFMA R5, R0, R13, R24 ;  /* 0x0000000d00057223 */ /* 0x000fe20000000018 */
[----:B------:R-:W-:-:S02]  /*31d0*/  FFMA R24, R10, R12, R19 ;  /* 0x0000000c0a187223 */ /* 0x000fc40000000013 */
[CC--:B------:R-:W-:Y:S01]  /*31e0*/  FFMA R7, R10.reuse, R13.reuse, R7 ;  /* 0x0000000d0a077223 */ /* 0x0c0fe20000000007 */
[----:B------:R-:W-:Y:S01]  /*31f0*/  FFMA R26, R10, R14, R5 ;  /* 0x0000000e0a1a7223 */ /* 0x000fe20000000005 */
[C---:B------:R-:W-:Y:S01]  /*3200*/  FFMA R28, R11.reuse, R12, R6 ;  /* 0x0000000c0b1c7223 */ /* 0x040fe20000000006 */
[C---:B------:R-:W-:Y:S01]  /*3210*/  FFMA R24, R11.reuse, R13, R24 ;  /* 0x0000000d0b187223 */ /* 0x040fe20000000018 */
[C---:B------:R-:W-:Y:S01]  /*3220*/  FFMA R19, R11.reuse, R14, R7 ;  /* 0x0000000e0b137223 */ /* 0x040fe20000000007 */
[----:B------:R-:W-:Y:S01]  /*3230*/  FFMA R26, R11, R15, R26 ;  /* 0x0000000f0b1a7223 */ /* 0x000fe2000000001a */
[CC--:B------:R-:W-:Y:S01]  /*3240*/  FFMA R11, R9.reuse, R12.reuse, R30 ;  /* 0x0000000c090b7223 */ /* 0x0c0fe2000000001e */
[CC--:B------:R-:W-:Y:S01]  /*3250*/  FFMA R0, R8.reuse, R12.reuse, R23 ;  /* 0x0000000c08007223 */ /* 0x0c0fe20000000017 */
[-C--:B------:R-:W-:Y:S02]  /*3260*/  FFMA R25, R9, R13.reuse, R16 ;  /* 0x0000000d09197223 */ /* 0x080fe40000000010 */
[-C--:B------:R-:W-:Y:S01]  /*3270*/  FFMA R11, R8, R13.reuse, R11 ;  /* 0x0000000d080b7223 */ /* 0x080fe2000000000b */
[C---:B------:R-:W-:Y:S01]  /*3280*/  FFMA R0, R17.reuse, R13, R0 ;  /* 0x0000000d11007223 */ /* 0x040fe20000000000 */
[----:B------:R-:W-:Y:S01]  /*3290*/  IADD3 R13, PT, PT, R2, 0xa20, RZ ;  /* 0x00000a20020d7810 */ /* 0x000fe20007ffe0ff */
[C---:B------:R-:W-:Y:S01]  /*32a0*/  FFMA R23, R17.reuse, R12, R4 ;  /* 0x0000000c11177223 */ /* 0x040fe20000000004 */
[-C--:B------:R-:W-:Y:S01]  /*32b0*/  FFMA R10, R8, R14.reuse, R25 ;  /* 0x0000000e080a7223 */ /* 0x080fe20000000019 */
[----:B------:R-:W-:Y:S01]  /*32c0*/  FFMA R11, R17, R14, R11 ;  /* 0x0000000e110b7223 */ /* 0x000fe2000000000b */
[----:B------:R-:W0:Y:S01]  /*32d0*/  LDS.128 R4, [R3+0x3f0] ;  /* 0x0003f00003047984 */ /* 0x000e220000000c00 */
[----:B------:R-:W-:-:S04]  /*32e0*/  IMAD.WIDE.U32 R12, R13, 0x4, R20 ;  /* 0x000000040d0c7825 */ /* 0x000fc800078e0014 */
[----:B------:R-:W-:Y:S02]  /*32f0*/  FFMA R25, R17, R15, R10 ;  /* 0x0000000f11197223 */ /* 0x000fe4000000000a */
[----:B------:R-:W2:Y:S04]  /*3300*/  LDG.E.CONSTANT R10, desc[UR10][R12.64] ;  /* 0x0000000a0c0a7981 */ /* 0x000ea8000c1e9900 */
[----:B------:R-:W3:Y:S04]  /*3310*/  LDG.E.CONSTANT R14, desc[UR10][R12.64+0x180] ;  /* 0x0001800a0c0e7981 */ /* 0x000ee8000c1e9900 */
[----:B------:R1:W4:Y:S01]  /*3320*/  LDG.E.CONSTANT R15, desc[UR10][R12.64+0x300] ;  /* 0x0003000a0c0f7981 */ /* 0x000322000c1e9900 */
[C---:B0-----:R-:W-:Y:S01]  /*3330*/  FFMA R33, R9.reuse, R4, R28 ;  /* 0x0000000409217223 */ /* 0x041fe2000000001c */
[C---:B------:R-:W-:Y:S01]  /*3340*/  FFMA R31, R9.reuse, R5, R24 ;  /* 0x00000005091f7223 */ /* 0x040fe20000000018 */
[C---:B------:R-:W-:Y:S01]  /*3350*/  FFMA R16, R9.reuse, R6, R19 ;  /* 0x0000000609107223 */ /* 0x040fe20000000013 */
[----:B------:R-:W-:Y:S01]  /*3360*/  FFMA R9, R9, R7, R26 ;  /* 0x0000000709097223 */ /* 0x000fe2000000001a */
[----:B------:R-:W-:-:S02]  /*3370*/  FFMA R26, R8, R5, R33 ;  /* 0x00000005081a7223 */ /* 0x000fc40000000021 */
[----:B------:R-:W0:Y:S01]  /*3380*/  LDS.64 R4, [R3+0x400] ;  /* 0x0004000003047984 */ /* 0x000e220000000a00 */
[CC--:B------:R-:W-:Y:S01]  /*3390*/  FFMA R24, R8.reuse, R6.reuse, R31 ;  /* 0x0000000608187223 */ /* 0x0c0fe2000000001f */
[CC--:B------:R-:W-:Y:S01]  /*33a0*/  FFMA R31, R8.reuse, R7.reuse, R16 ;  /* 0x00000007081f7223 */ /* 0x0c0fe20000000010 */
[C---:B------:R-:W-:Y:S02]  /*33b0*/  FFMA R19, R17.reuse, R6, R26 ;  /* 0x0000000611137223 */ /* 0x040fe4000000001a */
[C---:B------:R-:W-:Y:S01]  /*33c0*/  FFMA R16, R17.reuse, R7, R24 ;  /* 0x0000000711107223 */ /* 0x040fe20000000018 */
[-C--:B0-----:R-:W-:Y:S02]  /*33d0*/  FFMA R28, R8, R4.reuse, R9 ;  /* 0x00000004081c7223 */ /* 0x081fe40000000009 */
[----:B------:R-:W2:Y:S01]  /*33e0*/  LDS.64 R8, [R3+0x438] ;  /* 0x0004380003087984 */ /* 0x000ea20000000a00 */
[C---:B-1----:R-:W-:Y:S01]  /*33f0*/  FFMA R13, R17.reuse, R4, R31 ;  /* 0x00000004110d7223 */ /* 0x042fe2000000001f */
[----:B------:R-:W-:-:S02]  /*3400*/  FFMA R17, R17, R5, R28 ;  /* 0x0000000511117223 */ /* 0x000fc4000000001c */
[----:B------:R-:W0:Y:S01]  /*3410*/  LDS.128 R4, [R3+0x440] ;  /* 0x0004400003047984 */ /* 0x000e220000000c00 */
[C---:B------:R-:W-:Y:S02]  /*3420*/  IADD3 R33, PT, PT, R2.reuse, 0xb40, RZ ;  /* 0x00000b4002217810 */ /* 0x040fe40007ffe0ff */
[----:B------:R-:W-:-:S03]  /*3430*/  IADD3 R28, PT, PT, R2, 0xc00, RZ ;  /* 0x00000c00021c7810 */ /* 0x000fc60007ffe0ff */
[----:B------:R-:W-:-:S04]  /*3440*/  IMAD.WIDE.U32 R32, R33, 0x4, R20 ;  /* 0x0000000421207825 */ /* 0x000fc800078e0014 */
[C---:B--2---:R-:W-:Y:S01]  /*3450*/  FFMA R31, R10.reuse, R8, R22 ;  /* 0x000000080a1f7223 */ /* 0x044fe20000000016 */
[----:B------:R-:W-:-:S03]  /*3460*/  FFMA R35, R10, R9, R18 ;  /* 0x000000090a237223 */ /* 0x000fc60000000012 */
[----:B---3--:R-:W-:Y:S01]  /*3470*/  FFMA R18, R14, R9, R31 ;  /* 0x000000090e127223 */ /* 0x008fe2000000001f */
[----:B------:R-:W-:Y:S01]  /*3480*/  IADD3 R31, PT, PT, R2, 0xba0, RZ ;  /* 0x00000ba0021f7810 */ /* 0x000fe20007ffe0ff */
[----:B------:R-:W2:Y:S01]  /*3490*/  LDG.E.CONSTANT R9, desc[UR10][R32.64] ;  /* 0x0000000a20097981 */ /* 0x000ea2000c1e9900 */
[----:B0-----:R-:W-:-:S03]  /*34a0*/  FFMA R37, R10, R4, R29 ;  /* 0x000000040a257223 */ /* 0x001fc6000000001d */
[----:B------:R-:W-:-:S04]  /*34b0*/  IMAD.WIDE.U32 R30, R31, 0x4, R20 ;  /* 0x000000041f1e7825 */ /* 0x000fc800078e0014 */
[----:B------:R-:W-:Y:S01]  /*34c0*/  IMAD.WIDE.U32 R28, R28, 0x4, R20 ;  /* 0x000000041c1c7825 */ /* 0x000fe200078e0014 */
[----:B------:R0:W3:Y:S04]  /*34d0*/  LDG.E.CONSTANT R8, desc[UR10][R30.64] ;  /* 0x0000000a1e087981 */ /* 0x0000e8000c1e9900 */
[----:B------:R1:W5:Y:S01]  /*34e0*/  LDG.E.CONSTANT R12, desc[UR10][R28.64] ;  /* 0x0000000a1c0c7981 */ /* 0x000362000c1e9900 */
[-C--:B------:R-:W-:Y:S01]  /*34f0*/  FFMA R27, R10, R5.reuse, R27 ;  /* 0x000000050a1b7223 */ /* 0x080fe2000000001b */
[C---:B------:R-:W-:Y:S01]  /*3500*/  FFMA R26, R14.reuse, R4, R35 ;  /* 0x000000040e1a7223 */ /* 0x040fe20000000023 */
[CC--:B------:R-:W-:Y:S02]  /*3510*/  FFMA R24, R14.reuse, R5.reuse, R37 ;  /* 0x000000050e187223 */ /* 0x0c0fe40000000025 */
[----:B------:R-:W-:Y:S01]  /*3520*/  FFMA R22, R14, R6, R27 ;  /* 0x000000060e167223 */ /* 0x000fe2000000001b */
[C---:B----4-:R-:W-:Y:S01]  /*3530*/  FFMA R18, R15.reuse, R4, R18 ;  /* 0x000000040f127223 */ /* 0x050fe20000000012 */
[C---:B------:R-:W-:Y:S01]  /*3540*/  FFMA R26, R15.reuse, R5, R26 ;  /* 0x000000050f1a7223 */ /* 0x040fe2000000001a */
[C---:B------:R-:W-:Y:S01]  /*3550*/  FFMA R24, R15.reuse, R6, R24 ;  /* 0x000000060f187223 */ /* 0x040fe20000000018 */
[----:B------:R-:W-:-:S02]  /*3560*/  FFMA R22, R15, R7, R22 ;  /* 0x000000070f167223 */ /* 0x000fc40000000016 */
[----:B------:R-:W4:Y:S01]  /*3570*/  LDS.128 R4, [R3+0x480] ;  /* 0x0004800003047984 */ /* 0x000f220000000c00 */
[----:B------:R-:W-:-:S05]  /*3580*/  IADD3 R37, PT, PT, R2, 0xc60, RZ ;  /* 0x00000c6002257810 */ /* 0x000fca0007ffe0ff */
[----:B------:R-:W-:-:S04]  /*3590*/  IMAD.WIDE.U32 R36, R37, 0x4, R20 ;  /* 0x0000000425247825 */ /* 0x000fc800078e0014 */
[----:B----4-:R-:W-:-:S04]  /*35a0*/  FFMA R27, R10, R4, R23 ;  /* 0x000000040a1b7223 */ /* 0x010fc80000000017 */
[-C--:B0-----:R-:W-:Y:S01]  /*35b0*/  FFMA R30, R14, R5.reuse, R27 ;  /* 0x000000050e1e7223 */ /* 0x081fe2000000001b */
[CC--:B------:R-:W-:Y:S01]  /*35c0*/  FFMA R23, R10.reuse, R5.reuse, R0 ;  /* 0x000000050a177223 */ /* 0x0c0fe20000000000 */
[-C--:B-1----:R-:W-:Y:S02]  /*35d0*/  FFMA R29, R10, R6.reuse, R11 ;  /* 0x000000060a1d7223 */ /* 0x082fe4000000000b */
[----:B------:R-:W-:Y:S01]  /*35e0*/  FFMA R30, R15, R6, R30 ;  /* 0x000000060f1e7223 */ /* 0x000fe2000000001e */
[C---:B--2---:R-:W-:Y:S01]  /*35f0*/  FFMA R31, R9.reuse, R4, R18 ;  /* 0x00000004091f7223 */ /* 0x044fe20000000012 */
[CC--:B------:R-:W-:Y:S01]  /*3600*/  FFMA R27, R9.reuse, R5.reuse, R26 ;  /* 0x00000005091b7223 */ /* 0x0c0fe2000000001a */
[-C--:B------:R-:W-:Y:S01]  /*3610*/  FFMA R18, R14, R6.reuse, R23 ;  /* 0x000000060e127223 */ /* 0x080fe20000000017 */
[-C--:B------:R-:W-:Y:S01]  /*3620*/  FFMA R23, R9, R6.reuse, R24 ;  /* 0x0000000609177223 */ /* 0x080fe20000000018 */
[C---:B---3--:R-:W-:Y:S01]  /*3630*/  FFMA R31, R8.reuse, R5, R31 ;  /* 0x00000005081f7223 */ /* 0x048fe2000000001f */
[-C--:B------:R-:W-:Y:S01]  /*3640*/  FFMA R11, R8, R6.reuse, R27 ;  /* 0x00000006080b7223 */ /* 0x080fe2000000001b */
[----:B------:R-:W0:Y:S02]  /*3650*/  LDS.64 R4, [R3+0x490] ;  /* 0x0004900003047984 */ /* 0x000e240000000a00 */
[C---:B-----5:R-:W-:Y:S01]  /*3660*/  FFMA R32, R12.reuse, R6, R31 ;  /* 0x000000060c207223 */ /* 0x060fe2000000001f */
[----:B------:R-:W-:-:S02]  /*3670*/  FFMA R6, R12, R7, R11 ;  /* 0x000000070c067223 */ /* 0x000fc4000000000b */
[----:B------:R-:W2:Y:S01]  /*3680*/  LDG.E.CONSTANT R11, desc[UR10][R36.64] ;  /* 0x0000000a240b7981 */ /* 0x000ea2000c1e9900 */
[----:B------:R-:W-:Y:S01]  /*3690*/  IADD3 R35, PT, PT, R2, 0xcc0, RZ ;  /* 0x00000cc002237810 */ /* 0x000fe20007ffe0ff */
[-C--:B------:R-:W-:Y:S01]  /*36a0*/  FFMA R0, R14, R7.reuse, R29 ;  /* 0x000000070e007223 */ /* 0x080fe2000000001d */
[----:B------:R-:W-:-:S03]  /*36b0*/  FFMA R27, R10, R7, R25 ;  /* 0x000000070a1b7223 */ /* 0x000fc60000000019 */
[----:B------:R-:W-:-:S04]  /*36c0*/  IMAD.WIDE.U32 R34, R35, 0x4, R20 ;  /* 0x0000000423227825 */ /* 0x000fc800078e0014 */
[-C--:B------:R-:W-:Y:S01]  /*36d0*/  FFMA R25, R9, R7.reuse, R22 ;  /* 0x0000000709197223 */ /* 0x080fe20000000016 */
[CC--:B------:R-:W-:Y:S01]  /*36e0*/  FFMA R24, R15.reuse, R7.reuse, R18 ;  /* 0x000000070f187223 */ /* 0x0c0fe20000000012 */
[----:B------:R-:W-:Y:S01]  /*36f0*/  FFMA R23, R8, R7, R23 ;  /* 0x0000000708177223 */ /* 0x000fe20000000017 */
[CC--:B0-----:R-:W-:Y:S02]  /*3700*/  FFMA R22, R15.reuse, R4.reuse, R0 ;  /* 0x000000040f167223 */ /* 0x0c1fe40000000000 */
[----:B------:R-:W3:Y:S01]  /*3710*/  LDG.E.CONSTANT R0, desc[UR10][R34.64] ;  /* 0x0000000a22007981 */ /* 0x000ee2000c1e9900 */
[-C--:B------:R-:W-:Y:S01]  /*3720*/  FFMA R18, R14, R4.reuse, R27 ;  /* 0x000000040e127223 */ /* 0x080fe2000000001b */
[-C--:B------:R-:W-:Y:S01]  /*3730*/  FFMA R7, R8, R4.reuse, R25 ;  /* 0x0000000408077223 */ /* 0x080fe20000000019 */
[C---:B------:R-:W-:Y:S02]  /*3740*/  FFMA R26, R12.reuse, R4, R23 ;  /* 0x000000040c1a7223 */ /* 0x040fe40000000017 */
[-C--:B------:R-:W-:Y:S01]  /*3750*/  FFMA R18, R15, R5.reuse, R18 ;  /* 0x000000050f127223 */ /* 0x080fe20000000012 */
[----:B------:R-:W-:-:S02]  /*3760*/  FFMA R28, R12, R5, R7 ;  /* 0x000000050c1c7223 */ /* 0x000fc40000000007 */
[----:B------:R-:W0:Y:S01]  /*3770*/  LDS.64 R4, [R3+0x4c8] ;  /* 0x0004c80003047984 */ /* 0x000e220000000a00 */
[----:B------:R-:W-:Y:S01]  /*3780*/  IADD3 R33, PT, PT, R2, 0xd20, RZ ;  /* 0x00000d2002217810 */ /* 0x000fe20007ffe0ff */
[----:B0-----:R-:W-:Y:S01]  /*3790*/  FFMA R27, R9, R5, R24 ;  /* 0x00000005091b7223 */ /* 0x001fe20000000018 */
[----:B--2---:R-:W-:-:S03]  /*37a0*/  FFMA R25, R11, R4, R32 ;  /* 0x000000040b197223 */ /* 0x004fc60000000020 */
[----:B------:R-:W-:-:S05]  /*37b0*/  IMAD.WIDE.U32 R32, R33, 0x4, R20 ;  /* 0x0000000421207825 */ /* 0x000fca00078e0014 */
[----:B------:R-:W2:Y:S01]  /*37c0*/  LDG.E.CONSTANT R24, desc[UR10][R32.64] ;  /* 0x0000000a20187981 */ /* 0x000ea2000c1e9900 */
[CC--:B------:R-:W-:Y:S01]  /*37d0*/  FFMA R19, R10.reuse, R4.reuse, R19 ;  /* 0x000000040a137223 */ /* 0x0c0fe20000000013 */
[----:B------:R-:W-:Y:S01]  /*37e0*/  FFMA R31, R9, R4, R30 ;  /* 0x00000004091f7223 */ /* 0x000fe2000000001e */
[-C--:B------:R-:W-:Y:S02]  /*37f0*/  FFMA R29, R10, R5.reuse, R16 ;  /* 0x000000050a1d7223 */ /* 0x080fe40000000010 */
[-C--:B------:R-:W-:Y:S01]  /*3800*/  FFMA R16, R14, R5.reuse, R19 ;  /* 0x000000050e107223 */ /* 0x080fe20000000013 */
[-C--:B------:R-:W-:Y:S01]  /*3810*/  FFMA R31, R8, R5.reuse, R31 ;  /* 0x00000005081f7223 */ /* 0x080fe2000000001f */
[-C--:B------:R-:W-:Y:S01]  /*3820*/  FFMA R19, R11, R5.reuse, R6 ;  /* 0x000000050b137223 */ /* 0x080fe20000000006 */
[----:B---3--:R-:W-:Y:S02]  /*3830*/  FFMA R25, R0, R5, R25 ;  /* 0x0000000500197223 */ /* 0x008fe40000000019 */
[----:B------:R-:W0:Y:S02]  /*3840*/  LDS.128 R4, [R3+0x4d0] ;  /* 0x0004d00003047984 */ /* 0x000e240000000c00 */
[CC--:B0-----:R-:W-:Y:S01]  /*3850*/  FFMA R23, R10.reuse, R4.reuse, R13 ;  /* 0x000000040a177223 */ /* 0x0c1fe2000000000d */
[----:B------:R-:W-:Y:S01]  /*3860*/  FFMA R17, R10, R5, R17 ;  /* 0x000000050a117223 */ /* 0x000fe20000000011 */
[----:B------:R-:W-:-:S02]  /*3870*/  FFMA R30, R14, R4, R29 ;  /* 0x000000040e1e7223 */ /* 0x000fc4000000001d */
[CC--:B------:R-:W-:Y:S01]  /*3880*/  FFMA R23, R14.reuse, R5.reuse, R23 ;  /* 0x000000050e177223 */ /* 0x0c0fe20000000017 */
[----:B------:R-:W-:Y:S01]  /*3890*/  FFMA R10, R14, R6, R17 ;  /* 0x000000060e0a7223 */ /* 0x000fe20000000011 */
[-C--:B------:R-:W-:Y:S01]  /*38a0*/  FFMA R29, R9, R4.reuse, R22 ;  /* 0x00000004091d7223 */ /* 0x080fe20000000016 */
[CC--:B------:R-:W-:Y:S01]  /*38b0*/  FFMA R16, R15.reuse, R4.reuse, R16 ;  /* 0x000000040f107223 */ /* 0x0c0fe20000000010 */
[-C--:B------:R-:W-:Y:S01]  /*38c0*/  FFMA R27, R8, R4.reuse, R27 ;  /* 0x00000004081b7223 */ /* 0x080fe2000000001b */
[C---:B------:R-:W-:Y:S01]  /*38d0*/  FFMA R22, R12.reuse, R4, R31 ;  /* 0x000000040c167223 */ /* 0x040fe2000000001f */
[C---:B------:R-:W-:Y:S01]  /*38e0*/  FFMA R30, R15.reuse, R5, R30 ;  /* 0x000000050f1e7223 */ /* 0x040fe2000000001e */
[C---:B------:R-:W-:Y:S01]  /*38f0*/  FFMA R17, R15.reuse, R6, R23 ;  /* 0x000000060f117223 */ /* 0x040fe20000000017 */
[----:B------:R-:W-:Y:S01]  /*3900*/  FFMA R10, R15, R7, R10 ;  /* 0x000000070f0a7223 */ /* 0x000fe2000000000a */
[-C--:B------:R-:W-:Y:S01]  /*3910*/  FFMA R31, R11, R4.reuse, R26 ;  /* 0x000000040b1f7223 */ /* 0x080fe2000000001a */
[-C--:B------:R-:W-:Y:S01]  /*3920*/  FFMA R15, R9, R5.reuse, R18 ;  /* 0x00000005090f7223 */ /* 0x080fe20000000012 */
[-C--:B------:R-:W-:Y:S01]  /*3930*/  FFMA R23, R11, R5.reuse, R28 ;  /* 0x000000050b177223 */ /* 0x080fe2000000001c */
[-C--:B------:R-:W-:Y:S01]  /*3940*/  FFMA R14, R12, R5.reuse, R27 ;  /* 0x000000050c0e7223 */ /* 0x080fe2000000001b */
[----:B------:R-:W-:Y:S01]  /*3950*/  FFMA R19, R0, R4, R19 ;  /* 0x0000000400137223 */ /* 0x000fe20000000013 */
[-C--:B------:R-:W-:Y:S01]  /*3960*/  FFMA R29, R8, R5.reuse, R29 ;  /* 0x00000005081d7223 */ /* 0x080fe2000000001d */
[----:B------:R-:W-:Y:S01]  /*3970*/  FFMA R27, R0, R5, R31 ;  /* 0x00000005001b7223 */ /* 0x000fe2000000001f */
[-C--:B------:R-:W-:Y:S01]  /*3980*/  FFMA R26, R8, R6.reuse, R15 ;  /* 0x00000006081a7223 */ /* 0x080fe2000000000f */
[-C--:B------:R-:W-:Y:S01]  /*3990*/  FFMA R23, R0, R6.reuse, R23 ;  /* 0x0000000600177223 */ /* 0x080fe20000000017 */
[----:B------:R-:W-:-:S02]  /*39a0*/  FFMA R28, R12, R6, R29 ;  /* 0x000000060c1c7223 */ /* 0x000fc4000000001d */
[----:B------:R-:W-:Y:S01]  /*39b0*/  FFMA R26, R12, R7, R26 ;  /* 0x000000070c1a7223 */ /* 0x000fe2000000001a */
[----:B------:R-:W-:Y:S01]  /*39c0*/  IADD3 R31, PT, PT, R2, 0xd80, RZ ;  /* 0x00000d80021f7810 */ /* 0x000fe20007ffe0ff */
[C---:B--2---:R-:W-:Y:S01]  /*39d0*/  FFMA R13, R24.reuse, R4, R25 ;  /* 0x00000004180d7223 */ /* 0x044fe20000000019 */
[C---:B------:R-:W-:Y:S01]  /*39e0*/  FFMA R18, R24.reuse, R5, R19 ;  /* 0x0000000518127223 */ /* 0x040fe20000000013 */
[C---:B------:R-:W-:Y:S01]  /*39f0*/  FFMA R27, R24.reuse, R6, R27 ;  /* 0x00000006181b7223 */ /* 0x040fe2000000001b */
[----:B------:R-:W-:Y:S02]  /*3a00*/  FFMA R23, R24, R7, R23 ;  /* 0x0000000718177223 */ /* 0x000fe40000000017 */
[----:B------:R-:W0:Y:S02]  /*3a10*/  LDS.128 R4, [R3+0x510] ;  /* 0x0005100003047984 */ /* 0x000e240000000c00 */
[----:B0-----:R-:W-:Y:S01]  /*3a20*/  FFMA R25, R9, R5, R30 ;  /* 0x0000000509197223 */ /* 0x001fe2000000001e */
[----:B------:R-:W-:-:S04]  /*3a30*/  IMAD.WIDE.U32 R30, R31, 0x4, R20 ;  /* 0x000000041f1e7825 */ /* 0x000fc800078e0014 */
[C---:B------:R-:W-:Y:S01]  /*3a40*/  FFMA R19, R9.reuse, R4, R16 ;  /* 0x0000000409137223 */ /* 0x040fe20000000010 */
[C---:B------:R-:W-:Y:S01]  /*3a50*/  FFMA R15, R9.reuse, R6, R17 ;  /* 0x00000006090f7223 */ /* 0x040fe20000000011 */
[----:B------:R-:W-:Y:S02]  /*3a60*/  FFMA R9, R9, R7, R10 ;  /* 0x0000000709097223 */ /* 0x000fe4000000000a */
[----:B------:R0:W2:Y:S01]  /*3a70*/  LDG.E.CONSTANT R10, desc[UR10][R30.64] ;  /* 0x0000000a1e0a7981 */ /* 0x0000a2000c1e9900 */
[----:B------:R-:W-:Y:S01]  /*3a80*/  FFMA R17, R11, R4, R22 ;  /* 0x000000040b117223 */ /* 0x000fe20000000016 */
[----:B------:R-:W-:-:S03]  /*3a90*/  FFMA R29, R8, R5, R19 ;  /* 0x00000005081d7223 */ /* 0x000fc60000000013 */
[----:B------:R-:W-:Y:S01]  /*3aa0*/  FFMA R17, R0, R5, R17 ;  /* 0x0000000500117223 */ /* 0x000fe20000000011 */
[----:B------:R-:W-:-:S03]  /*3ab0*/  FFMA R19, R8, R6, R25 ;  /* 0x0000000608137223 */ /* 0x000fc60000000019 */
[-C--:B------:R-:W-:Y:S02]  /*3ac0*/  FFMA R25, R24, R6.reuse, R17 ;  /* 0x0000000618197223 */ /* 0x080fe40000000011 */
[----:B------:R-:W1:Y:S01]  /*3ad0*/  LDS.64 R16, [R3+0x520] ;  /* 0x0005200003107984 */ /* 0x000e620000000a00 */
[C---:B------:R-:W-:Y:S01]  /*3ae0*/  FFMA R33, R11.reuse, R5, R14 ;  /* 0x000000050b217223 */ /* 0x040fe2000000000e */
[-C--:B------:R-:W-:Y:S01]  /*3af0*/  FFMA R4, R12, R6.reuse, R29 ;  /* 0x000000060c047223 */ /* 0x080fe2000000001d */
[CC--:B------:R-:W-:Y:S01]  /*3b00*/  FFMA R29, R11.reuse, R6.reuse, R28 ;  /* 0x000000060b1d7223 */ /* 0x0c0fe2000000001c */
[-C--:B------:R-:W-:Y:S01]  /*3b10*/  FFMA R15, R8, R7.reuse, R15 ;  /* 0x00000007080f7223 */ /* 0x080fe2000000000f */
[----:B------:R-:W-:Y:S01]  /*3b20*/  FFMA R5, R0, R6, R33 ;  /* 0x0000000600057223 */ /* 0x000fe20000000021 */
[-C--:B0-----:R-:W-:Y:S01]  /*3b30*/  FFMA R31, R11, R7.reuse, R26 ;  /* 0x000000070b1f7223 */ /* 0x081fe2000000001a */
[-C--:B-1----:R-:W-:Y:S02]  /*3b40*/  FFMA R6, R8, R16.reuse, R9 ;  /* 0x0000001008067223 */ /* 0x082fe40000000009 */
[----:B------:R-:W0:Y:S01]  /*3b50*/  LDS.64 R8, [R3+0x558] ;  /* 0x0005580003087984 */ /* 0x000e220000000a00 */
[-C--:B------:R-:W-:Y:S01]  /*3b60*/  FFMA R31, R0, R16.reuse, R31 ;  /* 0x00000010001f7223 */ /* 0x080fe2000000001f */
[----:B------:R-:W-:Y:S01]  /*3b70*/  IADD3 R35, PT, PT, R2, 0xde0, RZ ;  /* 0x00000de002237810 */ /* 0x000fe20007ffe0ff */
[C---:B------:R-:W-:Y:S01]  /*3b80*/  FFMA R14, R12.reuse, R7, R19 ;  /* 0x000000070c0e7223 */ /* 0x040fe20000000013 */
[C---:B------:R-:W-:Y:S01]  /*3b90*/  FFMA R15, R12.reuse, R16, R15 ;  /* 0x000000100c0f7223 */ /* 0x040fe2000000000f */
[-C--:B------:R-:W-:Y:S01]  /*3ba0*/  FFMA R12, R12, R17.reuse, R6 ;  /* 0x000000110c0c7223 */ /* 0x080fe20000000006 */
[----:B------:R-:W-:Y:S01]  /*3bb0*/  FFMA R17, R24, R17, R31 ;  /* 0x0000001118117223 */ /* 0x000fe2000000001f */
[-C--:B------:R-:W-:Y:S01]  /*3bc0*/  FFMA R19, R0, R7.reuse, R29 ;  /* 0x0000000700137223 */ /* 0x080fe2000000001d */
[----:B------:R-:W-:Y:S01]  /*3bd0*/  FFMA R22, R24, R7, R5 ;  /* 0x0000000718167223 */ /* 0x000fe20000000005 */
[----:B------:R-:W-:Y:S01]  /*3be0*/  IMAD.WIDE.U32 R34, R35, 0x4, R20 ;  /* 0x0000000423227825 */ /* 0x000fe200078e0014 */
[----:B------:R-:W-:-:S05]  /*3bf0*/  IADD3 R29, PT, PT, R2, 0xe40, RZ ;  /* 0x00000e40021d7810 */ /* 0x000fca0007ffe0ff */
[----:B------:R-:W-:-:S04]  /*3c00*/  IMAD.WIDE.U32 R28, R29, 0x4, R20 ;  /* 0x000000041d1c7825 */ /* 0x000fc800078e0014 */
[C---:B0-----:R-:W-:Y:S02]  /*3c10*/  FFMA R31, R11.reuse, R8, R4 ;  /* 0x000000080b1f7223 */ /* 0x041fe40000000004 */
[----:B------:R-:W0:Y:S01]  /*3c20*/  LDS.128 R4, [R3+0x560] ;  /* 0x0005600003047984 */ /* 0x000e220000000c00 */
[CC--:B------:R-:W-:Y:S01]  /*3c30*/  FFMA R33, R11.reuse, R9.reuse, R14 ;  /* 0x000000090b217223 */ /* 0x0c0fe2000000000e */
[----:B------:R-:W-:Y:S02]  /*3c40*/  FFMA R31, R0, R9, R31 ;  /* 0x00000009001f7223 */ /* 0x000fe4000000001f */
[----:B------:R-:W3:Y:S04]  /*3c50*/  LDG.E.CONSTANT R9, desc[UR10][R34.64] ;  /* 0x0000000a22097981 */ /* 0x000ee8000c1e9900 */
[----:B------:R1:W4:Y:S01]  /*3c60*/  LDG.E.CONSTANT R8, desc[UR10][R28.64] ;  /* 0x0000000a1c087981 */ /* 0x000322000c1e9900 */
[----:B------:R-:W-:Y:S01]  /*3c70*/  FFMA R19, R24, R16, R19 ;  /* 0x0000001018137223 */ /* 0x000fe20000000013 */
[CC--:B0-----:R-:W-:Y:S01]  /*3c80*/  FFMA R14, R11.reuse, R4.reuse, R15 ;  /* 0x000000040b0e7223 */ /* 0x0c1fe2000000000f */
[----:B------:R-:W-:Y:S01]  /*3c90*/  FFMA R11, R11, R5, R12 ;  /* 0x000000050b0b7223 */ /* 0x000fe2000000000c */
[----:B------:R-:W-:Y:S01]  /*3ca0*/  FFMA R12, R0, R4, R33 ;  /* 0x00000004000c7223 */ /* 0x000fe20000000021 */
[----:B------:R-:W-:-:S02]  /*3cb0*/  IADD3 R33, PT, PT, R2, 0xea0, RZ ;  /* 0x00000ea002217810 */ /* 0x000fc40007ffe0ff */
[----:B------:R-:W-:Y:S01]  /*3cc0*/  FFMA R16, R0, R6, R11 ;  /* 0x0000000600107223 */ /* 0x000fe2000000000b */
[----:B------:R-:W-:Y:S01]  /*3cd0*/  FFMA R11, R24, R4, R31 ;  /* 0x00000004180b7223 */ /* 0x000fe2000000001f */
[----:B------:R-:W-:Y:S01]  /*3ce0*/  IADD3 R31, PT, PT, R2, 0xf00, RZ ;  /* 0x00000f00021f7810 */ /* 0x000fe20007ffe0ff */
[----:B------:R-:W-:-:S04]  /*3cf0*/  IMAD.WIDE.U32 R32, R33, 0x4, R20 ;  /* 0x0000000421207825 */ /* 0x000fc800078e0014 */
[-C--:B------:R-:W-:Y:S01]  /*3d00*/  FFMA R15, R0, R5.reuse, R14 ;  /* 0x00000005000f7223 */ /* 0x080fe2000000000e */
[C---:B------:R-:W-:Y:S01]  /*3d10*/  FFMA R14, R24.reuse, R5, R12 ;  /* 0x00000005180e7223 */ /* 0x040fe2000000000c */
[----:B------:R-:W-:Y:S01]  /*3d20*/  IMAD.WIDE.U32 R30, R31, 0x4, R20 ;  /* 0x000000041f1e7825 */ /* 0x000fe200078e0014 */
[----:B------:R0:W5:Y:S04]  /*3d30*/  LDG.E.CONSTANT R12, desc[UR10][R32.64] ;  /* 0x0000000a200c7981 */ /* 0x000168000c1e9900 */
[----:B------:R4:W5:Y:S01]  /*3d40*/  LDG.E.CONSTANT R0, desc[UR10][R30.64] ;  /* 0x0000000a1e007981 */ /* 0x000962000c1e9900 */
[C---:B------:R-:W-:Y:S01]  /*3d50*/  FFMA R15, R24.reuse, R6, R15 ;  /* 0x00000006180f7223 */ /* 0x040fe2000000000f */
[----:B------:R-:W-:Y:S02]  /*3d60*/  FFMA R16, R24, R7, R16 ;  /* 0x0000000718107223 */ /* 0x000fe40000000010 */
        /* <DEDUP_REMOVED lines=8> */
[----:B------:R-:W-:Y:S01]  /*3df0*/  IADD3 R35, PT, PT, R2, 0xfc0, RZ ;  /* 0x00000fc002237810 */ /* 0x000fe20007ffe0ff */
[C---:B---3--:R-:W-:Y:S01]  /*3e00*/  FFMA R5, R9.reuse, R5, R4 ;  /* 0x0000000509057223 */ /* 0x048fe20000000004 */
[CC--:B------:R-:W-:Y:S01]  /*3e10*/  FFMA R27, R9.reuse, R6.reuse, R18 ;  /* 0x00000006091b7223 */ /* 0x0c0fe20000000012 */
[CC--:B0-----:R-:W-:Y:S02]  /*3e20*/  FFMA R33, R9.reuse, R7.reuse, R24 ;  /* 0x0000000709217223 */ /* 0x0c1fe40000000018 */
[C---:B----4-:R-:W-:Y:S01]  /*3e30*/  FFMA R31, R8.reuse, R6, R5 ;  /* 0x00000006081f7223 */ /* 0x050fe20000000005 */
[C---:B------:R-:W-:Y:S01]  /*3e40*/  FFMA R18, R8.reuse, R7, R27 ;  /* 0x0000000708127223 */ /* 0x040fe2000000001b */
[----:B------:R-:W0:Y:S04]  /*3e50*/  LDS.64 R4, [R3+0x5b0] ;  /* 0x0005b00003047984 */ /* 0x000e280000000a00 */
[----:B------:R-:W3:Y:S01]  /*3e60*/  LDS.64 R6, [R3+0x5e8] ;  /* 0x0005e80003067984 */ /* 0x000ee20000000a00 */
[CC--:B0-----:R-:W-:Y:S01]  /*3e70*/  FFMA R24, R9.reuse, R4.reuse, R23 ;  /* 0x0000000409187223 */ /* 0x0c1fe20000000017 */
[----:B-1----:R-:W-:Y:S01]  /*3e80*/  FFMA R29, R8, R4, R33 ;  /* 0x00000004081d7223 */ /* 0x002fe20000000021 */
[-C--:B---3--:R-:W-:Y:S01]  /*3e90*/  FFMA R4, R10, R6.reuse, R25 ;  /* 0x000000060a047223 */ /* 0x088fe20000000019 */
[----:B-----5:R-:W-:Y:S01]  /*3ea0*/  FFMA R31, R12, R6, R31 ;  /* 0x000000060c1f7223 */ /* 0x020fe2000000001f */
[----:B------:R-:W-:Y:S01]  /*3eb0*/  FFMA R27, R8, R5, R24 ;  /* 0x00000005081b7223 */ /* 0x000fe20000000018 */
[-C--:B------:R-:W-:Y:S01]  /*3ec0*/  FFMA R26, R10, R7.reuse, R22 ;  /* 0x000000070a1a7223 */ /* 0x080fe20000000016 */
[-C--:B------:R-:W-:Y:S01]  /*3ed0*/  FFMA R23, R9, R7.reuse, R4 ;  /* 0x0000000709177223 */ /* 0x080fe20000000004 */
[-C--:B------:R-:W-:Y:S01]  /*3ee0*/  FFMA R25, R12, R7.reuse, R18 ;  /* 0x000000070c197223 */ /* 0x080fe20000000012 */
[----:B------:R-:W-:-:S02]  /*3ef0*/  FFMA R24, R0, R7, R31 ;  /* 0x0000000700187223 */ /* 0x000fc4000000001f */
[----:B------:R-:W0:Y:S01]  /*3f00*/  LDS.128 R4, [R3+0x5f0] ;  /* 0x0005f00003047984 */ /* 0x000e220000000c00 */
[----:B------:R-:W-:-:S04]  /*3f10*/  IMAD.WIDE.U32 R34, R35, 0x4, R20 ;  /* 0x0000000423227825 */ /* 0x000fc800078e0014 */
[-C--:B0-----:R-:W-:Y:S01]  /*3f20*/  FFMA R33, R9, R4.reuse, R26 ;  /* 0x0000000409217223 */ /* 0x081fe2000000001a */
[-C--:B------:R-:W-:Y:S01]  /*3f30*/  FFMA R18, R0, R4.reuse, R25 ;  /* 0x0000000400127223 */ /* 0x080fe20000000019 */
[-C--:B------:R-:W-:Y:S01]  /*3f40*/  FFMA R22, R10, R4.reuse, R19 ;  /* 0x000000040a167223 */ /* 0x080fe20000000013 */
[-C--:B------:R-:W-:Y:S01]  /*3f50*/  FFMA R19, R12, R4.reuse, R29 ;  /* 0x000000040c137223 */ /* 0x080fe2000000001d */
[CC--:B------:R-:W-:Y:S01]  /*3f60*/  FFMA R29, R8.reuse, R5.reuse, R33 ;  /* 0x00000005081d7223 */ /* 0x0c0fe20000000021 */
[CC--:B--2---:R-:W-:Y:S02]  /*3f70*/  FFMA R33, R13.reuse, R5.reuse, R18 ;  /* 0x000000050d217223 */ /* 0x0c4fe40000000012 */
[----:B------:R0:W2:Y:S01]  /*3f80*/  LDG.E.CONSTANT R18, desc[UR10][R34.64] ;  /* 0x0000000a22127981 */ /* 0x0000a2000c1e9900 */
[-C--:B------:R-:W-:Y:S01]  /*3f90*/  FFMA R23, R8, R4.reuse, R23 ;  /* 0x0000000408177223 */ /* 0x080fe20000000017 */
[----:B------:R-:W-:Y:S01]  /*3fa0*/  FFMA R31, R13, R4, R24 ;  /* 0x000000040d1f7223 */ /* 0x000fe20000000018 */
[-C--:B------:R-:W-:Y:S01]  /*3fb0*/  FFMA R4, R10, R5.reuse, R17 ;  /* 0x000000050a047223 */ /* 0x080fe20000000011 */
[-C--:B------:R-:W-:Y:S01]  /*3fc0*/  FFMA R27, R12, R5.reuse, R27 ;  /* 0x000000050c1b7223 */ /* 0x080fe2000000001b */
[CC--:B------:R-:W-:Y:S01]  /*3fd0*/  FFMA R25, R9.reuse, R5.reuse, R22 ;  /* 0x0000000509197223 */ /* 0x0c0fe20000000016 */
[C---:B------:R-:W-:Y:S01]  /*3fe0*/  FFMA R22, R0.reuse, R5, R19 ;  /* 0x0000000500167223 */ /* 0x040fe20000000013 */
[-C--:B------:R-:W-:Y:S01]  /*3ff0*/  FFMA R4, R9, R6.reuse, R4 ;  /* 0x0000000609047223 */ /* 0x080fe20000000004 */
[-C--:B------:R-:W-:Y:S01]  /*4000*/  FFMA R24, R0, R6.reuse, R27 ;  /* 0x0000000600187223 */ /* 0x080fe2000000001b */
[CC--:B------:R-:W-:Y:S01]  /*4010*/  FFMA R25, R8.reuse, R6.reuse, R25 ;  /* 0x0000000608197223 */ /* 0x0c0fe20000000019 */
[C---:B------:R-:W-:Y:S01]  /*4020*/  FFMA R27, R13.reuse, R6, R22 ;  /* 0x000000060d1b7223 */ /* 0x040fe20000000016 */
[-C--:B------:R-:W-:Y:S01]  /*4030*/  FFMA R17, R8, R7.reuse, R4 ;  /* 0x0000000708117223 */ /* 0x080fe20000000004 */
[----:B------:R-:W-:-:S02]  /*4040*/  FFMA R19, R13, R7, R24 ;  /* 0x000000070d137223 */ /* 0x000fc40000000018 */
[----:B------:R-:W1:Y:S01]  /*4050*/  LDS.128 R4, [R3+0x630] ;  /* 0x0006300003047984 */ /* 0x000e620000000c00 */
[C---:B------:R-:W-:Y:S02]  /*4060*/  IADD3 R37, PT, PT, R2.reuse, 0x1020, RZ ;  /* 0x0000102002257810 */ /* 0x040fe40007ffe0ff */
[----:B0-----:R-:W-:-:S03]  /*4070*/  IADD3 R35, PT, PT, R2, 0x1080, RZ ;  /* 0x0000108002237810 */ /* 0x001fc60007ffe0ff */
[----:B------:R-:W-:-:S04]  /*4080*/  IMAD.WIDE.U32 R36, R37, 0x4, R20 ;  /* 0x0000000425247825 */ /* 0x000fc800078e0014 */
[----:B------:R-:W-:Y:S01]  /*4090*/  IMAD.WIDE.U32 R34, R35, 0x4, R20 ;  /* 0x0000000423227825 */ /* 0x000fe200078e0014 */
[----:B------:R-:W3:Y:S03]  /*40a0*/  LDG.E.CONSTANT R26, desc[UR10][R36.64] ;  /* 0x0000000a241a7981 */ /* 0x000ee6000c1e9900 */
[-C--:B-1----:R-:W-:Y:S01]  /*40b0*/  FFMA R22, R10, R4.reuse, R11 ;  /* 0x000000040a167223 */ /* 0x082fe2000000000b */
[-C--:B------:R-:W-:Y:S01]  /*40c0*/  FFMA R23, R12, R4.reuse, R23 ;  /* 0x000000040c177223 */ /* 0x080fe20000000017 */
[----:B--2---:R-:W-:Y:S01]  /*40d0*/  FFMA R31, R18, R4, R31 ;  /* 0x00000004121f7223 */ /* 0x004fe2000000001f */
[C---:B------:R-:W-:Y:S02]  /*40e0*/  FFMA R4, R10.reuse, R7, R16 ;  /* 0x000000070a047223 */ /* 0x040fe40000000010 */
[----:B------:R-:W2:Y:S01]  /*40f0*/  LDG.E.CONSTANT R16, desc[UR10][R34.64] ;  /* 0x0000000a22107981 */ /* 0x000ea2000c1e9900 */
[-C--:B------:R-:W-:Y:S01]  /*4100*/  FFMA R24, R10, R5.reuse, R14 ;  /* 0x000000050a187223 */ /* 0x080fe2000000000e */
[-C--:B------:R-:W-:Y:S01]  /*4110*/  FFMA R29, R12, R5.reuse, R29 ;  /* 0x000000050c1d7223 */ /* 0x080fe2000000001d */
[-C--:B------:R-:W-:Y:S01]  /*4120*/  FFMA R33, R18, R5.reuse, R33 ;  /* 0x0000000512217223 */ /* 0x080fe20000000021 */
[-C--:B------:R-:W-:Y:S01]  /*4130*/  FFMA R14, R10, R6.reuse, R15 ;  /* 0x000000060a0e7223 */ /* 0x080fe2000000000f */
[-C--:B------:R-:W-:Y:S01]  /*4140*/  FFMA R10, R0, R5.reuse, R23 ;  /* 0x00000005000a7223 */ /* 0x080fe20000000017 */
[-C--:B------:R-:W-:Y:S01]  /*4150*/  FFMA R15, R12, R6.reuse, R25 ;  /* 0x000000060c0f7223 */ /* 0x080fe20000000019 */
[----:B------:R-:W-:Y:S01]  /*4160*/  FFMA R11, R9, R5, R22 ;  /* 0x00000005090b7223 */ /* 0x000fe20000000016 */
[-C--:B------:R-:W-:Y:S01]  /*4170*/  FFMA R22, R0, R6.reuse, R29 ;  /* 0x0000000600167223 */ /* 0x080fe2000000001d */
[CC--:B------:R-:W-:Y:S01]  /*4180*/  FFMA R29, R13.reuse, R6.reuse, R10 ;  /* 0x000000060d1d7223 */ /* 0x0c0fe2000000000a */
[-C--:B------:R-:W-:Y:S01]  /*4190*/  FFMA R17, R12, R7.reuse, R17 ;  /* 0x000000070c117223 */ /* 0x080fe20000000011 */
[-C--:B------:R-:W-:Y:S01]  /*41a0*/  FFMA R11, R8, R6.reuse, R11 ;  /* 0x00000006080b7223 */ /* 0x080fe2000000000b */
[----:B------:R-:W-:Y:S01]  /*41b0*/  FFMA R22, R13, R7, R22 ;  /* 0x000000070d167223 */ /* 0x000fe20000000016 */
[----:B---3--:R-:W-:Y:S01]  /*41c0*/  FFMA R23, R26, R5, R31 ;  /* 0x000000051a177223 */ /* 0x008fe2000000001f */
[-C--:B------:R-:W-:Y:S01]  /*41d0*/  FFMA R31, R9, R6.reuse, R24 ;  /* 0x00000006091f7223 */ /* 0x080fe20000000018 */
[-C--:B------:R-:W-:Y:S01]  /*41e0*/  FFMA R5, R18, R6.reuse, R27 ;  /* 0x0000000612057223 */ /* 0x080fe2000000001b */
[----:B------:R-:W-:Y:S01]  /*41f0*/  FFMA R25, R26, R6, R33 ;  /* 0x000000061a197223 */ /* 0x000fe20000000021 */
[-C--:B------:R-:W-:Y:S01]  /*4200*/  FFMA R24, R0, R7.reuse, R15 ;  /* 0x0000000700187223 */ /* 0x080fe2000000000f */
[-C--:B------:R-:W-:Y:S01]  /*4210*/  FFMA R15, R18, R7.reuse, R19 ;  /* 0x00000007120f7223 */ /* 0x080fe20000000013 */
[-C--:B------:R-:W-:Y:S01]  /*4220*/  FFMA R10, R8, R7.reuse, R31 ;  /* 0x00000007080a7223 */ /* 0x080fe2000000001f */
[----:B------:R-:W-:Y:S01]  /*4230*/  FFMA R19, R26, R7, R5 ;  /* 0x000000071a137223 */ /* 0x000fe20000000005 */
[----:B------:R-:W-:-:S05]  /*4240*/  IADD3 R33, PT, PT, R2, 0x10e0, RZ ;  /* 0x000010e002217810 */ /* 0x000fca0007ffe0ff */
[----:B------:R-:W-:-:S04]  /*4250*/  IMAD.WIDE.U32 R32, R33, 0x4, R20 ;  /* 0x0000000421207825 */ /* 0x000fc800078e0014 */
[C---:B--2---:R-:W-:Y:S01]  /*4260*/  FFMA R27, R16.reuse, R6, R23 ;  /* 0x00000006101b7223 */ /* 0x044fe20000000017 */
[CC--:B------:R-:W-:Y:S01]  /*4270*/  FFMA R23, R9.reuse, R7.reuse, R14 ;  /* 0x0000000709177223 */ /* 0x0c0fe2000000000e */
[----:B------:R-:W-:Y:S02]  /*4280*/  FFMA R25, R16, R7, R25 ;  /* 0x0000000710197223 */ /* 0x000fe40000000019 */
[----:B------:R-:W0:Y:S02]  /*4290*/  LDS.64 R6, [R3+0x640] ;  /* 0x0006400003067984 */ /* 0x000e240000000a00 */
[----:B0-----:R-:W-:-:S04]  /*42a0*/  FFMA R4, R9, R6, R4 ;  /* 0x0000000609047223 */ /* 0x001fc80000000004 */
[CC--:B------:R-:W-:Y:S02]  /*42b0*/  FFMA R14, R8.reuse, R7.reuse, R4 ;  /* 0x00000007080e7223 */ /* 0x0c0fe40000000004 */
[----:B------:R-:W0:Y:S01]  /*42c0*/  LDS.64 R4, [R3+0x678] ;  /* 0x0006780003047984 */ /* 0x000e220000000a00 */
[-C--:B------:R-:W-:Y:S01]  /*42d0*/  FFMA R23, R8, R6.reuse, R23 ;  /* 0x0000000608177223 */ /* 0x080fe20000000017 */
[-C--:B------:R-:W-:Y:S01]  /*42e0*/  FFMA R8, R0, R6.reuse, R17 ;  /* 0x0000000600087223 */ /* 0x080fe20000000011 */
[-C--:B------:R-:W-:Y:S01]  /*42f0*/  FFMA R17, R26, R6.reuse, R15 ;  /* 0x000000061a117223 */ /* 0x080fe2000000000f */
[CC--:B------:R-:W-:Y:S01]  /*4300*/  FFMA R15, R13.reuse, R6.reuse, R24 ;  /* 0x000000060d0f7223 */ /* 0x0c0fe20000000018 */
[C---:B------:R-:W-:Y:S01]  /*4310*/  FFMA R19, R16.reuse, R6, R19 ;  /* 0x0000000610137223 */ /* 0x040fe20000000013 */
[-C--:B------:R-:W-:Y:S01]  /*4320*/  FFMA R6, R13, R7.reuse, R8 ;  /* 0x000000070d067223 */ /* 0x080fe20000000008 */
[----:B------:R-:W-:Y:S01]  /*4330*/  FFMA R17, R16, R7, R17 ;  /* 0x0000000710117223 */ /* 0x000fe20000000011 */
[-C--:B0-----:R-:W-:Y:S01]  /*4340*/  FFMA R11, R12, R4.reuse, R11 ;  /* 0x000000040c0b7223 */ /* 0x081fe2000000000b */
[----:B------:R-:W-:Y:S01]  /*4350*/  FFMA R9, R18, R4, R29 ;  /* 0x0000000412097223 */ /* 0x000fe2000000001d */
[-C--:B------:R-:W-:Y:S01]  /*4360*/  FFMA R29, R12, R5.reuse, R10 ;  /* 0x000000050c1d7223 */ /* 0x080fe2000000000a */
[-C--:B------:R-:W-:Y:S01]  /*4370*/  FFMA R7, R18, R5.reuse, R22 ;  /* 0x0000000512077223 */ /* 0x080fe20000000016 */
[-C--:B------:R-:W-:Y:S01]  /*4380*/  FFMA R4, R0, R5.reuse, R11 ;  /* 0x0000000500047223 */ /* 0x080fe2000000000b */
[----:B------:R-:W-:-:S02]  /*4390*/  FFMA R5, R26, R5, R9 ;  /* 0x000000051a057223 */ /* 0x000fc40000000009 */
[----:B------:R-:W0:Y:S02]  /*43a0*/  LDS.128 R8, [R3+0x680] ;  /* 0x0006800003087984 */ /* 0x000e240000000c00 */
[CC--:B0-----:R-:W-:Y:S01]  /*43b0*/  FFMA R23, R12.reuse, R8.reuse, R23 ;  /* 0x000000080c177223 */ /* 0x0c1fe20000000017 */
[-C--:B------:R-:W-:Y:S01]  /*43c0*/  FFMA R31, R12, R9.reuse, R14 ;  /* 0x000000090c1f7223 */ /* 0x080fe2000000000e */
[-C--:B------:R-:W-:Y:S01]  /*43d0*/  FFMA R22, R0, R8.reuse, R29 ;  /* 0x0000000800167223 */ /* 0x080fe2000000001d */
[----:B------:R-:W-:Y:S01]  /*43e0*/  FFMA R15, R18, R8, R15 ;  /* 0x00000008120f7223 */ /* 0x000fe2000000000f */
[CC--:B------:R-:W-:Y:S01]  /*43f0*/  FFMA R23, R0.reuse, R9.reuse, R23 ;  /* 0x0000000900177223 */ /* 0x0c0fe20000000017 */
[----:B------:R-:W-:Y:S01]  /*4400*/  FFMA R30, R0, R10, R31 ;  /* 0x0000000a001e7223 */ /* 0x000fe2000000001f */
[-C--:B------:R-:W-:Y:S01]  /*4410*/  FFMA R7, R26, R8.reuse, R7 ;  /* 0x000000081a077223 */ /* 0x080fe20000000007 */
[-C--:B------:R-:W-:Y:S01]  /*4420*/  FFMA R24, R16, R8.reuse, R5 ;  /* 0x0000000810187223 */ /* 0x080fe20000000005 */
[-C--:B------:R-:W-:Y:S01]  /*4430*/  FFMA R5, R18, R9.reuse, R6 ;  /* 0x0000000912057223 */ /* 0x080fe20000000006 */
[C---:B------:R-:W-:Y:S01]  /*4440*/  FFMA R29, R13.reuse, R8, R4 ;  /* 0x000000080d1d7223 */ /* 0x040fe20000000004 */
[C---:B------:R-:W-:Y:S01]  /*4450*/  FFMA R22, R13.reuse, R9, R22 ;  /* 0x000000090d167223 */ /* 0x040fe20000000016 */
[CC--:B------:R-:W-:Y:S01]  /*4460*/  FFMA R23, R13.reuse, R10.reuse, R23 ;  /* 0x0000000a0d177223 */ /* 0x0c0fe20000000017 */
[----:B------:R-:W-:Y:S01]  /*4470*/  FFMA R30, R13, R11, R30 ;  /* 0x0000000b0d1e7223 */ /* 0x000fe2000000001e */
[-C--:B------:R-:W-:Y:S01]  /*4480*/  FFMA R13, R26, R9.reuse, R15 ;  /* 0x000000091a0d7223 */ /* 0x080fe2000000000f */
[----:B------:R-:W-:Y:S01]  /*4490*/  FFMA R15, R16, R9, R7 ;  /* 0x00000009100f7223 */ /* 0x000fe20000000007 */
[-C--:B------:R-:W-:Y:S01]  /*44a0*/  FFMA R28, R26, R10.reuse, R5 ;  /* 0x0000000a1a1c7223 */ /* 0x080fe20000000005 */
[----:B------:R-:W-:Y:S01]  /*44b0*/  IADD3 R9, PT, PT, R2, 0x1140, RZ ;  /* 0x0000114002097810 */ /* 0x000fe20007ffe0ff */
[C---:B------:R-:W-:Y:S01]  /*44c0*/  FFMA R0, R16.reuse, R10, R13 ;  /* 0x0000000a10007223 */ /* 0x040fe2000000000d */
[----:B------:R-:W0:Y:S01]  /*44d0*/  LDS.128 R4, [R3+0x6c0] ;  /* 0x0006c00003047984 */ /* 0x000e220000000c00 */
[----:B------:R-:W-:Y:S01]  /*44e0*/  FFMA R28, R16, R11, R28 ;  /* 0x0000000b101c7223 */ /* 0x000fe2000000001c */
[----:B------:R-:W-:Y:S01]  /*44f0*/  IADD3 R11, PT, PT, R2, 0x11a0, RZ ;  /* 0x000011a0020b7810 */ /* 0x000fe20007ffe0ff */
[--C-:B------:R-:W-:Y:S01]  /*4500*/  IMAD.WIDE.U32 R8, R9, 0x4, R20.reuse ;  /* 0x0000000409087825 */ /* 0x100fe200078e0014 */
[----:B------:R-:W2:Y:S03]  /*4510*/  LDG.E.CONSTANT R13, desc[UR10][R32.64] ;  /* 0x0000000a200d7981 */ /* 0x000ea6000c1e9900 */
[----:B------:R-:W-:Y:S01]  /*4520*/  IMAD.WIDE.U32 R10, R11, 0x4, R20 ;  /* 0x000000040b0a7825 */ /* 0x000fe200078e0014 */
[----:B------:R1:W3:Y:S04]  /*4530*/  LDG.E.CONSTANT R12, desc[UR10][R8.64] ;  /* 0x0000000a080c7981 */ /* 0x0002e8000c1e9900 */
[----:B------:R-:W4:Y:S04]  /*4540*/  LDG.E.CONSTANT R14, desc[UR10][R10.64] ;  /* 0x0000000a0a0e7981 */ /* 0x000f28000c1e9900 */
[----:B-1----:R-:W-:Y:S01]  /*4550*/  LDS.64 R8, [R3+0x708] ;  /* 0x0007080003087984 */ /* 0x002fe20000000a00 */
[C---:B0-----:R-:W-:Y:S01]  /*4560*/  FFMA R29, R18.reuse, R4, R29 ;  /* 0x00000004121d7223 */ /* 0x041fe2000000001d */
[C---:B------:R-:W-:Y:S01]  /*4570*/  FFMA R31, R18.reuse, R5, R22 ;  /* 0x00000005121f7223 */ /* 0x040fe20000000016 */
[----:B------:R-:W-:-:S02]  /*4580*/  FFMA R4, R18, R6, R23 ;  /* 0x0000000612047223 */ /* 0x000fc40000000017 */
[----:B------:R-:W0:Y:S01]  /*4590*/  LDS.64 R22, [R3+0x6d0] ;  /* 0x0006d00003167984 */ /* 0x000e220000000a00 */
[----:B------:R-:W-:Y:S01]  /*45a0*/  FFMA R35, R18, R7, R30 ;  /* 0x0000000712237223 */ /* 0x000fe2000000001e */
[C---:B------:R-:W-:Y:S01]  /*45b0*/  FFMA R29, R26.reuse, R5, R29 ;  /* 0x000000051a1d7223 */ /* 0x040fe2000000001d */
[C---:B------:R-:W-:Y:S01]  /*45c0*/  FFMA R5, R26.reuse, R7, R4 ;  /* 0x000000071a057223 */ /* 0x040fe20000000004 */
[-C--:B------:R-:W-:Y:S01]  /*45d0*/  FFMA R31, R26, R6.reuse, R31 ;  /* 0x000000061a1f7223 */ /* 0x080fe2000000001f */
[----:B------:R-:W-:Y:S01]  /*45e0*/  IADD3 R33, PT, PT, R2, 0x1200, RZ ;  /* 0x0000120002217810 */ /* 0x000fe20007ffe0ff */
[----:B------:R-:W-:-:S04]  /*45f0*/  FFMA R18, R16, R6, R29 ;  /* 0x0000000610127223 */ /* 0x000fc8000000001d */
[----:B------:R-:W-:-:S05]  /*4600*/  IMAD.WIDE.U32 R32, R33, 0x4, R20 ;  /* 0x0000000421207825 */ /* 0x000fca00078e0014 */
[----:B------:R1:W5:Y:S01]  /*4610*/  LDG.E.CONSTANT R10, desc[UR10][R32.64] ;  /* 0x0000000a200a7981 */ /* 0x000362000c1e9900 */
[-C--:B0-----:R-:W-:Y:S01]  /*4620*/  FFMA R4, R26, R22.reuse, R35 ;  /* 0x000000161a047223 */ /* 0x081fe20000000023 */
[C---:B------:R-:W-:Y:S01]  /*4630*/  FFMA R26, R16.reuse, R7, R31 ;  /* 0x00000007101a7223 */ /* 0x040fe2000000001f */
[C---:B------:R-:W-:Y:S02]  /*4640*/  FFMA R22, R16.reuse, R22, R5 ;  /* 0x0000001610167223 */ /* 0x040fe40000000005 */
[----:B------:R-:W-:Y:S02]  /*4650*/  FFMA R16, R16, R23, R4 ;  /* 0x0000001710107223 */ /* 0x000fe40000000004 */
[----:B------:R-:W0:Y:S01]  /*4660*/  LDS.128 R4, [R3+0x710] ;  /* 0x0007100003047984 */ /* 0x000e220000000c00 */
[----:B------:R-:W-:-:S05]  /*4670*/  IADD3 R31, PT, PT, R2, 0x1260, RZ ;  /* 0x00001260021f7810 */ /* 0x000fca0007ffe0ff */
[----:B------:R-:W-:-:S05]  /*4680*/  IMAD.WIDE.U32 R30, R31, 0x4, R20 ;  /* 0x000000041f1e7825 */ /* 0x000fca00078e0014 */
[----:B------:R-:W5:Y:S01]  /*4690*/  LDG.E.CONSTANT R11, desc[UR10][R30.64] ;  /* 0x0000000a1e0b7981 */ /* 0x000f62000c1e9900 */
[C---:B--2---:R-:W-:Y:S01]  /*46a0*/  FFMA R27, R13.reuse, R8, R27 ;  /* 0x000000080d1b7223 */ /* 0x044fe2000000001b */
[----:B------:R-:W-:-:S03]  /*46b0*/  FFMA R25, R13, R9, R25 ;  /* 0x000000090d197223 */ /* 0x000fc60000000019 */
[----:B---3--:R-:W-:Y:S01]  /*46c0*/  FFMA R9, R12, R9, R27 ;  /* 0x000000090c097223 */ /* 0x008fe2000000001b */
[----:B------:R-:W-:Y:S01]  /*46d0*/  IADD3 R27, PT, PT, R2, 0x12c0, RZ ;  /* 0x000012c0021b7810 */ /* 0x000fe20007ffe0ff */
[-C--:B0-----:R-:W-:Y:S02]  /*46e0*/  FFMA R23, R13, R4.reuse, R19 ;  /* 0x000000040d177223 */ /* 0x081fe40000000013 */
[----:B----4-:R-:W-:Y:S02]  /*46f0*/  FFMA R19, R14, R4, R9 ;  /* 0x000000040e137223 */ /* 0x010fe40000000009 */
[----:B------:R-:W-:-:S06]  /*4700*/  IMAD.WIDE.U32 R8, R27, 0x4, R20 ;  /* 0x000000041b087825 */ /* 0x000fcc00078e0014 */
[----:B------:R0:W2:Y:S01]  /*4710*/  LDG.E.CONSTANT R9, desc[UR10][R8.64] ;  /* 0x0000000a08097981 */ /* 0x0000a2000c1e9900 */
[CC--:B------:R-:W-:Y:S01]  /*4720*/  FFMA R17, R13.reuse, R5.reuse, R17 ;  /* 0x000000050d117223 */ /* 0x0c0fe20000000011 */
[C---:B------:R-:W-:Y:S01]  /*4730*/  FFMA R25, R12.reuse, R4, R25 ;  /* 0x000000040c197223 */ /* 0x040fe20000000019 */
[CC--:B------:R-:W-:Y:S02]  /*4740*/  FFMA R23, R12.reuse, R5.reuse, R23 ;  /* 0x000000050c177223 */ /* 0x0c0fe40000000017 */
[-C--:B------:R-:W-:Y:S01]  /*4750*/  FFMA R4, R12, R6.reuse, R17 ;  /* 0x000000060c047223 */ /* 0x080fe20000000011 */
[C---:B------:R-:W-:Y:S01]  /*4760*/  FFMA R25, R14.reuse, R5, R25 ;  /* 0x000000050e197223 */ /* 0x040fe20000000019 */
[C---:B------:R-:W-:Y:S02]  /*4770*/  FFMA R23, R14.reuse, R6, R23 ;  /* 0x000000060e177223 */ /* 0x040fe40000000017 */
[----:B------:R-:W-:Y:S02]  /*4780*/  FFMA R17, R14, R7, R4 ;  /* 0x000000070e117223 */ /* 0x000fe40000000004 */
[----:B------:R-:W3:Y:S01]  /*4790*/  LDS.128 R4, [R3+0x750] ;  /* 0x0007500003047984 */ /* 0x000ee20000000c00 */
[----:B-1----:R-:W-:Y:S01]  /*47a0*/  IADD3 R33, PT, PT, R2, 0x1320, RZ ;  /* 0x0000132002217810 */ /* 0x002fe20007ffe0ff */
[CC--:B---3--:R-:W-:Y:S01]  /*47b0*/  FFMA R27, R13.reuse, R4.reuse, R24 ;  /* 0x000000040d1b7223 */ /* 0x0c8fe20000000018 */
[C---:B-----5:R-:W-:Y:S01]  /*47c0*/  FFMA R24, R10.reuse, R4, R19 ;  /* 0x000000040a187223 */ /* 0x060fe20000000013 */
[-C--:B------:R-:W-:Y:S01]  /*47d0*/  FFMA R29, R13, R5.reuse, R15 ;  /* 0x000000050d1d7223 */ /* 0x080fe2000000000f */
[-C--:B0-----:R-:W-:Y:S01]  /*47e0*/  FFMA R8, R10, R5.reuse, R25 ;  /* 0x000000050a087223 */ /* 0x081fe20000000019 */
[-C--:B------:R-:W-:Y:S01]  /*47f0*/  FFMA R15, R12, R5.reuse, R27 ;  /* 0x000000050c0f7223 */ /* 0x080fe2000000001b */
[----:B------:R-:W-:-:S02]  /*4800*/  FFMA R24, R11, R5, R24 ;  /* 0x000000050b187223 */ /* 0x000fc40000000018 */
[----:B------:R-:W0:Y:S01]  /*4810*/  LDS.64 R4, [R3+0x760] ;  /* 0x0007600003047984 */ /* 0x000e220000000a00 */
[-C--:B------:R-:W-:Y:S01]  /*4820*/  FFMA R25, R13, R6.reuse, R0 ;  /* 0x000000060d197223 */ /* 0x080fe20000000000 */
[-C--:B------:R-:W-:Y:S01]  /*4830*/  FFMA R29, R12, R6.reuse, R29 ;  /* 0x000000060c1d7223 */ /* 0x080fe2000000001d */
[-C--:B------:R-:W-:Y:S01]  /*4840*/  FFMA R0, R10, R6.reuse, R23 ;  /* 0x000000060a007223 */ /* 0x080fe20000000017 */
[----:B------:R-:W-:Y:S01]  /*4850*/  FFMA R8, R11, R6, R8 ;  /* 0x000000060b087223 */ /* 0x000fe20000000008 */
[-C--:B------:R-:W-:Y:S01]  /*4860*/  FFMA R19, R13, R7.reuse, R28 ;  /* 0x000000070d137223 */ /* 0x080fe2000000001c */
[-C--:B------:R-:W-:Y:S01]  /*4870*/  FFMA R23, R12, R7.reuse, R25 ;  /* 0x000000070c177223 */ /* 0x080fe20000000019 */
[-C--:B------:R-:W-:Y:S01]  /*4880*/  FFMA R29, R14, R7.reuse, R29 ;  /* 0x000000070e1d7223 */ /* 0x080fe2000000001d */
[----:B------:R-:W-:Y:S01]  /*4890*/  FFMA R0, R11, R7, R0 ;  /* 0x000000070b007223 */ /* 0x000fe20000000000 */
[----:B------:R-:W-:-:S04]  /*48a0*/  IMAD.WIDE.U32 R32, R33, 0x4, R20 ;  /* 0x0000000421207825 */ /* 0x000fc800078e0014 */
[----:B------:R-:W-:Y:S01]  /*48b0*/  FFMA R15, R14, R6, R15 ;  /* 0x000000060e0f7223 */ /* 0x000fe2000000000f */
[----:B0-----:R-:W-:-:S04]  /*48c0*/  FFMA R19, R12, R4, R19 ;  /* 0x000000040c137223 */ /* 0x001fc80000000013 */
[----:B------:R-:W-:Y:S01]  /*48d0*/  FFMA R19, R14, R5, R19 ;  /* 0x000000050e137223 */ /* 0x000fe20000000013 */
[----:B------:R-:W-:-:S05]  /*48e0*/  IADD3 R37, PT, PT, R2, 0x13e0, RZ ;  /* 0x000013e002257810 */ /* 0x000fca0007ffe0ff */
[----:B------:R-:W-:-:S04]  /*48f0*/  IMAD.WIDE.U32 R36, R37, 0x4, R20 ;  /* 0x0000000425247825 */ /* 0x000fc800078e0014 */
[C---:B--2---:R-:W-:Y:S01]  /*4900*/  FFMA R31, R9.reuse, R6, R24 ;  /* 0x00000006091f7223 */ /* 0x044fe20000000018 */
[-C--:B------:R-:W-:Y:S01]  /*4910*/  FFMA R24, R10, R7.reuse, R17 ;  /* 0x000000070a187223 */ /* 0x080fe20000000011 */
[----:B------:R-:W-:Y:S01]  /*4920*/  FFMA R27, R9, R7, R8 ;  /* 0x00000007091b7223 */ /* 0x000fe20000000008 */
[----:B------:R-:W-:Y:S01]  /*4930*/  IADD3 R7, PT, PT, R2, 0x1380, RZ ;  /* 0x0000138002077810 */ /* 0x000fe20007ffe0ff */
[----:B------:R0:W2:Y:S01]  /*4940*/  LDG.E.CONSTANT R8, desc[UR10][R32.64] ;  /* 0x0000000a20087981 */ /* 0x0000a2000c1e9900 */
[-C--:B------:R-:W-:Y:S01]  /*4950*/  FFMA R24, R11, R4.reuse, R24 ;  /* 0x000000040b187223 */ /* 0x080fe20000000018 */
[----:B------:R-:W-:Y:S02]  /*4960*/  FFMA R17, R14, R4, R23 ;  /* 0x000000040e117223 */ /* 0x000fe40000000017 */
[----:B------:R-:W-:-:S04]  /*4970*/  IMAD.WIDE.U32 R6, R7, 0x4, R20 ;  /* 0x0000000407067825 */ /* 0x000fc800078e0014 */
[C---:B------:R-:W-:Y:S01]  /*4980*/  FFMA R23, R9.reuse, R4, R0 ;  /* 0x0000000409177223 */ /* 0x040fe20000000000 */
[----:B------:R-:W-:Y:S02]  /*4990*/  FFMA R25, R9, R5, R24 ;  /* 0x0000000509197223 */ /* 0x000fe40000000018 */
[----:B------:R-:W1:Y:S04]  /*49a0*/  LDS.64 R4, [R3+0x798] ;  /* 0x0007980003047984 */ /* 0x000e680000000a00 */
[----:B------:R-:W3:Y:S01]  /*49b0*/  LDG.E.CONSTANT R0, desc[UR10][R6.64] ;  /* 0x0000000a06007981 */ /* 0x000ee2000c1e9900 */
[CC--:B-1----:R-:W-:Y:S01]  /*49c0*/  FFMA R35, R13.reuse, R4.reuse, R18 ;  /* 0x000000040d237223 */ /* 0x0c2fe20000000012 */
[----:B------:R-:W-:Y:S01]  /*49d0*/  FFMA R18, R10, R4, R15 ;  /* 0x000000040a127223 */ /* 0x000fe2000000000f */
[----:B0-----:R-:W-:-:S03]  /*49e0*/  FFMA R33, R13, R5, R26 ;  /* 0x000000050d217223 */ /* 0x001fc6000000001a */
[-C--:B------:R-:W-:Y:S02]  /*49f0*/  FFMA R26, R11, R5.reuse, R18 ;  /* 0x000000050b1a7223 */ /* 0x080fe40000000012 */
[----:B------:R-:W4:Y:S01]  /*4a00*/  LDG.E.CONSTANT R18, desc[UR10][R36.64] ;  /* 0x0000000a24127981 */ /* 0x000f22000c1e9900 */
        /* <DEDUP_REMOVED lines=15> */
[----:B----4-:R-:W-:Y:S01]  /*4b00*/  FFMA R27, R18, R4, R31 ;  /* 0x00000004121b7223 */ /* 0x010fe2000000001f */
[CC--:B------:R-:W-:Y:S01]  /*4b10*/  FFMA R29, R12.reuse, R5.reuse, R29 ;  /* 0x000000050c1d7223 */ /* 0x0c0fe2000000001d */
[----:B------:R-:W-:Y:S01]  /*4b20*/  FFMA R4, R12, R6, R13 ;  /* 0x000000060c047223 */ /* 0x000fe2000000000d */
[----:B------:R-:W-:-:S02]  /*4b30*/  FFMA R12, R14, R5, R33 ;  /* 0x000000050e0c7223 */ /* 0x000fc40000000021 */
[CC--:B------:R-:W-:Y:S01]  /*4b40*/  FFMA R13, R14.reuse, R6.reuse, R29 ;  /* 0x000000060e0d7223 */ /* 0x0c0fe2000000001d */
[----:B------:R-:W-:Y:S01]  /*4b50*/  FFMA R14, R14, R7, R4 ;  /* 0x000000070e0e7223 */ /* 0x000fe20000000004 */
[-C--:B------:R-:W-:Y:S01]  /*4b60*/  FFMA R4, R10, R5.reuse, R19 ;  /* 0x000000050a047223 */ /* 0x080fe20000000013 */
[-C--:B------:R-:W-:Y:S01]  /*4b70*/  FFMA R25, R8, R5.reuse, R25 ;  /* 0x0000000508197223 */ /* 0x080fe20000000019 */
[-C--:B------:R-:W-:Y:S01]  /*4b80*/  FFMA R24, R11, R5.reuse, R24 ;  /* 0x000000050b187223 */ /* 0x080fe20000000018 */
[-C--:B------:R-:W-:Y:S01]  /*4b90*/  FFMA R22, R9, R5.reuse, R22 ;  /* 0x0000000509167223 */ /* 0x080fe20000000016 */
[-C--:B------:R-:W-:Y:S01]  /*4ba0*/  FFMA R23, R0, R5.reuse, R23 ;  /* 0x0000000500177223 */ /* 0x080fe20000000017 */
[----:B------:R-:W-:Y:S01]  /*4bb0*/  FFMA R16, R18, R5, R35 ;  /* 0x0000000512107223 */ /* 0x000fe20000000023 */
[-C--:B------:R-:W-:Y:S01]  /*4bc0*/  FFMA R4, R11, R6.reuse, R4 ;  /* 0x000000060b047223 */ /* 0x080fe20000000004 */
[-C--:B------:R-:W-:Y:S01]  /*4bd0*/  FFMA R5, R0, R6.reuse, R25 ;  /* 0x0000000600057223 */ /* 0x080fe20000000019 */
[CC--:B------:R-:W-:Y:S01]  /*4be0*/  FFMA R29, R18.reuse, R6.reuse, R23 ;  /* 0x00000006121d7223 */ /* 0x0c0fe20000000017 */
[C---:B------:R-:W-:Y:S01]  /*4bf0*/  FFMA R25, R9.reuse, R6, R24 ;  /* 0x0000000609197223 */ /* 0x040fe20000000018 */
[-C--:B------:R-:W-:Y:S01]  /*4c00*/  FFMA R19, R9, R7.reuse, R4 ;  /* 0x0000000709137223 */ /* 0x080fe20000000004 */
[----:B------:R-:W-:-:S02]  /*4c10*/  FFMA R23, R18, R7, R5 ;  /* 0x0000000712177223 */ /* 0x000fc40000000005 */
[----:B------:R-:W0:Y:S02]  /*4c20*/  LDS.128 R4, [R3+0x7e0] ;  /* 0x0007e00003047984 */ /* 0x000e240000000c00 */
[-C--:B0-----:R-:W-:Y:S01]  /*4c30*/  FFMA R26, R10, R4.reuse, R15 ;  /* 0x000000040a1a7223 */ /* 0x081fe2000000000f */
[----:B------:R-:W-:Y:S01]  /*4c40*/  FFMA R17, R8, R4, R17 ;  /* 0x0000000408117223 */ /* 0x000fe20000000011 */
[-C--:B------:R-:W-:Y:S01]  /*4c50*/  FFMA R24, R10, R5.reuse, R12 ;  /* 0x000000050a187223 */ /* 0x080fe2000000000c */
[-C--:B------:R-:W-:Y:S01]  /*4c60*/  FFMA R31, R8, R5.reuse, R22 ;  /* 0x00000005081f7223 */ /* 0x080fe20000000016 */
[-C--:B------:R-:W-:Y:S01]  /*4c70*/  FFMA R26, R11, R5.reuse, R26 ;  /* 0x000000050b1a7223 */ /* 0x080fe2000000001a */
[----:B------:R-:W-:Y:S01]  /*4c80*/  FFMA R5, R0, R5, R17 ;  /* 0x0000000500057223 */ /* 0x000fe20000000011 */
[----:B------:R-:W-:-:S03]  /*4c90*/  FFMA R33, R8, R6, R25 ;  /* 0x0000000608217223 */ /* 0x000fc60000000019 */
[-C--:B------:R-:W-:Y:S02]  /*4ca0*/  FFMA R25, R18, R6.reuse, R5 ;  /* 0x0000000612197223 */ /* 0x080fe40000000005 */
[----:B------:R-:W0:Y:S01]  /*4cb0*/  LDS.64 R4, [R3+0x7f0] ;  /* 0x0007f00003047984 */ /* 0x000e220000000a00 */
[CC--:B------:R-:W-:Y:S01]  /*4cc0*/  FFMA R12, R10.reuse, R6.reuse, R13 ;  /* 0x000000060a0c7223 */ /* 0x0c0fe2000000000d */
[-C--:B------:R-:W-:Y:S01]  /*4cd0*/  FFMA R13, R10, R7.reuse, R14 ;  /* 0x000000070a0d7223 */ /* 0x080fe2000000000e */
[-C--:B------:R-:W-:Y:S01]  /*4ce0*/  FFMA R24, R11, R6.reuse, R24 ;  /* 0x000000060b187223 */ /* 0x080fe20000000018 */
[-C--:B------:R-:W-:Y:S01]  /*4cf0*/  FFMA R17, R9, R6.reuse, R26 ;  /* 0x0000000609117223 */ /* 0x080fe2000000001a */
[----:B------:R-:W-:Y:S01]  /*4d00*/  FFMA R31, R0, R6, R31 ;  /* 0x00000006001f7223 */ /* 0x000fe2000000001f */
[-C--:B------:R-:W-:Y:S01]  /*4d10*/  FFMA R12, R11, R7.reuse, R12 ;  /* 0x000000070b0c7223 */ /* 0x080fe2000000000c */
[-C--:B------:R-:W-:Y:S01]  /*4d20*/  FFMA R24, R9, R7.reuse, R24 ;  /* 0x0000000709187223 */ /* 0x080fe20000000018 */
[-C--:B------:R-:W-:Y:S01]  /*4d30*/  FFMA R19, R8, R7.reuse, R19 ;  /* 0x0000000708137223 */ /* 0x080fe20000000013 */
[-C--:B------:R-:W-:Y:S01]  /*4d40*/  FFMA R22, R18, R7.reuse, R31 ;  /* 0x0000000712167223 */ /* 0x080fe2000000001f */
[-C--:B0-----:R-:W-:Y:S01]  /*4d50*/  FFMA R6, R11, R4.reuse, R13 ;  /* 0x000000040b067223 */ /* 0x081fe2000000000d */
[----:B------:R-:W-:Y:S01]  /*4d60*/  FFMA R11, R9, R4, R12 ;  /* 0x00000004090b7223 */ /* 0x000fe2000000000c */
[----:B------:R-:W-:-:S02]  /*4d70*/  FFMA R13, R0, R7, R33 ;  /* 0x00000007000d7223 */ /* 0x000fc40000000021 */
[-C--:B------:R-:W-:Y:S02]  /*4d80*/  FFMA R12, R9, R5.reuse, R6 ;  /* 0x00000005090c7223 */ /* 0x080fe40000000006 */
[----:B------:R-:W0:Y:S01]  /*4d90*/  LDS.64 R6, [R3+0x828] ;  /* 0x0008280003067984 */ /* 0x000e220000000a00 */
[-C--:B------:R-:W-:Y:S01]  /*4da0*/  FFMA R26, R0, R4.reuse, R19 ;  /* 0x00000004001a7223 */ /* 0x080fe20000000013 */
[----:B------:R-:W-:Y:S01]  /*4db0*/  FFMA R19, R18, R4, R13 ;  /* 0x0000000412137223 */ /* 0x000fe2000000000d */
[----:B------:R-:W-:Y:S01]  /*4dc0*/  IADD3 R15, PT, PT, R2, 0x1440, RZ ;  /* 0x00001440020f7810 */ /* 0x000fe20007ffe0ff */
[----:B0-----:R-:W-:Y:S01]  /*4dd0*/  FFMA R9, R8, R6, R17 ;  /* 0x0000000608097223 */ /* 0x001fe20000000011 */
[----:B------:R-:W-:Y:S01]  /*4de0*/  FFMA R17, R18, R5, R26 ;  /* 0x0000000512117223 */ /* 0x000fe2000000001a */
[-C--:B------:R-:W-:Y:S02]  /*4df0*/  FFMA R31, R8, R7.reuse, R24 ;  /* 0x00000007081f7223 */ /* 0x080fe40000000018 */
[----:B------:R-:W-:-:S02]  /*4e00*/  FFMA R13, R0, R7, R9 ;  /* 0x00000007000d7223 */ /* 0x000fc40000000009 */
[----:B------:R-:W0:Y:S01]  /*4e10*/  LDS.128 R4, [R3+0x830] ;  /* 0x0008300003047984 */ /* 0x000e220000000c00 */
[----:B------:R-:W-:-:S05]  /*4e20*/  IMAD.WIDE.U32 R14, R15, 0x4, R20 ;  /* 0x000000040f0e7825 */ /* 0x000fca00078e0014 */
[----:B------:R-:W2:Y:S04]  /*4e30*/  LDG.E.CONSTANT R10, desc[UR10][R14.64] ;  /* 0x0000000a0e0a7981 */ /* 0x000ea8000c1e9900 */
[----:B------:R-:W3:Y:S01]  /*4e40*/  LDG.E.CONSTANT R9, desc[UR10][R14.64+0x180] ;  /* 0x0001800a0e097981 */ /* 0x000ee2000c1e9900 */
[CC--:B0-----:R-:W-:Y:S01]  /*4e50*/  FFMA R24, R8.reuse, R4.reuse, R11 ;  /* 0x0000000408187223 */ /* 0x0c1fe2000000000b */
[-C--:B------:R-:W-:Y:S02]  /*4e60*/  FFMA R11, R8, R5.reuse, R12 ;  /* 0x00000005080b7223 */ /* 0x080fe4000000000c */
[----:B------:R0:W4:Y:S01]  /*4e70*/  LDG.E.CONSTANT R8, desc[UR10][R14.64+0x300] ;  /* 0x0003000a0e087981 */ /* 0x000122000c1e9900 */
[----:B------:R-:W-:Y:S01]  /*4e80*/  IADD3 R35, PT, PT, R2, 0x1560, RZ ;  /* 0x0000156002237810 */ /* 0x000fe20007ffe0ff */
[----:B------:R-:W-:Y:S01]  /*4e90*/  FFMA R12, R0, R4, R31 ;  /* 0x00000004000c7223 */ /* 0x000fe2000000001f */
[----:B------:R-:W-:Y:S01]  /*4ea0*/  IADD3 R31, PT, PT, R2, 0x15c0, RZ ;  /* 0x000015c0021f7810 */ /* 0x000fe20007ffe0ff */
[----:B------:R-:W-:-:S02]  /*4eb0*/  FFMA R33, R0, R5, R24 ;  /* 0x0000000500217223 */ /* 0x000fc40000000018 */
[----:B------:R-:W-:-:S04]  /*4ec0*/  IMAD.WIDE.U32 R34, R35, 0x4, R20 ;  /* 0x0000000423227825 */ /* 0x000fc800078e0014 */
[----:B------:R-:W-:Y:S01]  /*4ed0*/  FFMA R24, R0, R6, R11 ;  /* 0x0000000600187223 */ /* 0x000fe2000000000b */
[C---:B------:R-:W-:Y:S01]  /*4ee0*/  FFMA R11, R18.reuse, R4, R13 ;  /* 0x00000004120b7223 */ /* 0x040fe2000000000d */
[----:B------:R-:W-:Y:S01]  /*4ef0*/  IMAD.WIDE.U32 R30, R31, 0x4, R20 ;  /* 0x000000041f1e7825 */ /* 0x000fe200078e0014 */
[----:B------:R-:W5:Y:S04]  /*4f00*/  LDG.E.CONSTANT R13, desc[UR10][R34.64] ;  /* 0x0000000a220d7981 */ /* 0x000f68000c1e9900 */
[----:B------:R1:W5:Y:S01]  /*4f10*/  LDG.E.CONSTANT R0, desc[UR10][R30.64] ;  /* 0x0000000a1e007981 */ /* 0x000362000c1e9900 */
[C---:B------:R-:W-:Y:S01]  /*4f20*/  FFMA R12, R18.reuse, R5, R12 ;  /* 0x00000005120c7223 */ /* 0x040fe2000000000c */
[C---:B0-----:R-:W-:Y:S01]  /*4f30*/  FFMA R15, R18.reuse, R6, R33 ;  /* 0x00000006120f7223 */ /* 0x041fe20000000021 */
[----:B------:R-:W-:-:S02]  /*4f40*/  FFMA R18, R18, R7, R24 ;  /* 0x0000000712127223 */ /* 0x000fc40000000018 */
[----:B------:R-:W2:Y:S01]  /*4f50*/  LDS.128 R4, [R3+0x870] ;  /* 0x0008700003047984 */ /* 0x000ea20000000c00 */
[----:B------:R-:W-:Y:S01]  /*4f60*/  IADD3 R33, PT, PT, R2, 0x1620, RZ ;  /* 0x0000162002217810 */ /* 0x000fe20007ffe0ff */
[C---:B--2---:R-:W-:Y:S01]  /*4f70*/  FFMA R4, R10.reuse, R4, R27 ;  /* 0x000000040a047223 */ /* 0x044fe2000000001b */
[CC--:B------:R-:W-:Y:S01]  /*4f80*/  FFMA R16, R10.reuse, R5.reuse, R16 ;  /* 0x000000050a107223 */ /* 0x0c0fe20000000010 */
[CC--:B------:R-:W-:Y:S02]  /*4f90*/  FFMA R28, R10.reuse, R6.reuse, R29 ;  /* 0x000000060a1c7223 */ /* 0x0c0fe4000000001d */
[C---:B---3--:R-:W-:Y:S01]  /*4fa0*/  FFMA R5, R9.reuse, R5, R4 ;  /* 0x0000000509057223 */ /* 0x048fe20000000004 */
[CC--:B------:R-:W-:Y:S01]  /*4fb0*/  FFMA R29, R9.reuse, R6.reuse, R16 ;  /* 0x00000006091d7223 */ /* 0x0c0fe20000000010 */
[-C--:B-1----:R-:W-:Y:S01]  /*4fc0*/  FFMA R31, R9, R7.reuse, R28 ;  /* 0x00000007091f7223 */ /* 0x082fe2000000001c */
[-C--:B------:R-:W-:Y:S01]  /*4fd0*/  FFMA R23, R10, R7.reuse, R23 ;  /* 0x000000070a177223 */ /* 0x080fe20000000017 */
[C---:B----4-:R-:W-:Y:S01]  /*4fe0*/  FFMA R24, R8.reuse, R6, R5 ;  /* 0x0000000608187223 */ /* 0x050fe20000000005 */
[----:B------:R-:W-:Y:S01]  /*4ff0*/  FFMA R28, R8, R7, R29 ;  /* 0x00000007081c7223 */ /* 0x000fe2000000001d */
[----:B------:R-:W0:Y:S04]  /*5000*/  LDS.64 R4, [R3+0x880] ;  /* 0x0008800003047984 */ /* 0x000e280000000a00 */
[----:B------:R-:W1:Y:S01]  /*5010*/  LDS.64 R6, [R3+0x8b8] ;  /* 0x0008b80003067984 */ /* 0x000e620000000a00 */
[----:B------:R-:W-:-:S05]  /*5020*/  IMAD.WIDE.U32 R26, R33, 0x4, R20 ;  /* 0x00000004211a7825 */ /* 0x000fca00078e0014 */
[----:B------:R2:W3:Y:S01]  /*5030*/  LDG.E.CONSTANT R14, desc[UR10][R26.64] ;  /* 0x0000000a1a0e7981 */ /* 0x0004e2000c1e9900 */
[-C--:B0-----:R-:W-:Y:S01]  /*5040*/  FFMA R16, R9, R4.reuse, R23 ;  /* 0x0000000409107223 */ /* 0x081fe20000000017 */
[----:B--2---:R-:W-:Y:S01]  /*5050*/  FFMA R26, R8, R4, R31 ;  /* 0x00000004081a7223 */ /* 0x004fe2000000001f */
[-C--:B-1----:R-:W-:Y:S01]  /*5060*/  FFMA R4, R10, R6.reuse, R25 ;  /* 0x000000060a047223 */ /* 0x082fe20000000019 */
[----:B-----5:R-:W-:Y:S01]  /*5070*/  FFMA R23, R13, R6, R24 ;  /* 0x000000060d177223 */ /* 0x020fe20000000018 */
[----:B------:R-:W-:Y:S01]  /*5080*/  FFMA R16, R8, R5, R16 ;  /* 0x0000000508107223 */ /* 0x000fe20000000010 */
[-C--:B------:R-:W-:Y:S01]  /*5090*/  FFMA R24, R10, R7.reuse, R22 ;  /* 0x000000070a187223 */ /* 0x080fe20000000016 */
[-C--:B------:R-:W-:Y:S01]  /*50a0*/  FFMA R29, R9, R7.reuse, R4 ;  /* 0x00000007091d7223 */ /* 0x080fe20000000004 */
[-C--:B------:R-:W-:Y:S01]  /*50b0*/  FFMA R25, R13, R7.reuse, R28 ;  /* 0x000000070d197223 */ /* 0x080fe2000000001c */
[----:B------:R-:W-:Y:S02]  /*50c0*/  FFMA R23, R0, R7, R23 ;  /* 0x0000000700177223 */ /* 0x000fe40000000017 */
[----:B------:R-:W0:Y:S02]  /*50d0*/  LDS.128 R4, [R3+0x8c0] ;  /* 0x0008c00003047984 */ /* 0x000e240000000c00 */
[----:B0-----:R-:W-:-:S04]  /*50e0*/  FFMA R27, R9, R4, R24 ;  /* 0x00000004091b7223 */ /* 0x001fc80000000018 */
[----:B------:R-:W-:Y:S01]  /*50f0*/  FFMA R30, R8, R5, R27 ;  /* 0x00000005081e7223 */ /* 0x000fe2000000001b */
[----:B------:R-:W-:Y:S01]  /*5100*/  IADD3 R27, PT, PT, R2, 0x1680, RZ ;  /* 0x00001680021b7810 */ /* 0x000fe20007ffe0ff */
[-C--:B------:R-:W-:Y:S01]  /*5110*/  FFMA R22, R10, R4.reuse, R19 ;  /* 0x000000040a167223 */ /* 0x080fe20000000013 */
[----:B------:R-:W-:-:S03]  /*5120*/  FFMA R19, R13, R4, R26 ;  /* 0x000000040d137223 */ /* 0x000fc6000000001a */
[----:B------:R-:W-:-:S04]  /*5130*/  IMAD.WIDE.U32 R26, R27, 0x4, R20 ;  /* 0x000000041b1a7825 */ /* 0x000fc800078e0014 */
[-C--:B------:R-:W-:Y:S01]  /*5140*/  FFMA R24, R8, R4.reuse, R29 ;  /* 0x0000000408187223 */ /* 0x080fe2000000001d */
[-C--:B------:R-:W-:Y:S02]  /*5150*/  FFMA R29, R13, R5.reuse, R16 ;  /* 0x000000050d1d7223 */ /* 0x080fe40000000010 */
[----:B------:R-:W2:Y:S01]  /*5160*/  LDG.E.CONSTANT R16, desc[UR10][R26.64] ;  /* 0x0000000a1a107981 */ /* 0x000ea2000c1e9900 */
[C---:B------:R-:W-:Y:S01]  /*5170*/  FFMA R25, R0.reuse, R4, R25 ;  /* 0x0000000400197223 */ /* 0x040fe20000000019 */
[C---:B------:R-:W-:Y:S01]  /*5180*/  FFMA R19, R0.reuse, R5, R19 ;  /* 0x0000000500137223 */ /* 0x040fe20000000013 */
[----:B------:R-:W-:Y:S01]  /*5190*/  FFMA R29, R0, R6, R29 ;  /* 0x00000006001d7223 */ /* 0x000fe2000000001d */
[C---:B------:R-:W-:Y:S02]  /*51a0*/  IADD3 R35, PT, PT, R2.reuse, 0x16e0, RZ ;  /* 0x000016e002237810 */ /* 0x040fe40007ffe0ff */
[----:B------:R-:W-:-:S03]  /*51b0*/  IADD3 R31, PT, PT, R2, 0x1740, RZ ;  /* 0x00001740021f7810 */ /* 0x000fc60007ffe0ff */
[----:B------:R-:W-:-:S05]  /*51c0*/  IMAD.WIDE.U32 R34, R35, 0x4, R20 ;  /* 0x0000000423227825 */ /* 0x000fca00078e0014 */
[----:B------:R-:W4:Y:S01]  /*51d0*/  LDG.E.CONSTANT R26, desc[UR10][R34.64] ;  /* 0x0000000a221a7981 */ /* 0x000f22000c1e9900 */
[----:B---3--:R-:W-:Y:S01]  /*51e0*/  FFMA R23, R14, R4, R23 ;  /* 0x000000040e177223 */ /* 0x008fe20000000017 */
[-C--:B------:R-:W-:Y:S01]  /*51f0*/  FFMA R4, R10, R5.reuse, R17 ;  /* 0x000000050a047223 */ /* 0x080fe20000000011 */
[----:B------:R-:W-:-:S03]  /*5200*/  FFMA R17, R9, R5, R22 ;  /* 0x0000000509117223 */ /* 0x000fc60000000016 */
[-C--:B------:R-:W-:Y:S01]  /*5210*/  FFMA R4, R9, R6.reuse, R4 ;  /* 0x0000000609047223 */ /* 0x080fe20000000004 */
[-C--:B------:R-:W-:Y:S01]  /*5220*/  FFMA R28, R8, R6.reuse, R17 ;  /* 0x00000006081c7223 */ /* 0x080fe20000000011 */
[C---:B------:R-:W-:Y:S01]  /*5230*/  FFMA R25, R14.reuse, R5, R25 ;  /* 0x000000050e197223 */ /* 0x040fe20000000019 */
[----:B------:R-:W-:Y:S01]  /*5240*/  FFMA R19, R14, R6, R19 ;  /* 0x000000060e137223 */ /* 0x000fe20000000013 */
[-C--:B------:R-:W-:Y:S01]  /*5250*/  FFMA R22, R8, R7.reuse, R4 ;  /* 0x0000000708167223 */ /* 0x080fe20000000004 */
[----:B------:R-:W-:Y:S02]  /*5260*/  FFMA R17, R14, R7, R29 ;  /* 0x000000070e117223 */ /* 0x000fe4000000001d */
[----:B------:R-:W0:Y:S02]  /*5270*/  LDS.128 R4, [R3+0x900] ;  /* 0x0009000003047984 */ /* 0x000e240000000c00 */
[CC--:B0-----:R-:W-:Y:S01]  /*5280*/  FFMA R32, R10.reuse, R4.reuse, R11 ;  /* 0x000000040a207223 */ /* 0x0c1fe2000000000b */
[C---:B------:R-:W-:Y:S01]  /*5290*/  FFMA R11, R13.reuse, R4, R24 ;  /* 0x000000040d0b7223 */ /* 0x040fe20000000018 */
[CC--:B------:R-:W-:Y:S01]  /*52a0*/  FFMA R24, R10.reuse, R5.reuse, R12 ;  /* 0x000000050a187223 */ /* 0x0c0fe2000000000c */
[----:B------:R-:W-:Y:S01]  /*52b0*/  FFMA R12, R10, R6, R15 ;  /* 0x000000060a0c7223 */ /* 0x000fe2000000000f */
[----:B------:R-:W-:Y:S01]  /*52c0*/  FFMA R15, R13, R5, R30 ;  /* 0x000000050d0f7223 */ /* 0x000fe2000000001e */
[----:B------:R-:W-:-:S04]  /*52d0*/  IMAD.WIDE.U32 R30, R31, 0x4, R20 ;  /* 0x000000041f1e7825 */ /* 0x000fc800078e0014 */
[----:B--2---:R-:W-:Y:S01]  /*52e0*/  FFMA R23, R16, R4, R23 ;  /* 0x0000000410177223 */ /* 0x004fe20000000017 */
[----:B------:R-:W-:Y:S02]  /*52f0*/  FFMA R4, R10, R7, R18 ;  /* 0x000000070a047223 */ /* 0x000fe40000000012 */
[----:B------:R-:W2:Y:S01]  /*5300*/  LDG.E.CONSTANT R18, desc[UR10][R30.64] ;  /* 0x0000000a1e127981 */ /* 0x000ea2000c1e9900 */
[-C--:B------:R-:W-:Y:S01]  /*5310*/  FFMA R27, R9, R5.reuse, R32 ;  /* 0x00000005091b7223 */ /* 0x080fe20000000020 */
[-C--:B------:R-:W-:Y:S01]  /*5320*/  FFMA R25, R16, R5.reuse, R25 ;  /* 0x0000000510197223 */ /* 0x080fe20000000019 */
[CC--:B------:R-:W-:Y:S01]  /*5330*/  FFMA R11, R0.reuse, R5.reuse, R11 ;  /* 0x00000005000b7223 */ /* 0x0c0fe2000000000b */
[-C--:B------:R-:W-:Y:S01]  /*5340*/  FFMA R15, R0, R6.reuse, R15 ;  /* 0x00000006000f7223 */ /* 0x080fe2000000000f */
[-C--:B------:R-:W-:Y:S01]  /*5350*/  FFMA R10, R8, R6.reuse, R27 ;  /* 0x00000006080a7223 */ /* 0x080fe2000000001b */
[-C--:B------:R-:W-:Y:S01]  /*5360*/  FFMA R27, R13, R6.reuse, R28 ;  /* 0x000000060d1b7223 */ /* 0x080fe2000000001c */
[-C--:B------:R-:W-:Y:S01]  /*5370*/  FFMA R19, R16, R6.reuse, R19 ;  /* 0x0000000610137223 */ /* 0x080fe20000000013 */
[C---:B----4-:R-:W-:Y:S01]  /*5380*/  FFMA R5, R26.reuse, R5, R23 ;  /* 0x000000051a057223 */ /* 0x050fe20000000017 */
        /* <DEDUP_REMOVED lines=8> */
[----:B------:R-:W-:Y:S01]  /*5410*/  FFMA R19, R26, R7, R19 ;  /* 0x000000071a137223 */ /* 0x000fe20000000013 */
[----:B------:R-:W-:-:S05]  /*5420*/  IADD3 R35, PT, PT, R2, 0x17a0, RZ ;  /* 0x000017a002237810 */ /* 0x000fca0007ffe0ff */
[----:B------:R-:W-:Y:S01]  /*5430*/  IMAD.WIDE.U32 R34, R35, 0x4, R20 ;  /* 0x0000000423227825 */ /* 0x000fe200078e0014 */
[----:B------:R-:W-:-:S05]  /*5440*/  IADD3 R33, PT, PT, R2, 0x1860, RZ ;  /* 0x0000186002217810 */ /* 0x000fca0007ffe0ff */
[----:B------:R-:W-:-:S04]  /*5450*/  IMAD.WIDE.U32 R32, R33, 0x4, R20 ;  /* 0x0000000421207825 */ /* 0x000fc800078e0014 */
[C---:B--2---:R-:W-:Y:S01]  /*5460*/  FFMA R25, R18.reuse, R6, R5 ;  /* 0x0000000612197223 */ /* 0x044fe20000000005 */
[CC--:B------:R-:W-:Y:S01]  /*5470*/  FFMA R5, R9.reuse, R7.reuse, R12 ;  /* 0x0000000709057223 */ /* 0x0c0fe2000000000c */
[----:B------:R-:W-:Y:S02]  /*5480*/  FFMA R12, R18, R7, R29 ;  /* 0x00000007120c7223 */ /* 0x000fe4000000001d */
[----:B------:R-:W0:Y:S02]  /*5490*/  LDS.64 R6, [R3+0x910] ;  /* 0x0009100003067984 */ /* 0x000e240000000a00 */
[-C--:B0-----:R-:W-:Y:S01]  /*54a0*/  FFMA R4, R9, R6.reuse, R4 ;  /* 0x0000000609047223 */ /* 0x081fe20000000004 */
[----:B------:R-:W-:-:S03]  /*54b0*/  FFMA R22, R8, R6, R5 ;  /* 0x0000000608167223 */ /* 0x000fc60000000005 */
[-C--:B------:R-:W-:Y:S02]  /*54c0*/  FFMA R24, R8, R7.reuse, R4 ;  /* 0x0000000708187223 */ /* 0x080fe40000000004 */
[----:B------:R-:W0:Y:S01]  /*54d0*/  LDS.64 R4, [R3+0x948] ;  /* 0x0009480003047984 */ /* 0x000e220000000a00 */
[-C--:B------:R-:W-:Y:S01]  /*54e0*/  FFMA R8, R0, R6.reuse, R23 ;  /* 0x0000000600087223 */ /* 0x080fe20000000017 */
[-C--:B------:R-:W-:Y:S01]  /*54f0*/  FFMA R17, R26, R6.reuse, R17 ;  /* 0x000000061a117223 */ /* 0x080fe20000000011 */
[-C--:B------:R-:W-:Y:S01]  /*5500*/  FFMA R27, R14, R6.reuse, R27 ;  /* 0x000000060e1b7223 */ /* 0x080fe2000000001b */
[----:B------:R-:W-:Y:S01]  /*5510*/  FFMA R19, R18, R6, R19 ;  /* 0x0000000612137223 */ /* 0x000fe20000000013 */
[-C--:B------:R-:W-:Y:S01]  /*5520*/  FFMA R6, R14, R7.reuse, R8 ;  /* 0x000000070e067223 */ /* 0x080fe20000000008 */
[----:B------:R-:W-:Y:S01]  /*5530*/  FFMA R17, R18, R7, R17 ;  /* 0x0000000712117223 */ /* 0x000fe20000000011 */
[CC--:B0-----:R-:W-:Y:S01]  /*5540*/  FFMA R29, R13.reuse, R4.reuse, R10 ;  /* 0x000000040d1d7223 */ /* 0x0c1fe2000000000a */
[C---:B------:R-:W-:Y:S01]  /*5550*/  FFMA R11, R16.reuse, R4, R11 ;  /* 0x00000004100b7223 */ /* 0x040fe2000000000b */
        /* <DEDUP_REMOVED lines=12> */
[----:B------:R-:W-:Y:S01]  /*5620*/  FFMA R27, R16, R8, R27 ;  /* 0x00000008101b7223 */ /* 0x000fe2000000001b */
[----:B------:R-:W-:Y:S01]  /*5630*/  FFMA R28, R18, R9, R7 ;  /* 0x00000009121c7223 */ /* 0x000fe20000000007 */
[----:B------:R-:W-:-:S02]  /*5640*/  FFMA R8, R26, R10, R5 ;  /* 0x0000000a1a087223 */ /* 0x000fc40000000005 */
[----:B------:R-:W0:Y:S01]  /*5650*/  LDS.128 R4, [R3+0x990] ;  /* 0x0009900003047984 */ /* 0x000e220000000c00 */
[----:B------:R-:W-:-:S03]  /*5660*/  FFMA R30, R0, R10, R13 ;  /* 0x0000000a001e7223 */ /* 0x000fc6000000000d */
[----:B------:R-:W2:Y:S01]  /*5670*/  LDG.E.CONSTANT R13, desc[UR10][R34.64] ;  /* 0x0000000a220d7981 */ /* 0x000ea2000c1e9900 */
[-C--:B------:R-:W-:Y:S01]  /*5680*/  FFMA R31, R0, R9.reuse, R22 ;  /* 0x00000009001f7223 */ /* 0x080fe20000000016 */
[-C--:B------:R-:W-:Y:S01]  /*5690*/  FFMA R22, R14, R9.reuse, R23 ;  /* 0x000000090e167223 */ /* 0x080fe20000000017 */
[----:B------:R-:W-:Y:S01]  /*56a0*/  FFMA R27, R26, R9, R27 ;  /* 0x000000091a1b7223 */ /* 0x000fe2000000001b */
[----:B------:R-:W-:Y:S01]  /*56b0*/  IADD3 R9, PT, PT, R2, 0x1800, RZ ;  /* 0x0000180002097810 */ /* 0x000fe20007ffe0ff */
[-C--:B------:R-:W-:Y:S02]  /*56c0*/  FFMA R23, R14, R10.reuse, R31 ;  /* 0x0000000a0e177223 */ /* 0x080fe4000000001f */
[C---:B------:R-:W-:Y:S01]  /*56d0*/  FFMA R0, R18.reuse, R10, R27 ;  /* 0x0000000a12007223 */ /* 0x040fe2000000001b */
[----:B------:R-:W-:Y:S01]  /*56e0*/  FFMA R10, R18, R11, R8 ;  /* 0x0000000b120a7223 */ /* 0x000fe20000000008 */
[----:B------:R-:W-:-:S04]  /*56f0*/  IMAD.WIDE.U32 R8, R9, 0x4, R20 ;  /* 0x0000000409087825 */ /* 0x000fc800078e0014 */
[----:B------:R-:W-:Y:S02]  /*5700*/  FFMA R30, R14, R11, R30 ;  /* 0x0000000b0e1e7223 */ /* 0x000fe4000000001e */
        /* <DEDUP_REMOVED lines=10> */
[-C--:B------:R-:W-:Y:S01]  /*57b0*/  FFMA R27, R26, R6.reuse, R27 ;  /* 0x000000061a1b7223 */ /* 0x080fe2000000001b */
[----:B------:R-:W-:Y:S01]  /*57c0*/  IADD3 R35, PT, PT, R2, 0x18c0, RZ ;  /* 0x000018c002237810 */ /* 0x000fe20007ffe0ff */
[----:B------:R-:W-:Y:S01]  /*57d0*/  FFMA R16, R18, R6, R11 ;  /* 0x0000000612107223 */ /* 0x000fe2000000000b */
[----:B0-----:R-:W-:-:S03]  /*57e0*/  IADD3 R33, PT, PT, R2, 0x1920, RZ ;  /* 0x0000192002217810 */ /* 0x001fc60007ffe0ff */
[----:B------:R-:W-:-:S04]  /*57f0*/  IMAD.WIDE.U32 R34, R35, 0x4, R20 ;  /* 0x0000000423227825 */ /* 0x000fc800078e0014 */
[----:B------:R-:W-:-:S04]  /*5800*/  IMAD.WIDE.U32 R32, R33, 0x4, R20 ;  /* 0x0000000421207825 */ /* 0x000fc800078e0014 */
[-C--:B-1----:R-:W-:Y:S01]  /*5810*/  FFMA R4, R26, R22.reuse, R29 ;  /* 0x000000161a047223 */ /* 0x082fe2000000001d */
[C---:B------:R-:W-:Y:S01]  /*5820*/  FFMA R26, R18.reuse, R7, R27 ;  /* 0x00000007121a7223 */ /* 0x040fe2000000001b */
[C---:B------:R-:W-:Y:S02]  /*5830*/  FFMA R22, R18.reuse, R22, R5 ;  /* 0x0000001612167223 */ /* 0x040fe40000000005 */
[----:B------:R-:W-:Y:S02]  /*5840*/  FFMA R18, R18, R23, R4 ;  /* 0x0000001712127223 */ /* 0x000fe40000000004 */
[----:B------:R-:W0:Y:S01]  /*5850*/  LDS.128 R4, [R3+0x9e0] ;  /* 0x0009e00003047984 */ /* 0x000e220000000c00 */
[----:B------:R-:W-:Y:S01]  /*5860*/  IADD3 R31, PT, PT, R2, 0x1980, RZ ;  /* 0x00001980021f7810 */ /* 0x000fe20007ffe0ff */
[C---:B--2---:R-:W-:Y:S02]  /*5870*/  FFMA R25, R13.reuse, R8, R25 ;  /* 0x000000080d197223 */ /* 0x044fe40000000019 */
[----:B------:R-:W2:Y:S01]  /*5880*/  LDG.E.CONSTANT R8, desc[UR10][R34.64] ;  /* 0x0000000a22087981 */ /* 0x000ea2000c1e9900 */
[----:B------:R-:W-:-:S03]  /*5890*/  FFMA R11, R13, R9, R12 ;  /* 0x000000090d0b7223 */ /* 0x000fc6000000000c */
[----:B------:R-:W5:Y:S01]  /*58a0*/  LDG.E.CONSTANT R12, desc[UR10][R32.64] ;  /* 0x0000000a200c7981 */ /* 0x000f62000c1e9900 */
[C---:B---3--:R-:W-:Y:S01]  /*58b0*/  FFMA R30, R14.reuse, R9, R25 ;  /* 0x000000090e1e7223 */ /* 0x048fe20000000019 */
[----:B0-----:R-:W-:-:S03]  /*58c0*/  FFMA R36, R14, R4, R11 ;  /* 0x000000040e247223 */ /* 0x001fc6000000000b */
[----:B----4-:R-:W-:Y:S01]  /*58d0*/  FFMA R11, R15, R4, R30 ;  /* 0x000000040f0b7223 */ /* 0x010fe2000000001e */
[----:B------:R-:W-:-:S05]  /*58e0*/  IMAD.WIDE.U32 R30, R31, 0x4, R20 ;  /* 0x000000041f1e7825 */ /* 0x000fca00078e0014 */
[----:B------:R0:W3:Y:S01]  /*58f0*/  LDG.E.CONSTANT R9, desc[UR10][R30.64] ;  /* 0x0000000a1e097981 */ /* 0x0000e2000c1e9900 */
[C---:B------:R-:W-:Y:S01]  /*5900*/  FFMA R19, R13.reuse, R4, R19 ;  /* 0x000000040d137223 */ /* 0x040fe20000000013 */
[----:B------:R-:W-:-:S03]  /*5910*/  FFMA R17, R13, R5, R17 ;  /* 0x000000050d117223 */ /* 0x000fc60000000011 */
[CC--:B------:R-:W-:Y:S01]  /*5920*/  FFMA R19, R14.reuse, R5.reuse, R19 ;  /* 0x000000050e137223 */ /* 0x0c0fe20000000013 */
[-C--:B------:R-:W-:Y:S01]  /*5930*/  FFMA R4, R14, R6.reuse, R17 ;  /* 0x000000060e047223 */ /* 0x080fe20000000011 */
[C---:B------:R-:W-:Y:S02]  /*5940*/  FFMA R27, R15.reuse, R5, R36 ;  /* 0x000000050f1b7223 */ /* 0x040fe40000000024 */
[C---:B------:R-:W-:Y:S01]  /*5950*/  FFMA R23, R15.reuse, R6, R19 ;  /* 0x000000060f177223 */ /* 0x040fe20000000013 */
[----:B------:R-:W-:Y:S02]  /*5960*/  FFMA R19, R15, R7, R4 ;  /* 0x000000070f137223 */ /* 0x000fe40000000004 */
        /* <DEDUP_REMOVED lines=29> */
[-C--:B------:R-:W-:Y:S01]  /*5b40*/  FFMA R11, R9, R4.reuse, R0 ;  /* 0x00000004090b7223 */ /* 0x080fe20000000000 */
[----:B------:R-:W-:Y:S01]  /*5b50*/  FFMA R28, R14, R4, R23 ;  /* 0x000000040e1c7223 */ /* 0x000fe20000000017 */
[----:B------:R-:W3:Y:S03]  /*5b60*/  LDG.E.CONSTANT R0, desc[UR10][R6.64] ;  /* 0x0000000a06007981 */ /* 0x000ee6000c1e9900 */
[-C--:B------:R-:W-:Y:S01]  /*5b70*/  FFMA R23, R15, R5.reuse, R28 ;  /* 0x000000050f177223 */ /* 0x080fe2000000001c */
[----:B------:R-:W-:Y:S02]  /*5b80*/  FFMA R25, R9, R5, R24 ;  /* 0x0000000509197223 */ /* 0x000fe40000000018 */
[----:B------:R-:W0:Y:S02]  /*5b90*/  LDS.64 R4, [R3+0xa68] ;  /* 0x000a680003047984 */ /* 0x000e240000000a00 */
[----:B0-----:R-:W-:-:S02]  /*5ba0*/  FFMA R33, R13, R4, R16 ;  /* 0x000000040d217223 */ /* 0x001fc40000000010 */
        /* <DEDUP_REMOVED lines=10> */
[-C--:B0-----:R-:W-:Y:S01]  /*5c50*/  FFMA R31, R13, R4.reuse, R22 ;  /* 0x000000040d1f7223 */ /* 0x081fe20000000016 */
[-C--:B------:R-:W-:Y:S01]  /*5c60*/  FFMA R22, R14, R4.reuse, R17 ;  /* 0x000000040e167223 */ /* 0x080fe20000000011 */
[-C--:B------:R-:W-:Y:S01]  /*5c70*/  FFMA R17, R15, R4.reuse, R24 ;  /* 0x000000040f117223 */ /* 0x080fe20000000018 */
[-C--:B------:R-:W-:Y:S01]  /*5c80*/  FFMA R33, R8, R4.reuse, R19 ;  /* 0x0000000408217223 */ /* 0x080fe20000000013 */
[-C--:B------:R-:W-:Y:S01]  /*5c90*/  FFMA R24, R12, R4.reuse, R35 ;  /* 0x000000040c187223 */ /* 0x080fe20000000023 */
[-C--:B------:R-:W-:Y:S01]  /*5ca0*/  FFMA R13, R13, R5.reuse, R18 ;  /* 0x000000050d0d7223 */ /* 0x080fe20000000012 */
[-C--:B------:R-:W-:Y:S01]  /*5cb0*/  FFMA R23, R8, R5.reuse, R23 ;  /* 0x0000000508177223 */ /* 0x080fe20000000017 */
[CC--:B------:R-:W-:Y:S01]  /*5cc0*/  FFMA R35, R10.reuse, R4.reuse, R11 ;  /* 0x000000040a237223 */ /* 0x0c0fe2000000000b */
[-C--:B------:R-:W-:Y:S01]  /*5cd0*/  FFMA R25, R10, R5.reuse, R25 ;  /* 0x000000050a197223 */ /* 0x080fe20000000019 */
[-C--:B------:R-:W-:Y:S01]  /*5ce0*/  FFMA R19, R9, R4.reuse, R26 ;  /* 0x0000000409137223 */ /* 0x080fe2000000001a */
[-C--:B------:R-:W-:Y:S01]  /*5cf0*/  FFMA R27, R0, R4.reuse, R27 ;  /* 0x00000004001b7223 */ /* 0x080fe2000000001b */
[----:B----4-:R-:W-:Y:S01]  /*5d00*/  FFMA R11, R16, R4, R29 ;  /* 0x00000004100b7223 */ /* 0x010fe2000000001d */
[CC--:B------:R-:W-:Y:S01]  /*5d10*/  FFMA R31, R14.reuse, R5.reuse, R31 ;  /* 0x000000050e1f7223 */ /* 0x0c0fe2000000001f */
[-C--:B------:R-:W-:Y:S01]  /*5d20*/  FFMA R14, R14, R6.reuse, R13 ;  /* 0x000000060e0e7223 */ /* 0x080fe2000000000d */
[CC--:B------:R-:W-:Y:S01]  /*5d30*/  FFMA R4, R12.reuse, R5.reuse, R33 ;  /* 0x000000050c047223 */ /* 0x0c0fe20000000021 */
[-C--:B------:R-:W-:Y:S01]  /*5d40*/  FFMA R26, R12, R6.reuse, R23 ;  /* 0x000000060c1a7223 */ /* 0x080fe20000000017 */
[CC--:B------:R-:W-:Y:S01]  /*5d50*/  FFMA R35, R0.reuse, R5.reuse, R35 ;  /* 0x0000000500237223 */ /* 0x0c0fe20000000023 */
[-C--:B------:R-:W-:Y:S01]  /*5d60*/  FFMA R23, R0, R6.reuse, R25 ;  /* 0x0000000600177223 */ /* 0x080fe20000000019 */
[C---:B------:R-:W-:Y:S01]  /*5d70*/  FFMA R22, R15.reuse, R5, R22 ;  /* 0x000000050f167223 */ /* 0x040fe20000000016 */
[CC--:B------:R-:W-:Y:S01]  /*5d80*/  FFMA R13, R15.reuse, R6.reuse, R31 ;  /* 0x000000060f0d7223 */ /* 0x0c0fe2000000001f */
[----:B------:R-:W-:Y:S01]  /*5d90*/  FFMA R14, R15, R7, R14 ;  /* 0x000000070f0e7223 */ /* 0x000fe2000000000e */
[CC--:B------:R-:W-:Y:S01]  /*5da0*/  FFMA R18, R16.reuse, R5.reuse, R27 ;  /* 0x0000000510127223 */ /* 0x0c0fe2000000001b */
        /* <DEDUP_REMOVED lines=12> */
[----:B------:R-:W2:Y:S01]  /*5e70*/  LDG.E.CONSTANT R8, desc[UR10][R28.64] ;  /* 0x0000000a1c087981 */ /* 0x000ea2000c1e9900 */
[----:B------:R-:W-:Y:S01]  /*5e80*/  FFMA R35, R10, R4, R19 ;  /* 0x000000040a237223 */ /* 0x000fe20000000013 */
[-C--:B------:R-:W-:Y:S01]  /*5e90*/  FFMA R4, R12, R5.reuse, R33 ;  /* 0x000000050c047223 */ /* 0x080fe20000000021 */
[-C--:B------:R-:W-:Y:S02]  /*5ea0*/  FFMA R19, R10, R5.reuse, R24 ;  /* 0x000000050a137223 */ /* 0x080fe40000000018 */
[----:B------:R-:W-:Y:S01]  /*5eb0*/  FFMA R5, R0, R5, R35 ;  /* 0x0000000500057223 */ /* 0x000fe20000000023 */
[-C--:B------:R-:W-:Y:S01]  /*5ec0*/  FFMA R14, R12, R6.reuse, R17 ;  /* 0x000000060c0e7223 */ /* 0x080fe20000000011 */
[-C--:B------:R-:W-:Y:S01]  /*5ed0*/  FFMA R33, R10, R6.reuse, R25 ;  /* 0x000000060a217223 */ /* 0x080fe20000000019 */
[-C--:B------:R-:W-:Y:S01]  /*5ee0*/  FFMA R17, R9, R6.reuse, R4 ;  /* 0x0000000609117223 */ /* 0x080fe20000000004 */
[----:B------:R-:W-:-:S02]  /*5ef0*/  FFMA R25, R16, R6, R5 ;  /* 0x0000000610197223 */ /* 0x000fc40000000005 */
[----:B------:R-:W0:Y:S01]  /*5f00*/  LDS.64 R4, [R3+0xac0] ;  /* 0x000ac00003047984 */ /* 0x000e220000000a00 */
[----:B------:R-:W-:Y:S01]  /*5f10*/  FFMA R19, R0, R6, R19 ;  /* 0x0000000600137223 */ /* 0x000fe20000000013 */
[-C--:B------:R-:W-:Y:S01]  /*5f20*/  FFMA R6, R12, R7.reuse, R13 ;  /* 0x000000070c067223 */ /* 0x080fe2000000000d */
[-C--:B------:R-:W-:Y:S01]  /*5f30*/  FFMA R13, R10, R7.reuse, R15 ;  /* 0x000000070a0d7223 */ /* 0x080fe2000000000f */
[CC--:B------:R-:W-:Y:S01]  /*5f40*/  FFMA R14, R9.reuse, R7.reuse, R14 ;  /* 0x00000007090e7223 */ /* 0x0c0fe2000000000e */
[-C--:B------:R-:W-:Y:S01]  /*5f50*/  FFMA R22, R16, R7.reuse, R19 ;  /* 0x0000000710167223 */ /* 0x080fe20000000013 */
[-C--:B0-----:R-:W-:Y:S01]  /*5f60*/  FFMA R12, R12, R4.reuse, R31 ;  /* 0x000000040c0c7223 */ /* 0x081fe2000000001f */
[C---:B------:R-:W-:Y:S01]  /*5f70*/  FFMA R31, R0.reuse, R7, R33 ;  /* 0x00000007001f7223 */ /* 0x040fe20000000021 */
[CC--:B------:R-:W-:Y:S02]  /*5f80*/  FFMA R15, R9.reuse, R4.reuse, R6 ;  /* 0x00000004090f7223 */ /* 0x0c0fe40000000006 */
[----:B------:R-:W0:Y:S01]  /*5f90*/  LDS.64 R6, [R3+0xaf8] ;  /* 0x000af80003067984 */ /* 0x000e220000000a00 */
[-C--:B------:R-:W-:Y:S01]  /*5fa0*/  FFMA R24, R0, R4.reuse, R13 ;  /* 0x0000000400187223 */ /* 0x080fe2000000000d */
[----:B------:R-:W-:Y:S01]  /*5fb0*/  FFMA R12, R9, R5, R12 ;  /* 0x00000005090c7223 */ /* 0x000fe2000000000c */
[----:B------:R-:W-:-:S02]  /*5fc0*/  FFMA R19, R16, R4, R31 ;  /* 0x0000000410137223 */ /* 0x000fc4000000001f */
[----:B------:R-:W-:Y:S01]  /*5fd0*/  FFMA R9, R16, R5, R24 ;  /* 0x0000000510097223 */ /* 0x000fe20000000018 */
[C---:B0-----:R-:W-:Y:S01]  /*5fe0*/  FFMA R13, R10.reuse, R6, R17 ;  /* 0x000000060a0d7223 */ /* 0x041fe20000000011 */
[----:B------:R-:W-:-:S03]  /*5ff0*/  FFMA R17, R10, R7, R14 ;  /* 0x000000070a117223 */ /* 0x000fc6000000000e */
[----:B------:R-:W-:Y:S02]  /*6000*/  FFMA R31, R0, R7, R13 ;  /* 0x00000007001f7223 */ /* 0x000fe4000000000d */
[----:B------:R-:W0:Y:S01]  /*6010*/  LDS.128 R4, [R3+0xb00] ;  /* 0x000b000003047984 */ /* 0x000e220000000c00 */
[----:B------:R-:W-:-:S03]  /*6020*/  IADD3 R35, PT, PT, R2, 0x1bc0, RZ ;  /* 0x00001bc002237810 */ /* 0x000fc60007ffe0ff */
[----:B------:R1:W3:Y:S02]  /*6030*/  LDG.E.CONSTANT R13, desc[UR10][R28.64+0x180] ;  /* 0x0001800a1c0d7981 */ /* 0x0002e4000c1e9900 */
[----:B------:R-:W-:-:S04]  /*6040*/  IMAD.WIDE.U32 R34, R35, 0x4, R20 ;  /* 0x0000000423227825 */ /* 0x000fc800078e0014 */
[C---:B0-----:R-:W-:Y:S01]  /*6050*/  FFMA R14, R10.reuse, R4, R15 ;  /* 0x000000040a0e7223 */ /* 0x041fe2000000000f */
[----:B------:R-:W-:Y:S02]  /*6060*/  FFMA R15, R10, R5, R12 ;  /* 0x000000050a0f7223 */ /* 0x000fe4000000000c */
[----:B------:R-:W4:Y:S01]  /*6070*/  LDG.E.CONSTANT R12, desc[UR10][R34.64] ;  /* 0x0000000a220c7981 */ /* 0x000f22000c1e9900 */
[----:B------:R-:W-:Y:S01]  /*6080*/  IADD3 R33, PT, PT, R2, 0x1c20, RZ ;  /* 0x00001c2002217810 */ /* 0x000fe20007ffe0ff */
[----:B------:R-:W-:Y:S01]  /*6090*/  FFMA R24, R0, R6, R15 ;  /* 0x0000000600187223 */ /* 0x000fe2000000000f */
[----:B------:R-:W-:Y:S01]  /*60a0*/  FFMA R15, R16, R4, R31 ;  /* 0x00000004100f7223 */ /* 0x000fe2000000001f */
[----:B------:R-:W-:Y:S02]  /*60b0*/  IADD3 R31, PT, PT, R2, 0x1c80, RZ ;  /* 0x00001c80021f7810 */ /* 0x000fe40007ffe0ff */
[----:B------:R-:W-:-:S04]  /*60c0*/  IMAD.WIDE.U32 R32, R33, 0x4, R20 ;  /* 0x0000000421207825 */ /* 0x000fc800078e0014 */
[C---:B------:R-:W-:Y:S01]  /*60d0*/  FFMA R10, R0.reuse, R4, R17 ;  /* 0x00000004000a7223 */ /* 0x040fe20000000011 */
[-C--:B------:R-:W-:Y:S01]  /*60e0*/  FFMA R17, R0, R5.reuse, R14 ;  /* 0x0000000500117223 */ /* 0x080fe2000000000e */
[----:B------:R-:W-:Y:S01]  /*60f0*/  IMAD.WIDE.U32 R30, R31, 0x4, R20 ;  /* 0x000000041f1e7825 */ /* 0x000fe200078e0014 */
[----:B------:R0:W5:Y:S03]  /*6100*/  LDG.E.CONSTANT R0, desc[UR10][R32.64] ;  /* 0x0000000a20007981 */ /* 0x000166000c1e9900 */
[C---:B------:R-:W-:Y:S02]  /*6110*/  FFMA R14, R16.reuse, R5, R10 ;  /* 0x00000005100e7223 */ /* 0x040fe4000000000a */
[----:B------:R4:W5:Y:S01]  /*6120*/  LDG.E.CONSTANT R10, desc[UR10][R30.64] ;  /* 0x0000000a1e0a7981 */ /* 0x000962000c1e9900 */
        /* <DEDUP_REMOVED lines=10> */
[C---:B---3--:R-:W-:Y:S01]  /*61d0*/  FFMA R5, R13.reuse, R5, R4 ;  /* 0x000000050d057223 */ /* 0x048fe20000000004 */
[CC--:B------:R-:W-:Y:S01]  /*61e0*/  FFMA R27, R13.reuse, R6.reuse, R18 ;  /* 0x000000060d1b7223 */ /* 0x0c0fe20000000012 */
[----:B0-----:R-:W-:Y:S02]  /*61f0*/  FFMA R33, R13, R7, R24 ;  /* 0x000000070d217223 */ /* 0x001fe40000000018 */
[----:B----4-:R-:W-:-:S02]  /*6200*/  FFMA R31, R12, R6, R5 ;  /* 0x000000060c1f7223 */ /* 0x010fc40000000005 */
[----:B------:R-:W0:Y:S01]  /*6210*/  LDS.64 R4, [R3+0xb50] ;  /* 0x000b500003047984 */ /* 0x000e220000000a00 */
[----:B------:R-:W-:-:S03]  /*6220*/  FFMA R18, R12, R7, R27 ;  /* 0x000000070c127223 */ /* 0x000fc6000000001b */
[----:B------:R-:W3:Y:S01]  /*6230*/  LDS.64 R6, [R3+0xb88] ;  /* 0x000b880003067984 */ /* 0x000ee20000000a00 */
[-C--:B0-----:R-:W-:Y:S01]  /*6240*/  FFMA R24, R13, R4.reuse, R23 ;  /* 0x000000040d187223 */ /* 0x081fe20000000017 */
[----:B------:R-:W-:-:S03]  /*6250*/  FFMA R27, R12, R4, R33 ;  /* 0x000000040c1b7223 */ /* 0x000fc60000000021 */
[----:B------:R-:W-:Y:S01]  /*6260*/  FFMA R23, R12, R5, R24 ;  /* 0x000000050c177223 */ /* 0x000fe20000000018 */
[-C--:B---3--:R-:W-:Y:S01]  /*6270*/  FFMA R4, R8, R6.reuse, R25 ;  /* 0x0000000608047223 */ /* 0x088fe20000000019 */
[C---:B-----5:R-:W-:Y:S01]  /*6280*/  FFMA R5, R0.reuse, R6, R31 ;  /* 0x0000000600057223 */ /* 0x060fe2000000001f */
[-C--:B------:R-:W-:Y:S01]  /*6290*/  FFMA R31, R0, R7.reuse, R18 ;  /* 0x00000007001f7223 */ /* 0x080fe20000000012 */
[-C--:B------:R-:W-:Y:S01]  /*62a0*/  FFMA R24, R8, R7.reuse, R22 ;  /* 0x0000000708187223 */ /* 0x080fe20000000016 */
[CC--:B-1----:R-:W-:Y:S01]  /*62b0*/  FFMA R29, R13.reuse, R7.reuse, R4 ;  /* 0x000000070d1d7223 */ /* 0x0c2fe20000000004 */
[C---:B------:R-:W-:Y:S02]  /*62c0*/  FFMA R18, R10.reuse, R7, R5 ;  /* 0x000000070a127223 */ /* 0x040fe40000000005 */
[----:B------:R-:W0:Y:S02]  /*62d0*/  LDS.128 R4, [R3+0xb90] ;  /* 0x000b900003047984 */ /* 0x000e240000000c00 */
[-C--:B0-----:R-:W-:Y:S01]  /*62e0*/  FFMA R25, R13, R4.reuse, R24 ;  /* 0x000000040d197223 */ /* 0x081fe20000000018 */
[-C--:B------:R-:W-:Y:S01]  /*62f0*/  FFMA R24, R10, R4.reuse, R31 ;  /* 0x000000040a187223 */ /* 0x080fe2000000001f */
[----:B------:R-:W-:Y:S01]  /*6300*/  IADD3 R31, PT, PT, R2, 0x1d40, RZ ;  /* 0x00001d40021f7810 */ /* 0x000fe20007ffe0ff */
[-C--:B------:R-:W-:Y:S01]  /*6310*/  FFMA R22, R8, R4.reuse, R19 ;  /* 0x0000000408167223 */ /* 0x080fe20000000013 */
[----:B------:R-:W-:-:S03]  /*6320*/  FFMA R19, R12, R4, R29 ;  /* 0x000000040c137223 */ /* 0x000fc6000000001d */
[----:B------:R-:W-:-:S04]  /*6330*/  IMAD.WIDE.U32 R30, R31, 0x4, R20 ;  /* 0x000000041f1e7825 */ /* 0x000fc800078e0014 */
[-C--:B------:R-:W-:Y:S01]  /*6340*/  FFMA R29, R0, R4.reuse, R27 ;  /* 0x00000004001d7223 */ /* 0x080fe2000000001b */
[----:B--2---:R-:W-:Y:S01]  /*6350*/  FFMA R18, R11, R4, R18 ;  /* 0x000000040b127223 */ /* 0x004fe20000000012 */
[-C--:B------:R-:W-:Y:S02]  /*6360*/  FFMA R4, R8, R5.reuse, R9 ;  /* 0x0000000508047223 */ /* 0x080fe40000000009 */
[----:B------:R0:W2:Y:S01]  /*6370*/  LDG.E.CONSTANT R9, desc[UR10][R30.64] ;  /* 0x0000000a1e097981 */ /* 0x0000a2000c1e9900 */
[-C--:B------:R-:W-:Y:S01]  /*6380*/  FFMA R23, R0, R5.reuse, R23 ;  /* 0x0000000500177223 */ /* 0x080fe20000000017 */
[CC--:B------:R-:W-:Y:S01]  /*6390*/  FFMA R27, R13.reuse, R5.reuse, R22 ;  /* 0x000000050d1b7223 */ /* 0x0c0fe20000000016 */
[-C--:B------:R-:W-:Y:S01]  /*63a0*/  FFMA R4, R13, R6.reuse, R4 ;  /* 0x000000060d047223 */ /* 0x080fe20000000004 */
[CC--:B------:R-:W-:Y:S01]  /*63b0*/  FFMA R22, R10.reuse, R5.reuse, R29 ;  /* 0x000000050a167223 */ /* 0x0c0fe2000000001d */
[-C--:B------:R-:W-:Y:S01]  /*63c0*/  FFMA R26, R10, R6.reuse, R23 ;  /* 0x000000060a1a7223 */ /* 0x080fe20000000017 */
[CC--:B------:R-:W-:Y:S01]  /*63d0*/  FFMA R25, R12.reuse, R5.reuse, R25 ;  /* 0x000000050c197223 */ /* 0x0c0fe20000000019 */
[C---:B------:R-:W-:Y:S01]  /*63e0*/  FFMA R24, R11.reuse, R5, R24 ;  /* 0x000000050b187223 */ /* 0x040fe20000000018 */
        /* <DEDUP_REMOVED lines=8> */
[----:B------:R-:W-:-:S04]  /*6470*/  IMAD.WIDE.U32 R30, R31, 0x4, R20 ;  /* 0x000000041f1e7825 */ /* 0x000fc800078e0014 */
[-C--:B-1----:R-:W-:Y:S01]  /*6480*/  FFMA R28, R8, R4.reuse, R15 ;  /* 0x00000004081c7223 */ /* 0x082fe2000000000f */
[-C--:B------:R-:W-:Y:S01]  /*6490*/  FFMA R19, R0, R4.reuse, R19 ;  /* 0x0000000400137223 */ /* 0x080fe20000000013 */
[C---:B------:R-:W-:Y:S01]  /*64a0*/  FFMA R14, R8.reuse, R5, R14 ;  /* 0x00000005080e7223 */ /* 0x040fe2000000000e */
[C---:B------:R-:W-:Y:S01]  /*64b0*/  FFMA R16, R8.reuse, R7, R16 ;  /* 0x0000000708107223 */ /* 0x040fe20000000010 */
[C---:B--2---:R-:W-:Y:S01]  /*64c0*/  FFMA R15, R9.reuse, R4, R18 ;  /* 0x00000004090f7223 */ /* 0x044fe20000000012 */
[-C--:B------:R-:W-:Y:S02]  /*64d0*/  FFMA R4, R8, R6.reuse, R17 ;  /* 0x0000000608047223 */ /* 0x080fe40000000011 */
[----:B------:R0:W2:Y:S01]  /*64e0*/  LDG.E.CONSTANT R8, desc[UR10][R32.64] ;  /* 0x0000000a20087981 */ /* 0x0000a2000c1e9900 */
[-C--:B------:R-:W-:Y:S01]  /*64f0*/  FFMA R18, R10, R5.reuse, R19 ;  /* 0x000000050a127223 */ /* 0x080fe20000000013 */
[-C--:B------:R-:W-:Y:S02]  /*6500*/  FFMA R19, R9, R5.reuse, R24 ;  /* 0x0000000509137223 */ /* 0x080fe40000000018 */
[----:B------:R-:W3:Y:S01]  /*6510*/  LDG.E.CONSTANT R24, desc[UR10][R30.64] ;  /* 0x0000000a1e187981 */ /* 0x000ee2000c1e9900 */
[CC--:B------:R-:W-:Y:S01]  /*6520*/  FFMA R29, R13.reuse, R5.reuse, R28 ;  /* 0x000000050d1d7223 */ /* 0x0c0fe2000000001c */
[C---:B------:R-:W-:Y:S01]  /*6530*/  FFMA R25, R0.reuse, R5, R25 ;  /* 0x0000000500197223 */ /* 0x040fe20000000019 */
[-C--:B------:R-:W-:Y:S01]  /*6540*/  FFMA R17, R13, R6.reuse, R14 ;  /* 0x000000060d117223 */ /* 0x080fe2000000000e */
[-C--:B------:R-:W-:Y:S01]  /*6550*/  FFMA R27, R0, R6.reuse, R27 ;  /* 0x00000006001b7223 */ /* 0x080fe2000000001b */
[-C--:B------:R-:W-:Y:S01]  /*6560*/  FFMA R14, R11, R6.reuse, R18 ;  /* 0x000000060b0e7223 */ /* 0x080fe20000000012 */
[----:B------:R-:W-:-:S02]  /*6570*/  FFMA R28, R10, R6, R25 ;  /* 0x000000060a1c7223 */ /* 0x000fc40000000019 */
[-C--:B0-----:R-:W-:Y:S01]  /*6580*/  FFMA R32, R10, R7.reuse, R27 ;  /* 0x000000070a207223 */ /* 0x081fe2000000001b */
[-C--:B------:R-:W-:Y:S01]  /*6590*/  FFMA R23, R0, R7.reuse, R23 ;  /* 0x0000000700177223 */ /* 0x080fe20000000017 */
[----:B------:R-:W-:Y:S01]  /*65a0*/  FFMA R28, R11, R7, R28 ;  /* 0x000000070b1c7223 */ /* 0x000fe2000000001c */
[----:B------:R-:W-:Y:S01]  /*65b0*/  IADD3 R33, PT, PT, R2, 0x1e60, RZ ;  /* 0x00001e6002217810 */ /* 0x000fe20007ffe0ff */
[----:B--2---:R-:W-:Y:S01]  /*65c0*/  FFMA R5, R8, R5, R15 ;  /* 0x0000000508057223 */ /* 0x004fe2000000000f */
[-C--:B------:R-:W-:Y:S01]  /*65d0*/  FFMA R15, R12, R6.reuse, R29 ;  /* 0x000000060c0f7223 */ /* 0x080fe2000000001d */
[CC--:B------:R-:W-:Y:S01]  /*65e0*/  FFMA R29, R9.reuse, R6.reuse, R22 ;  /* 0x00000006091d7223 */ /* 0x0c0fe20000000016 */
[-C--:B------:R-:W-:Y:S01]  /*65f0*/  FFMA R19, R8, R6.reuse, R19 ;  /* 0x0000000608137223 */ /* 0x080fe20000000013 */
[----:B---3--:R-:W-:Y:S01]  /*6600*/  FFMA R22, R24, R6, R5 ;  /* 0x0000000618167223 */ /* 0x008fe20000000005 */
[-C--:B------:R-:W-:Y:S01]  /*6610*/  FFMA R6, R12, R7.reuse, R17 ;  /* 0x000000070c067223 */ /* 0x080fe20000000011 */
[----:B------:R-:W-:-:S02]  /*6620*/  FFMA R17, R9, R7, R26 ;  /* 0x0000000709117223 */ /* 0x000fc4000000001a */
[----:B------:R-:W0:Y:S01]  /*6630*/  LDS.64 R26, [R3+0xbe0] ;  /* 0x000be000031a7984 */ /* 0x000e220000000a00 */
[CC--:B------:R-:W-:Y:S01]  /*6640*/  FFMA R5, R13.reuse, R7.reuse, R4 ;  /* 0x000000070d057223 */ /* 0x0c0fe20000000004 */
[-C--:B------:R-:W-:Y:S01]  /*6650*/  FFMA R29, R8, R7.reuse, R29 ;  /* 0x00000007081d7223 */ /* 0x080fe2000000001d */
[----:B------:R-:W-:Y:S02]  /*6660*/  FFMA R18, R24, R7, R19 ;  /* 0x0000000718127223 */ /* 0x000fe40000000013 */
[-C--:B0-----:R-:W-:Y:S02]  /*6670*/  FFMA R7, R12, R26.reuse, R5 ;  /* 0x0000001a0c077223 */ /* 0x081fe40000000005 */
[----:B------:R-:W0:Y:S01]  /*6680*/  LDS.64 R4, [R3+0xc18] ;  /* 0x000c180003047984 */ /* 0x000e220000000a00 */
[-C--:B------:R-:W-:Y:S01]  /*6690*/  FFMA R16, R13, R26.reuse, R16 ;  /* 0x0000001a0d107223 */ /* 0x080fe20000000010 */
[----:B------:R-:W-:-:S03]  /*66a0*/  FFMA R17, R8, R26, R17 ;  /* 0x0000001a08117223 */ /* 0x000fc60000000011 */
[----:B------:R-:W-:Y:S01]  /*66b0*/  FFMA R30, R12, R27, R16 ;  /* 0x0000001b0c1e7223 */ /* 0x000fe20000000010 */
[----:B------:R-:W-:-:S04]  /*66c0*/  FFMA R16, R10, R26, R23 ;  /* 0x0000001a0a107223 */ /* 0x000fc80000000017 */
[-C--:B------:R-:W-:Y:S01]  /*66d0*/  FFMA R16, R11, R27.reuse, R16 ;  /* 0x0000001b0b107223 */ /* 0x080fe20000000010 */
[----:B------:R-:W-:Y:S01]  /*66e0*/  FFMA R27, R24, R27, R17 ;  /* 0x0000001b181b7223 */ /* 0x000fe20000000011 */
[CC--:B0-----:R-:W-:Y:S01]  /*66f0*/  FFMA R15, R0.reuse, R4.reuse, R15 ;  /* 0x00000004000f7223 */ /* 0x0c1fe2000000000f */
[C---:B------:R-:W-:Y:S01]  /*6700*/  FFMA R13, R9.reuse, R4, R14 ;  /* 0x00000004090d7223 */ /* 0x040fe2000000000e */
[-C--:B------:R-:W-:Y:S01]  /*6710*/  FFMA R17, R0, R5.reuse, R6 ;  /* 0x0000000500117223 */ /* 0x080fe20000000006 */
[-C--:B------:R-:W-:Y:S01]  /*6720*/  FFMA R19, R9, R5.reuse, R28 ;  /* 0x0000000509137223 */ /* 0x080fe2000000001c */
[-C--:B------:R-:W-:Y:S01]  /*6730*/  FFMA R4, R10, R5.reuse, R15 ;  /* 0x000000050a047223 */ /* 0x080fe2000000000f */
[----:B------:R-:W-:Y:S02]  /*6740*/  FFMA R5, R8, R5, R13 ;  /* 0x0000000508057223 */ /* 0x000fe4000000000d */
[----:B------:R-:W0:Y:S01]  /*6750*/  LDS.128 R12, [R3+0xc20] ;  /* 0x000c2000030c7984 */ /* 0x000e220000000c00 */
[-C--:B------:R-:W-:Y:S01]  /*6760*/  FFMA R32, R11, R26.reuse, R32 ;  /* 0x0000001a0b207223 */ /* 0x080fe20000000020 */
[----:B------:R-:W-:Y:S01]  /*6770*/  FFMA R29, R24, R26, R29 ;  /* 0x0000001a181d7223 */ /* 0x000fe2000000001d */
[CC--:B0-----:R-:W-:Y:S01]  /*6780*/  FFMA R7, R0.reuse, R12.reuse, R7 ;  /* 0x0000000c00077223 */ /* 0x0c1fe20000000007 */
[-C--:B------:R-:W-:Y:S01]  /*6790*/  FFMA R23, R0, R13.reuse, R30 ;  /* 0x0000000d00177223 */ /* 0x080fe2000000001e */
[C---:B------:R-:W-:Y:S01]  /*67a0*/  FFMA R26, R10.reuse, R12, R17 ;  /* 0x0000000c0a1a7223 */ /* 0x040fe20000000011 */
[-C--:B------:R-:W-:Y:S01]  /*67b0*/  FFMA R25, R9, R13.reuse, R16 ;  /* 0x0000000d09197223 */ /* 0x080fe20000000010 */
[CC--:B------:R-:W-:Y:S01]  /*67c0*/  FFMA R7, R10.reuse, R13.reuse, R7 ;  /* 0x0000000d0a077223 */ /* 0x0c0fe20000000007 */
[----:B------:R-:W-:Y:S01]  /*67d0*/  FFMA R28, R10, R14, R23 ;  /* 0x0000000e0a1c7223 */ /* 0x000fe20000000017 */
[C---:B------:R-:W-:Y:S01]  /*67e0*/  FFMA R30, R11.reuse, R12, R4 ;  /* 0x0000000c0b1e7223 */ /* 0x040fe20000000004 */
[C---:B------:R-:W-:Y:S01]  /*67f0*/  FFMA R26, R11.reuse, R13, R26 ;  /* 0x0000000d0b1a7223 */ /* 0x040fe2000000001a */
[C---:B------:R-:W-:Y:S01]  /*6800*/  FFMA R17, R11.reuse, R14, R7 ;  /* 0x0000000e0b117223 */ /* 0x040fe20000000007 */
[----:B------:R-:W-:Y:S01]  /*6810*/  FFMA R28, R11, R15, R28 ;  /* 0x0000000f0b1c7223 */ /* 0x000fe2000000001c */
[----:B------:R-:W-:Y:S01]  /*6820*/  FFMA R11, R9, R12, R32 ;  /* 0x0000000c090b7223 */ /* 0x000fe20000000020 */
[----:B------:R-:W-:Y:S01]  /*6830*/  FFMA R10, R8, R14, R25 ;  /* 0x0000000e080a7223 */ /* 0x000fe20000000019 */
[----:B------:R-:W-:-:S04]  /*6840*/  IMAD.WIDE.U32 R32, R33, 0x4, R20 ;  /* 0x0000000421207825 */ /* 0x000fc800078e0014 */
[----:B------:R-:W-:Y:S01]  /*6850*/  FFMA R11, R8, R13, R11 ;  /* 0x0000000d080b7223 */ /* 0x000fe2000000000b */
[C---:B------:R-:W-:Y:S02]  /*6860*/  FFMA R25, R24.reuse, R15, R10 ;  /* 0x0000000f18197223 */ /* 0x040fe4000000000a */
[----:B------:R-:W2:Y:S01]  /*6870*/  LDG.E.CONSTANT R10, desc[UR10][R32.64] ;  /* 0x0000000a200a7981 */ /* 0x000ea2000c1e9900 */
[----:B------:R-:W-:-:S03]  /*6880*/  FFMA R11, R24, R14, R11 ;  /* 0x0000000e180b7223 */ /* 0x000fc6000000000b */
[----:B------:R-:W3:Y:S01]  /*6890*/  LDG.E.CONSTANT R14, desc[UR10][R32.64+0x180] ;  /* 0x0001800a200e7981 */ /* 0x000ee2000c1e9900 */
[-C--:B------:R-:W-:Y:S01]  /*68a0*/  FFMA R23, R8, R12.reuse, R19 ;  /* 0x0000000c08177223 */ /* 0x080fe20000000013 */
[C---:B------:R-:W-:Y:S02]  /*68b0*/  FFMA R19, R24.reuse, R12, R5 ;  /* 0x0000000c18137223 */ /* 0x040fe40000000005 */
[----:B------:R-:W0:Y:S01]  /*68c0*/  LDS.128 R4, [R3+0xc60] ;  /* 0x000c600003047984 */ /* 0x000e220000000c00 */
[----:B------:R-:W-:-:S03]  /*68d0*/  FFMA R0, R24, R13, R23 ;  /* 0x0000000d18007223 */ /* 0x000fc60000000017 */
[----:B------:R1:W4:Y:S01]  /*68e0*/  LDG.E.CONSTANT R13, desc[UR10][R32.64+0x300] ;  /* 0x0003000a200d7981 */ /* 0x000322000c1e9900 */
[C---:B0-----:R-:W-:Y:S01]  /*68f0*/  FFMA R23, R9.reuse, R4, R30 ;  /* 0x0000000409177223 */ /* 0x041fe2000000001e */
[CC--:B------:R-:W-:Y:S01]  /*6900*/  FFMA R12, R9.reuse, R6.reuse, R17 ;  /* 0x00000006090c7223 */ /* 0x0c0fe20000000011 */
[CC--:B------:R-:W-:Y:S02]  /*6910*/  FFMA R15, R9.reuse, R5.reuse, R26 ;  /* 0x00000005090f7223 */ /* 0x0c0fe4000000001a */
[C---:B------:R-:W-:Y:S02]  /*6920*/  FFMA R17, R8.reuse, R5, R23 ;  /* 0x0000000508117223 */ /* 0x040fe40000000017 */
[----:B------:R-:W0:Y:S01]  /*6930*/  LDS.64 R4, [R3+0xc70] ;  /* 0x000c700003047984 */ /* 0x000e220000000a00 */
[-C--:B------:R-:W-:Y:S01]  /*6940*/  FFMA R9, R9, R7.reuse, R28 ;  /* 0x0000000709097223 */ /* 0x080fe2000000001c */
[C---:B------:R-:W-:Y:S01]  /*6950*/  FFMA R23, R8.reuse, R7, R12 ;  /* 0x0000000708177223 */ /* 0x040fe2000000000c */
[-C--:B------:R-:W-:Y:S01]  /*6960*/  FFMA R16, R8, R6.reuse, R15 ;  /* 0x0000000608107223 */ /* 0x080fe2000000000f */
[----:B------:R-:W-:-:S03]  /*6970*/  FFMA R17, R24, R6, R17 ;  /* 0x0000000618117223 */ /* 0x000fc60000000011 */
[----:B------:R-:W-:Y:S01]  /*6980*/  FFMA R16, R24, R7, R16 ;  /* 0x0000000718107223 */ /* 0x000fe20000000010 */
[-C--:B0-----:R-:W-:Y:S02]  /*6990*/  FFMA R12, R8, R4.reuse, R9 ;  /* 0x00000004080c7223 */ /* 0x081fe40000000009 */
[----:B------:R-:W2:Y:S01]  /*69a0*/  LDS.64 R8, [R3+0xca8] ;  /* 0x000ca80003087984 */ /* 0x000ea20000000a00 */
[C---:B------:R-:W-:Y:S01]  /*69b0*/  FFMA R23, R24.reuse, R4, R23 ;  /* 0x0000000418177223 */ /* 0x040fe20000000017 */
[----:B------:R-:W-:Y:S02]  /*69c0*/  FFMA R15, R24, R5, R12 ;  /* 0x00000005180f7223 */ /* 0x000fe4000000000c */
[----:B------:R-:W0:Y:S01]  /*69d0*/  LDS.128 R4, [R3+0xcb0] ;  /* 0x000cb00003047984 */ /* 0x000e220000000c00 */
[----:B-1----:R-:W-:-:S05]  /*69e0*/  IADD3 R33, PT, PT, R2, 0x1f80, RZ ;  /* 0x00001f8002217810 */ /* 0x002fca0007ffe0ff */
[----:B------:R-:W-:Y:S01]  /*69f0*/  IMAD.WIDE.U32 R32, R33, 0x4, R20 ;  /* 0x0000000421207825 */ /* 0x000fe200078e0014 */
[----:B------:R-:W-:-:S03]  /*6a00*/  IADD3 R28, PT, PT, R2, 0x2040, RZ ;  /* 0x00002040021c7810 */ /* 0x000fc60007ffe0ff */
[C---:B--2---:R-:W-:Y:S01]  /*6a10*/  FFMA R31, R10.reuse, R8, R22 ;  /* 0x000000080a1f7223 */ /* 0x044fe20000000016 */
[----:B------:R-:W-:-:S03]  /*6a20*/  FFMA R35, R10, R9, R18 ;  /* 0x000000090a237223 */ /* 0x000fc60000000012 */
[----:B---3--:R-:W-:Y:S01]  /*6a30*/  FFMA R18, R14, R9, R31 ;  /* 0x000000090e127223 */ /* 0x008fe2000000001f */
[----:B------:R-:W-:Y:S01]  /*6a40*/  IADD3 R31, PT, PT, R2, 0x1fe0, RZ ;  /* 0x00001fe0021f7810 */ /* 0x000fe20007ffe0ff */
[----:B------:R-:W2:Y:S04]  /*6a50*/  LDG.E.CONSTANT R9, desc[UR10][R32.64] ;  /* 0x0000000a20097981 */ /* 0x000ea8000c1e9900 */
[----:B------:R-:W-:-:S04]  /*6a60*/  IMAD.WIDE.U32 R30, R31, 0x4, R20 ;  /* 0x000000041f1e7825 */ /* 0x000fc800078e0014 */
[-C--:B0-----:R-:W-:Y:S01]  /*6a70*/  FFMA R37, R10, R4.reuse, R29 ;  /* 0x000000040a257223 */ /* 0x081fe2000000001d */
[----:B------:R-:W-:Y:S01]  /*6a80*/  IMAD.WIDE.U32 R28, R28, 0x4, R20 ;  /* 0x000000041c1c7825 */ /* 0x000fe200078e0014 */
[----:B------:R-:W3:Y:S04]  /*6a90*/  LDG.E.CONSTANT R8, desc[UR10][R30.64] ;  /* 0x0000000a1e087981 */ /* 0x000ee8000c1e9900 */
        /* <DEDUP_REMOVED lines=9> */
[----:B------:R-:W1:Y:S01]  /*6b30*/  LDS.128 R4, [R3+0xcf0] ;  /* 0x000cf00003047984 */ /* 0x000e620000000c00 */
[----:B------:R-:W-:-:S05]  /*6b40*/  IADD3 R37, PT, PT, R2, 0x20a0, RZ ;  /* 0x000020a002257810 */ /* 0x000fca0007ffe0ff */
[----:B------:R-:W-:-:S04]  /*6b50*/  IMAD.WIDE.U32 R36, R37, 0x4, R20 ;  /* 0x0000000425247825 */ /* 0x000fc800078e0014 */
[C---:B-1----:R-:W-:Y:S01]  /*6b60*/  FFMA R27, R10.reuse, R4, R19 ;  /* 0x000000040a1b7223 */ /* 0x042fe20000000013 */
[----:B------:R-:W-:-:S03]  /*6b70*/  FFMA R19, R10, R5, R0 ;  /* 0x000000050a137223 */ /* 0x000fc60000000000 */
[-C--:B------:R-:W-:Y:S01]  /*6b80*/  FFMA R0, R14, R5.reuse, R27 ;  /* 0x000000050e007223 */ /* 0x080fe2000000001b */
[----:B0-----:R-:W-:Y:S01]  /*6b90*/  FFMA R29, R10, R6, R11 ;  /* 0x000000060a1d7223 */ /* 0x001fe2000000000b */
[C---:B--2---:R-:W-:Y:S01]  /*6ba0*/  FFMA R27, R9.reuse, R5, R24 ;  /* 0x00000005091b7223 */ /* 0x044fe20000000018 */
[C---:B------:R-:W-:Y:S01]  /*6bb0*/  FFMA R31, R9.reuse, R4, R18 ;  /* 0x00000004091f7223 */ /* 0x040fe20000000012 */
[-C--:B------:R-:W-:Y:S01]  /*6bc0*/  FFMA R18, R14, R6.reuse, R19 ;  /* 0x000000060e127223 */ /* 0x080fe20000000013 */
[-C--:B------:R-:W-:Y:S01]  /*6bd0*/  FFMA R19, R9, R6.reuse, R22 ;  /* 0x0000000609137223 */ /* 0x080fe20000000016 */
[----:B---3--:R-:W-:Y:S02]  /*6be0*/  FFMA R11, R8, R6, R27 ;  /* 0x00000006080b7223 */ /* 0x008fe4000000001b */
[-C--:B------:R-:W-:Y:S02]  /*6bf0*/  FFMA R22, R13, R7.reuse, R18 ;  /* 0x000000070d167223 */ /* 0x080fe40000000012 */
[----:B-----5:R-:W-:-:S02]  /*6c00*/  FFMA R18, R12, R7, R11 ;  /* 0x000000070c127223 */ /* 0x020fc4000000000b */
[----:B------:R-:W2:Y:S01]  /*6c10*/  LDG.E.CONSTANT R11, desc[UR10][R36.64] ;  /* 0x0000000a240b7981 */ /* 0x000ea2000c1e9900 */
[----:B------:R-:W-:-:S03]  /*6c20*/  FFMA R31, R8, R5, R31 ;  /* 0x00000005081f7223 */ /* 0x000fc6000000001f */
[----:B------:R-:W0:Y:S01]  /*6c30*/  LDS.64 R4, [R3+0xd00] ;  /* 0x000d000003047984 */ /* 0x000e220000000a00 */
[-C--:B------:R-:W-:Y:S01]  /*6c40*/  FFMA R27, R10, R7.reuse, R25 ;  /* 0x000000070a1b7223 */ /* 0x080fe20000000019 */
[-C--:B------:R-:W-:Y:S01]  /*6c50*/  FFMA R25, R9, R7.reuse, R26 ;  /* 0x0000000709197223 */ /* 0x080fe2000000001a */
[CC--:B------:R-:W-:Y:S01]  /*6c60*/  FFMA R24, R13.reuse, R6.reuse, R0 ;  /* 0x000000060d187223 */ /* 0x0c0fe20000000000 */
[----:B------:R-:W-:Y:S01]  /*6c70*/  FFMA R32, R12, R6, R31 ;  /* 0x000000060c207223 */ /* 0x000fe2000000001f */
[-C--:B------:R-:W-:Y:S01]  /*6c80*/  FFMA R0, R14, R7.reuse, R29 ;  /* 0x000000070e007223 */ /* 0x080fe2000000001d */
[----:B------:R-:W-:Y:S01]  /*6c90*/  FFMA R19, R8, R7, R19 ;  /* 0x0000000708137223 */ /* 0x000fe20000000013 */
[----:B------:R-:W-:Y:S01]  /*6ca0*/  IADD3 R35, PT, PT, R2, 0x2100, RZ ;  /* 0x0000210002237810 */ /* 0x000fe20007ffe0ff */
[-C--:B0-----:R-:W-:Y:S01]  /*6cb0*/  FFMA R6, R14, R4.reuse, R27 ;  /* 0x000000040e067223 */ /* 0x081fe2000000001b */
[-C--:B------:R-:W-:Y:S01]  /*6cc0*/  FFMA R7, R8, R4.reuse, R25 ;  /* 0x0000000408077223 */ /* 0x080fe20000000019 */
[CC--:B------:R-:W-:Y:S01]  /*6cd0*/  FFMA R26, R13.reuse, R4.reuse, R0 ;  /* 0x000000040d1a7223 */ /* 0x0c0fe20000000000 */
[C---:B------:R-:W-:Y:S01]  /*6ce0*/  FFMA R28, R12.reuse, R4, R19 ;  /* 0x000000040c1c7223 */ /* 0x040fe20000000013 */
[-C--:B------:R-:W-:Y:S01]  /*6cf0*/  FFMA R6, R13, R5.reuse, R6 ;  /* 0x000000050d067223 */ /* 0x080fe20000000006 */
[----:B------:R-:W-:-:S02]  /*6d00*/  FFMA R30, R12, R5, R7 ;  /* 0x000000050c1e7223 */ /* 0x000fc40000000007 */
[----:B------:R-:W0:Y:S01]  /*6d10*/  LDS.64 R4, [R3+0xd38] ;  /* 0x000d380003047984 */ /* 0x000e220000000a00 */
[----:B------:R-:W-:Y:S01]  /*6d20*/  IMAD.WIDE.U32 R34, R35, 0x4, R20 ;  /* 0x0000000423227825 */ /* 0x000fe200078e0014 */
[----:B------:R-:W-:-:S04]  /*6d30*/  IADD3 R33, PT, PT, R2, 0x2160, RZ ;  /* 0x0000216002217810 */ /* 0x000fc80007ffe0ff */
[----:B------:R-:W3:Y:S01]  /*6d40*/  LDG.E.CONSTANT R0, desc[UR10][R34.64] ;  /* 0x0000000a22007981 */ /* 0x000ee2000c1e9900 */
[----:B0-----:R-:W-:Y:S01]  /*6d50*/  FFMA R31, R9, R5, R22 ;  /* 0x00000005091f7223 */ /* 0x001fe20000000016 */
[----:B--2---:R-:W-:Y:S01]  /*6d60*/  FFMA R25, R11, R4, R32 ;  /* 0x000000040b197223 */ /* 0x004fe20000000020 */
[----:B------:R-:W-:-:S05]  /*6d70*/  IMAD.WIDE.U32 R32, R33, 0x4, R20 ;  /* 0x0000000421207825 */ /* 0x000fca00078e0014 */
[----:B------:R0:W2:Y:S01]  /*6d80*/  LDG.E.CONSTANT R22, desc[UR10][R32.64] ;  /* 0x0000000a20167981 */ /* 0x0000a2000c1e9900 */
[CC--:B------:R-:W-:Y:S01]  /*6d90*/  FFMA R17, R10.reuse, R4.reuse, R17 ;  /* 0x000000040a117223 */ /* 0x0c0fe20000000011 */
[----:B------:R-:W-:Y:S01]  /*6da0*/  FFMA R29, R9, R4, R24 ;  /* 0x00000004091d7223 */ /* 0x000fe20000000018 */
[-C--:B------:R-:W-:Y:S01]  /*6db0*/  FFMA R27, R10, R5.reuse, R16 ;  /* 0x000000050a1b7223 */ /* 0x080fe20000000010 */
[-C--:B------:R-:W-:Y:S01]  /*6dc0*/  FFMA R7, R11, R5.reuse, R18 ;  /* 0x000000050b077223 */ /* 0x080fe20000000012 */
[-C--:B------:R-:W-:Y:S02]  /*6dd0*/  FFMA R24, R14, R5.reuse, R17 ;  /* 0x000000050e187223 */ /* 0x080fe40000000011 */
[----:B------:R-:W1:Y:S01]  /*6de0*/  LDS.128 R16, [R3+0xd40] ;  /* 0x000d400003107984 */ /* 0x000e620000000c00 */
[----:B------:R-:W-:Y:S01]  /*6df0*/  FFMA R29, R8, R5, R29 ;  /* 0x00000005081d7223 */ /* 0x000fe2000000001d */
[CC--:B-1----:R-:W-:Y:S01]  /*6e00*/  FFMA R23, R10.reuse, R16.reuse, R23 ;  /* 0x000000100a177223 */ /* 0x0c2fe20000000017 */
[----:B------:R-:W-:Y:S01]  /*6e10*/  FFMA R15, R10, R17, R15 ;  /* 0x000000110a0f7223 */ /* 0x000fe2000000000f */
[-C--:B------:R-:W-:Y:S01]  /*6e20*/  FFMA R4, R14, R16.reuse, R27 ;  /* 0x000000100e047223 */ /* 0x080fe2000000001b */
[----:B---3--:R-:W-:Y:S01]  /*6e30*/  FFMA R25, R0, R5, R25 ;  /* 0x0000000500197223 */ /* 0x008fe20000000019 */
[-C--:B------:R-:W-:Y:S01]  /*6e40*/  FFMA R23, R14, R17.reuse, R23 ;  /* 0x000000110e177223 */ /* 0x080fe20000000017 */
[----:B------:R-:W-:Y:S01]  /*6e50*/  FFMA R5, R8, R16, R31 ;  /* 0x0000001008057223 */ /* 0x000fe2000000001f */
        /* <DEDUP_REMOVED lines=12> */
[C---:B------:R-:W-:Y:S01]  /*6f20*/  FFMA R29, R0.reuse, R17, R29 ;  /* 0x00000011001d7223 */ /* 0x040fe2000000001d */
[----:B------:R-:W-:Y:S01]  /*6f30*/  FFMA R7, R0, R16, R7 ;  /* 0x0000001000077223 */ /* 0x000fe20000000007 */
[-C--:B------:R-:W-:Y:S01]  /*6f40*/  FFMA R4, R8, R18.reuse, R13 ;  /* 0x0000001208047223 */ /* 0x080fe2000000000d */
[-C--:B------:R-:W-:Y:S01]  /*6f50*/  FFMA R5, R0, R18.reuse, R5 ;  /* 0x0000001200057223 */ /* 0x080fe20000000005 */
[----:B------:R-:W-:Y:S01]  /*6f60*/  FFMA R30, R12, R18, R27 ;  /* 0x000000120c1e7223 */ /* 0x000fe2000000001b */
[----:B0-----:R-:W-:-:S02]  /*6f70*/  IADD3 R33, PT, PT, R2, 0x21c0, RZ ;  /* 0x000021c002217810 */ /* 0x001fc40007ffe0ff */
[----:B------:R-:W-:-:S03]  /*6f80*/  IADD3 R35, PT, PT, R2, 0x2220, RZ ;  /* 0x0000222002237810 */ /* 0x000fc60007ffe0ff */
[----:B------:R-:W-:-:S04]  /*6f90*/  IMAD.WIDE.U32 R32, R33, 0x4, R20 ;  /* 0x0000000421207825 */ /* 0x000fc800078e0014 */
[----:B------:R-:W-:-:S04]  /*6fa0*/  IMAD.WIDE.U32 R34, R35, 0x4, R20 ;  /* 0x0000000423227825 */ /* 0x000fc800078e0014 */
[C---:B--2---:R-:W-:Y:S01]  /*6fb0*/  FFMA R27, R22.reuse, R18, R29 ;  /* 0x00000012161b7223 */ /* 0x044fe2000000001d */
[----:B------:R-:W-:Y:S01]  /*6fc0*/  FFMA R25, R22, R16, R25 ;  /* 0x0000001016197223 */ /* 0x000fe20000000019 */
[----:B------:R-:W-:Y:S01]  /*6fd0*/  FFMA R18, R12, R19, R4 ;  /* 0x000000130c127223 */ /* 0x000fe20000000004 */
[C---:B------:R-:W-:Y:S01]  /*6fe0*/  FFMA R16, R22.reuse, R17, R7 ;  /* 0x0000001116107223 */ /* 0x040fe20000000007 */
[----:B------:R-:W-:Y:S02]  /*6ff0*/  FFMA R19, R22, R19, R5 ;  /* 0x0000001316137223 */ /* 0x000fe40000000005 */
[----:B------:R-:W0:Y:S02]  /*7000*/  LDS.128 R4, [R3+0xd80] ;  /* 0x000d800003047984 */ /* 0x000e240000000c00 */
[----:B0-----:R-:W-:Y:S01]  /*7010*/  FFMA R13, R9, R6, R15 ;  /* 0x00000006090d7223 */ /* 0x001fe2000000000f */
[-C--:B------:R-:W-:Y:S01]  /*7020*/  FFMA R15, R11, R4.reuse, R26 ;  /* 0x000000040b0f7223 */ /* 0x080fe2000000001a */
[C---:B------:R-:W-:Y:S01]  /*7030*/  FFMA R17, R9.reuse, R4, R24 ;  /* 0x0000000409117223 */ /* 0x040fe20000000018 */
[----:B------:R-:W-:-:S02]  /*7040*/  FFMA R23, R9, R5, R10 ;  /* 0x0000000509177223 */ /* 0x000fc4000000000a */
[-C--:B------:R-:W-:Y:S01]  /*7050*/  FFMA R15, R0, R5.reuse, R15 ;  /* 0x00000005000f7223 */ /* 0x080fe2000000000f */
[C---:B------:R-:W-:Y:S01]  /*7060*/  FFMA R29, R8.reuse, R5, R17 ;  /* 0x00000005081d7223 */ /* 0x040fe20000000011 */
[-C--:B------:R-:W-:Y:S01]  /*7070*/  FFMA R17, R8, R6.reuse, R23 ;  /* 0x0000000608117223 */ /* 0x080fe20000000017 */
[----:B------:R-:W-:Y:S01]  /*7080*/  FFMA R9, R9, R7, R14 ;  /* 0x0000000709097223 */ /* 0x000fe2000000000e */
[-C--:B------:R-:W-:Y:S01]  /*7090*/  FFMA R23, R22, R6.reuse, R15 ;  /* 0x0000000616177223 */ /* 0x080fe2000000000f */
[C---:B------:R-:W-:Y:S01]  /*70a0*/  FFMA R31, R11.reuse, R5, R28 ;  /* 0x000000050b1f7223 */ /* 0x040fe2000000001c */
[----:B------:R-:W0:Y:S01]  /*70b0*/  LDS.64 R14, [R3+0xd90] ;  /* 0x000d9000030e7984 */ /* 0x000e220000000a00 */
[-C--:B------:R-:W-:Y:S01]  /*70c0*/  FFMA R4, R12, R6.reuse, R29 ;  /* 0x000000060c047223 */ /* 0x080fe2000000001d */
[CC--:B------:R-:W-:Y:S01]  /*70d0*/  FFMA R29, R11.reuse, R6.reuse, R30 ;  /* 0x000000060b1d7223 */ /* 0x0c0fe2000000001e */
[----:B------:R-:W-:Y:S01]  /*70e0*/  FFMA R5, R0, R6, R31 ;  /* 0x0000000600057223 */ /* 0x000fe2000000001f */
[CC--:B------:R-:W-:Y:S01]  /*70f0*/  FFMA R13, R8.reuse, R7.reuse, R13 ;  /* 0x00000007080d7223 */ /* 0x0c0fe2000000000d */
[----:B------:R-:W-:Y:S01]  /*7100*/  FFMA R31, R11, R7, R18 ;  /* 0x000000070b1f7223 */ /* 0x000fe20000000012 */
[----:B------:R1:W2:Y:S01]  /*7110*/  LDG.E.CONSTANT R10, desc[UR10][R32.64] ;  /* 0x0000000a200a7981 */ /* 0x0002a2000c1e9900 */
[----:B0-----:R-:W-:-:S03]  /*7120*/  FFMA R6, R8, R14, R9 ;  /* 0x0000000e08067223 */ /* 0x001fc60000000009 */
[----:B------:R-:W0:Y:S01]  /*7130*/  LDS.64 R8, [R3+0xdc8] ;  /* 0x000dc80003087984 */ /* 0x000e220000000a00 */
[-C--:B------:R-:W-:Y:S01]  /*7140*/  FFMA R31, R0, R14.reuse, R31 ;  /* 0x0000000e001f7223 */ /* 0x080fe2000000001f */
[C---:B------:R-:W-:Y:S01]  /*7150*/  FFMA R26, R12.reuse, R7, R17 ;  /* 0x000000070c1a7223 */ /* 0x040fe20000000011 */
[C---:B------:R-:W-:Y:S01]  /*7160*/  FFMA R13, R12.reuse, R14, R13 ;  /* 0x0000000e0c0d7223 */ /* 0x040fe2000000000d */
[-C--:B------:R-:W-:Y:S01]  /*7170*/  FFMA R12, R12, R15.reuse, R6 ;  /* 0x0000000f0c0c7223 */ /* 0x080fe20000000006 */
[----:B------:R-:W-:Y:S01]  /*7180*/  FFMA R15, R22, R15, R31 ;  /* 0x0000000f160f7223 */ /* 0x000fe2000000001f */
[-C--:B------:R-:W-:Y:S01]  /*7190*/  FFMA R17, R0, R7.reuse, R29 ;  /* 0x0000000700117223 */ /* 0x080fe2000000001d */
[----:B------:R-:W-:Y:S01]  /*71a0*/  FFMA R24, R22, R7, R5 ;  /* 0x0000000716187223 */ /* 0x000fe20000000005 */
[----:B------:R-:W-:-:S05]  /*71b0*/  IADD3 R29, PT, PT, R2, 0x2280, RZ ;  /* 0x00002280021d7810 */ /* 0x000fca0007ffe0ff */
[----:B------:R-:W-:-:S04]  /*71c0*/  IMAD.WIDE.U32 R28, R29, 0x4, R20 ;  /* 0x000000041d1c7825 */ /* 0x000fc800078e0014 */
[C---:B0-----:R-:W-:Y:S02]  /*71d0*/  FFMA R31, R11.reuse, R8, R4 ;  /* 0x000000080b1f7223 */ /* 0x041fe40000000004 */
[----:B------:R-:W0:Y:S01]  /*71e0*/  LDS.128 R4, [R3+0xdd0] ;  /* 0x000dd00003047984 */ /* 0x000e220000000c00 */
[CC--:B-1----:R-:W-:Y:S01]  /*71f0*/  FFMA R33, R11.reuse, R9.reuse, R26 ;  /* 0x000000090b217223 */ /* 0x0c2fe2000000001a */
[----:B------:R-:W-:Y:S02]  /*7200*/  FFMA R31, R0, R9, R31 ;  /* 0x00000009001f7223 */ /* 0x000fe4000000001f */
[----:B------:R-:W3:Y:S04]  /*7210*/  LDG.E.CONSTANT R9, desc[UR10][R34.64] ;  /* 0x0000000a22097981 */ /* 0x000ee8000c1e9900 */
[----:B------:R1:W4:Y:S01]  /*7220*/  LDG.E.CONSTANT R8, desc[UR10][R28.64] ;  /* 0x0000000a1c087981 */ /* 0x000322000c1e9900 */
[----:B------:R-:W-:Y:S01]  /*7230*/  FFMA R17, R22, R14, R17 ;  /* 0x0000000e16117223 */ /* 0x000fe20000000011 */
[CC--:B0-----:R-:W-:Y:S01]  /*7240*/  FFMA R14, R11.reuse, R4.reuse, R13 ;  /* 0x000000040b0e7223 */ /* 0x0c1fe2000000000d */
[-C--:B------:R-:W-:Y:S01]  /*7250*/  FFMA R11, R11, R5.reuse, R12 ;  /* 0x000000050b0b7223 */ /* 0x080fe2000000000c */
[----:B------:R-:W-:Y:S01]  /*7260*/  FFMA R18, R0, R4, R33 ;  /* 0x0000000400127223 */ /* 0x000fe20000000021 */
[----:B------:R-:W-:Y:S01]  /*7270*/  IADD3 R33, PT, PT, R2, 0x22e0, RZ ;  /* 0x000022e002217810 */ /* 0x000fe20007ffe0ff */
[C---:B------:R-:W-:Y:S01]  /*7280*/  FFMA R13, R0.reuse, R5, R14 ;  /* 0x00000005000d7223 */ /* 0x040fe2000000000e */
[----:B------:R-:W-:Y:S01]  /*7290*/  FFMA R14, R0, R6, R11 ;  /* 0x00000006000e7223 */ /* 0x000fe2000000000b */
[----:B------:R-:W-:Y:S01]  /*72a0*/  FFMA R11, R22, R4, R31 ;  /* 0x00000004160b7223 */ /* 0x000fe2000000001f */
[----:B------:R-:W-:Y:S01]  /*72b0*/  IADD3 R31, PT, PT, R2, 0x2340, RZ ;  /* 0x00002340021f7810 */ /* 0x000fe20007ffe0ff */
[----:B------:R-:W-:-:S04]  /*72c0*/  IMAD.WIDE.U32 R32, R33, 0x4, R20 ;  /* 0x0000000421207825 */ /* 0x000fc800078e0014 */
[----:B------:R-:W-:Y:S01]  /*72d0*/  IMAD.WIDE.U32 R30, R31, 0x4, R20 ;  /* 0x000000041f1e7825 */ /* 0x000fe200078e0014 */
[----:B------:R0:W5:Y:S04]  /*72e0*/  LDG.E.CONSTANT R12, desc[UR10][R32.64] ;  /* 0x0000000a200c7981 */ /* 0x000168000c1e9900 */
[----:B------:R3:W5:Y:S01]  /*72f0*/  LDG.E.CONSTANT R0, desc[UR10][R30.64] ;  /* 0x0000000a1e007981 */ /* 0x000762000c1e9900 */
[C---:B------:R-:W-:Y:S01]  /*7300*/  FFMA R18, R22.reuse, R5, R18 ;  /* 0x0000000516127223 */ /* 0x040fe20000000012 */
[C---:B------:R-:W-:Y:S01]  /*7310*/  FFMA R13, R22.reuse, R6, R13 ;  /* 0x00000006160d7223 */ /* 0x040fe2000000000d */
[----:B------:R-:W-:Y:S02]  /*7320*/  FFMA R22, R22, R7, R14 ;  /* 0x0000000716167223 */ /* 0x000fe4000000000e */
[----:B------:R-:W2:Y:S01]  /*7330*/  LDS.128 R4, [R3+0xe10] ;  /* 0x000e100003047984 */ /* 0x000ea20000000c00 */
[----:B-1----:R-:W-:-:S05]  /*7340*/  IADD3 R29, PT, PT, R2, 0x23a0, RZ ;  /* 0x000023a0021d7810 */ /* 0x002fca0007ffe0ff */
[----:B------:R-:W-:-:S05]  /*7350*/  IMAD.WIDE.U32 R28, R29, 0x4, R20 ;  /* 0x000000041d1c7825 */ /* 0x000fca00078e0014 */
[----:B------:R5:W5:Y:S01]  /*7360*/  LDG.E.CONSTANT R14, desc[UR10][R28.64] ;  /* 0x0000000a1c0e7981 */ /* 0x000b62000c1e9900 */
[----:B0-----:R-:W-:-:S05]  /*7370*/  IADD3 R33, PT, PT, R2, 0x2400, RZ ;  /* 0x0000240002217810 */ /* 0x001fca0007ffe0ff */
[----:B------:R-:W-:-:S04]  /*7380*/  IMAD.WIDE.U32 R32, R33, 0x4, R20 ;  /* 0x0000000421207825 */ /* 0x000fc800078e0014 */
[C---:B--2---:R-:W-:Y:S01]  /*7390*/  FFMA R4, R10.reuse, R4, R25 ;  /* 0x000000040a047223 */ /* 0x044fe20000000019 */
[C---:B------:R-:W-:Y:S01]  /*73a0*/  FFMA R16, R10.reuse, R5, R16 ;  /* 0x000000050a107223 */ /* 0x040fe20000000010 */
[CC--:B------:R-:W-:Y:S01]  /*73b0*/  FFMA R26, R10.reuse, R6.reuse, R27 ;  /* 0x000000060a1a7223 */ /* 0x0c0fe2000000001b */
[----:B------:R-:W-:Y:S01]  /*73c0*/  FFMA R19, R10, R7, R19 ;  /* 0x000000070a137223 */ /* 0x000fe20000000013 */
[C---:B---3--:R-:W-:Y:S01]  /*73d0*/  FFMA R5, R9.reuse, R5, R4 ;  /* 0x0000000509057223 */ /* 0x048fe20000000004 */
[CC--:B------:R-:W-:Y:S01]  /*73e0*/  FFMA R31, R9.reuse, R6.reuse, R16 ;  /* 0x00000006091f7223 */ /* 0x0c0fe20000000010 */
[CC--:B------:R-:W-:Y:S02]  /*73f0*/  FFMA R25, R9.reuse, R7.reuse, R26 ;  /* 0x0000000709197223 */ /* 0x0c0fe4000000001a */
[C---:B----4-:R-:W-:Y:S01]  /*7400*/  FFMA R27, R8.reuse, R6, R5 ;  /* 0x00000006081b7223 */ /* 0x050fe20000000005 */
[C---:B------:R-:W-:Y:S01]  /*7410*/  FFMA R31, R8.reuse, R7, R31 ;  /* 0x00000007081f7223 */ /* 0x040fe2000000001f */
[----:B------:R-:W0:Y:S04]  /*7420*/  LDS.64 R4, [R3+0xe20] ;  /* 0x000e200003047984 */ /* 0x000e280000000a00 */
[----:B------:R-:W1:Y:S01]  /*7430*/  LDS.64 R6, [R3+0xe58] ;  /* 0x000e580003067984 */ /* 0x000e620000000a00 */
[CC--:B0-----:R-:W-:Y:S01]  /*7440*/  FFMA R16, R9.reuse, R4.reuse, R19 ;  /* 0x0000000409107223 */ /* 0x0c1fe20000000013 */
[----:B------:R-:W-:Y:S01]  /*7450*/  FFMA R25, R8, R4, R25 ;  /* 0x0000000408197223 */ /* 0x000fe20000000019 */
[-C--:B-1----:R-:W-:Y:S01]  /*7460*/  FFMA R4, R10, R6.reuse, R23 ;  /* 0x000000060a047223 */ /* 0x082fe20000000017 */
[----:B-----5:R-:W-:Y:S01]  /*7470*/  FFMA R29, R12, R6, R27 ;  /* 0x000000060c1d7223 */ /* 0x020fe2000000001b */
[----:B------:R-:W-:Y:S01]  /*7480*/  FFMA R19, R8, R5, R16 ;  /* 0x0000000508137223 */ /* 0x000fe20000000010 */
[-C--:B------:R-:W-:Y:S01]  /*7490*/  FFMA R24, R10, R7.reuse, R24 ;  /* 0x000000070a187223 */ /* 0x080fe20000000018 */
[-C--:B------:R-:W-:Y:S01]  /*74a0*/  FFMA R27, R9, R7.reuse, R4 ;  /* 0x00000007091b7223 */ /* 0x080fe20000000004 */
[-C--:B------:R-:W-:Y:S01]  /*74b0*/  FFMA R31, R12, R7.reuse, R31 ;  /* 0x000000070c1f7223 */ /* 0x080fe2000000001f */
[----:B------:R-:W-:-:S02]  /*74c0*/  FFMA R29, R0, R7, R29 ;  /* 0x00000007001d7223 */ /* 0x000fc4000000001d */
[----:B------:R-:W0:Y:S02]  /*74d0*/  LDS.128 R4, [R3+0xe60] ;  /* 0x000e600003047984 */ /* 0x000e240000000c00 */
[-C--:B0-----:R-:W-:Y:S01]  /*74e0*/  FFMA R16, R10, R4.reuse, R17 ;  /* 0x000000040a107223 */ /* 0x081fe20000000011 */
[-C--:B------:R-:W-:Y:S01]  /*74f0*/  FFMA R17, R8, R4.reuse, R27 ;  /* 0x0000000408117223 */ /* 0x080fe2000000001b */
[-C--:B------:R-:W-:Y:S02]  /*7500*/  FFMA R27, R12, R4.reuse, R25 ;  /* 0x000000040c1b7223 */ /* 0x080fe40000000019 */
[CC--:B------:R-:W-:Y:S02]  /*7510*/  FFMA R25, R9.reuse, R5.reuse, R16 ;  /* 0x0000000509197223 */ /* 0x0c0fe40000000010 */
[----:B------:R-:W2:Y:S01]  /*7520*/  LDG.E.CONSTANT R16, desc[UR10][R32.64] ;  /* 0x0000000a20107981 */ /* 0x000ea2000c1e9900 */
[-C--:B------:R-:W-:Y:S01]  /*7530*/  FFMA R23, R9, R4.reuse, R24 ;  /* 0x0000000409177223 */ /* 0x080fe20000000018 */
[-C--:B------:R-:W-:Y:S01]  /*7540*/  FFMA R31, R0, R4.reuse, R31 ;  /* 0x00000004001f7223 */ /* 0x080fe2000000001f */
[----:B------:R-:W-:Y:S01]  /*7550*/  FFMA R29, R14, R4, R29 ;  /* 0x000000040e1d7223 */ /* 0x000fe2000000001d */
[-C--:B------:R-:W-:Y:S01]  /*7560*/  FFMA R4, R10, R5.reuse, R15 ;  /* 0x000000050a047223 */ /* 0x080fe2000000000f */
[-C--:B------:R-:W-:Y:S01]  /*7570*/  FFMA R19, R12, R5.reuse, R19 ;  /* 0x000000050c137223 */ /* 0x080fe20000000013 */
[----:B------:R-:W-:-:S02]  /*7580*/  FFMA R27, R0, R5, R27 ;  /* 0x00000005001b7223 */ /* 0x000fc4000000001b */
[-C--:B------:R-:W-:Y:S01]  /*7590*/  FFMA R4, R9, R6.reuse, R4 ;  /* 0x0000000609047223 */ /* 0x080fe20000000004 */
[-C--:B------:R-:W-:Y:S01]  /*75a0*/  FFMA R19, R0, R6.reuse, R19 ;  /* 0x0000000600137223 */ /* 0x080fe20000000013 */
[-C--:B------:R-:W-:Y:S01]  /*75b0*/  FFMA R23, R8, R5.reuse, R23 ;  /* 0x0000000508177223 */ /* 0x080fe20000000017 */
[----:B------:R-:W-:Y:S01]  /*75c0*/  FFMA R31, R14, R5, R31 ;  /* 0x000000050e1f7223 */ /* 0x000fe2000000001f */
[-C--:B------:R-:W-:Y:S01]  /*75d0*/  FFMA R25, R8, R6.reuse, R25 ;  /* 0x0000000608197223 */ /* 0x080fe20000000019 */
[----:B------:R-:W-:Y:S01]  /*75e0*/  FFMA R27, R14, R6, R27 ;  /* 0x000000060e1b7223 */ /* 0x000fe2000000001b */
[-C--:B------:R-:W-:Y:S01]  /*75f0*/  FFMA R15, R8, R7.reuse, R4 ;  /* 0x00000007080f7223 */ /* 0x080fe20000000004 */
[----:B------:R-:W-:Y:S02]  /*7600*/  FFMA R19, R14, R7, R19 ;  /* 0x000000070e137223 */ /* 0x000fe40000000013 */
[----:B------:R-:W0:Y:S02]  /*7610*/  LDS.128 R4, [R3+0xea0] ;  /* 0x000ea00003047984 */ /* 0x000e240000000c00 */
[-C--:B0-----:R-:W-:Y:S01]  /*7620*/  FFMA R24, R10, R4.reuse, R11 ;  /* 0x000000040a187223 */ /* 0x081fe2000000000b */
[----:B------:R-:W-:Y:S01]  /*7630*/  IADD3 R11, PT, PT, R2, 0x2460, RZ ;  /* 0x00002460020b7810 */ /* 0x000fe20007ffe0ff */
[----:B------:R-:W-:Y:S01]  /*7640*/  FFMA R17, R12, R4, R17 ;  /* 0x000000040c117223 */ /* 0x000fe20000000011 */
[C---:B------:R-:W-:Y:S01]  /*7650*/  FFMA R26, R10.reuse, R5, R18 ;  /* 0x000000050a1a7223 */ /* 0x040fe20000000012 */
[----:B------:R-:W-:Y:S01]  /*7660*/  FFMA R18, R10, R6, R13 ;  /* 0x000000060a127223 */ /* 0x000fe2000000000d */
[----:B------:R-:W-:-:S05]  /*7670*/  IADD3 R37, PT, PT, R2, 0x24c0, RZ ;  /* 0x000024c002257810 */ /* 0x000fca0007ffe0ff */
[----:B------:R-:W-:-:S04]  /*7680*/  IMAD.WIDE.U32 R36, R37, 0x4, R20 ;  /* 0x0000000425247825 */ /* 0x000fc800078e0014 */
[----:B--2---:R-:W-:Y:S01]  /*7690*/  FFMA R28, R16, R4, R29 ;  /* 0x00000004101c7223 */ /* 0x004fe2000000001d */
[----:B------:R-:W-:Y:S01]  /*76a0*/  FFMA R4, R10, R7, R22 ;  /* 0x000000070a047223 */ /* 0x000fe20000000016 */
[----:B------:R-:W-:-:S05]  /*76b0*/  IMAD.WIDE.U32 R10, R11, 0x4, R20 ;  /* 0x000000040b0a7825 */ /* 0x000fca00078e0014 */
[----:B------:R0:W2:Y:S02]  /*76c0*/  LDG.E.CONSTANT R13, desc[UR10][R10.64] ;  /* 0x0000000a0a0d7981 */ /* 0x0000a4000c1e9900 */
[-C--:B0-----:R-:W-:Y:S02]  /*76d0*/  FFMA R11, R0, R5.reuse, R17 ;  /* 0x00000005000b7223 */ /* 0x081fe40000000011 */
[----:B------:R-:W3:Y:S01]  /*76e0*/  LDG.E.CONSTANT R17, desc[UR10][R36.64] ;  /* 0x0000000a24117981 */ /* 0x000ee2000c1e9900 */
[CC--:B------:R-:W-:Y:S01]  /*76f0*/  FFMA R35, R9.reuse, R5.reuse, R24 ;  /* 0x0000000509237223 */ /* 0x0c0fe20000000018 */
[-C--:B------:R-:W-:Y:S01]  /*7700*/  FFMA R33, R12, R5.reuse, R23 ;  /* 0x000000050c217223 */ /* 0x080fe20000000017 */
[C---:B------:R-:W-:Y:S01]  /*7710*/  FFMA R22, R16.reuse, R5, R31 ;  /* 0x0000000510167223 */ /* 0x040fe2000000001f */
        /* <DEDUP_REMOVED lines=10> */
[----:B------:R-:W-:Y:S01]  /*77c0*/  IADD3 R31, PT, PT, R2, 0x2520, RZ ;  /* 0x00002520021f7810 */ /* 0x000fe20007ffe0ff */
[----:B--2---:R-:W-:Y:S01]  /*77d0*/  FFMA R24, R13, R5, R28 ;  /* 0x000000050d187223 */ /* 0x004fe2000000001c */
[-C--:B------:R-:W-:Y:S01]  /*77e0*/  FFMA R5, R9, R7.reuse, R18 ;  /* 0x0000000709057223 */ /* 0x080fe20000000012 */
[----:B------:R-:W-:-:S02]  /*77f0*/  FFMA R28, R16, R7, R19 ;  /* 0x00000007101c7223 */ /* 0x000fc40000000013 */
[----:B------:R-:W0:Y:S01]  /*7800*/  LDS.64 R18, [R3+0xeb0] ;  /* 0x000eb00003127984 */ /* 0x000e220000000a00 */
[-C--:B------:R-:W-:Y:S01]  /*7810*/  FFMA R22, R13, R6.reuse, R22 ;  /* 0x000000060d167223 */ /* 0x080fe20000000016 */
[----:B---3--:R-:W-:Y:S01]  /*7820*/  FFMA R24, R17, R6, R24 ;  /* 0x0000000611187223 */ /* 0x008fe20000000018 */
[----:B------:R-:W-:Y:S01]  /*7830*/  FFMA R6, R13, R7, R26 ;  /* 0x000000070d067223 */ /* 0x000fe2000000001a */
[-C--:B0-----:R-:W-:Y:S01]  /*7840*/  FFMA R4, R9, R18.reuse, R4 ;  /* 0x0000001209047223 */ /* 0x081fe20000000004 */
[----:B------:R-:W-:-:S03]  /*7850*/  FFMA R15, R8, R18, R5 ;  /* 0x00000012080f7223 */ /* 0x000fc60000000005 */
[----:B------:R-:W-:Y:S02]  /*7860*/  FFMA R26, R8, R19, R4 ;  /* 0x00000013081a7223 */ /* 0x000fe40000000004 */
[----:B------:R-:W0:Y:S01]  /*7870*/  LDS.64 R4, [R3+0xee8] ;  /* 0x000ee80003047984 */ /* 0x000e220000000a00 */
[-C--:B------:R-:W-:Y:S01]  /*7880*/  FFMA R8, R0, R18.reuse, R29 ;  /* 0x0000001200087223 */ /* 0x080fe2000000001d */
[-C--:B------:R-:W-:Y:S01]  /*7890*/  FFMA R28, R13, R18.reuse, R28 ;  /* 0x000000120d1c7223 */ /* 0x080fe2000000001c */
[C---:B------:R-:W-:Y:S01]  /*78a0*/  FFMA R22, R17.reuse, R7, R22 ;  /* 0x0000000711167223 */ /* 0x040fe20000000016 */
[CC--:B------:R-:W-:Y:S01]  /*78b0*/  FFMA R7, R14.reuse, R18.reuse, R27 ;  /* 0x000000120e077223 */ /* 0x0c0fe2000000001b */
[C---:B------:R-:W-:Y:S01]  /*78c0*/  FFMA R18, R17.reuse, R18, R6 ;  /* 0x0000001211127223 */ /* 0x040fe20000000006 */
[-C--:B------:R-:W-:Y:S01]  /*78d0*/  FFMA R6, R14, R19.reuse, R8 ;  /* 0x000000130e067223 */ /* 0x080fe20000000008 */
[----:B------:R-:W-:Y:S01]  /*78e0*/  FFMA R29, R17, R19, R28 ;  /* 0x00000013111d7223 */ /* 0x000fe2000000001c */
[----:B0-----:R-:W-:Y:S01]  /*78f0*/  FFMA R30, R16, R4, R11 ;  /* 0x00000004101e7223 */ /* 0x001fe2000000000b */
[----:B------:R-:W-:-:S02]  /*7900*/  FFMA R19, R12, R5, R10 ;  /* 0x000000050c137223 */ /* 0x000fc4000000000a */
[----:B------:R-:W0:Y:S01]  /*7910*/  LDS.128 R8, [R3+0xef0] ;  /* 0x000ef00003087984 */ /* 0x000e220000000c00 */
[----:B------:R-:W-:Y:S01]  /*7920*/  FFMA R23, R12, R4, R23 ;  /* 0x000000040c177223 */ /* 0x000fe20000000017 */
[-C--:B------:R-:W-:Y:S01]  /*7930*/  FFMA R4, R16, R5.reuse, R25 ;  /* 0x0000000510047223 */ /* 0x080fe20000000019 */
[CC--:B------:R-:W-:Y:S02]  /*7940*/  FFMA R30, R13.reuse, R5.reuse, R30 ;  /* 0x000000050d1e7223 */ /* 0x0c0fe4000000001e */
[----:B------:R-:W-:Y:S01]  /*7950*/  FFMA R23, R0, R5, R23 ;  /* 0x0000000500177223 */ /* 0x000fe20000000017 */
[CC--:B0-----:R-:W-:Y:S01]  /*7960*/  FFMA R15, R12.reuse, R8.reuse, R15 ;  /* 0x000000080c0f7223 */ /* 0x0c1fe2000000000f */
[-C--:B------:R-:W-:Y:S01]  /*7970*/  FFMA R5, R12, R9.reuse, R26 ;  /* 0x000000090c057223 */ /* 0x080fe2000000001a */
[CC--:B------:R-:W-:Y:S01]  /*7980*/  FFMA R19, R0.reuse, R8.reuse, R19 ;  /* 0x0000000800137223 */ /* 0x0c0fe20000000013 */
[----:B------:R-:W-:Y:S01]  /*7990*/  FFMA R4, R13, R8, R4 ;  /* 0x000000080d047223 */ /* 0x000fe20000000004 */
[CC--:B------:R-:W-:Y:S01]  /*79a0*/  FFMA R25, R0.reuse, R9.reuse, R15 ;  /* 0x0000000900197223 */ /* 0x0c0fe2000000000f */
[----:B------:R-:W-:Y:S01]  /*79b0*/  FFMA R28, R0, R10, R5 ;  /* 0x0000000a001c7223 */ /* 0x000fe20000000005 */
[CC--:B------:R-:W-:Y:S01]  /*79c0*/  FFMA R0, R16.reuse, R8.reuse, R7 ;  /* 0x0000000810007223 */ /* 0x0c0fe20000000007 */
[-C--:B------:R-:W-:Y:S01]  /*79d0*/  FFMA R5, R16, R9.reuse, R6 ;  /* 0x0000000910057223 */ /* 0x080fe20000000006 */
[CC--:B------:R-:W-:Y:S01]  /*79e0*/  FFMA R26, R14.reuse, R9.reuse, R19 ;  /* 0x000000090e1a7223 */ /* 0x0c0fe20000000013 */
[C---:B------:R-:W-:Y:S01]  /*79f0*/  FFMA R15, R14.reuse, R8, R23 ;  /* 0x000000080e0f7223 */ /* 0x040fe20000000017 */
[----:B------:R-:W-:Y:S01]  /*7a00*/  FFMA R19, R14, R10, R25 ;  /* 0x0000000a0e137223 */ /* 0x000fe20000000019 */
[----:B------:R-:W-:Y:S01]  /*7a10*/  FFMA R25, R17, R8, R30 ;  /* 0x0000000811197223 */ /* 0x000fe2000000001e */
[-C--:B------:R-:W-:Y:S01]  /*7a20*/  FFMA R23, R13, R9.reuse, R0 ;  /* 0x000000090d177223 */ /* 0x080fe20000000000 */
[----:B------:R-:W-:Y:S01]  /*7a30*/  FFMA R0, R17, R9, R4 ;  /* 0x0000000911007223 */ /* 0x000fe20000000004 */
[----:B------:R-:W-:-:S02]  /*7a40*/  FFMA R8, R13, R10, R5 ;  /* 0x0000000a0d087223 */ /* 0x000fc40000000005 */
[----:B------:R-:W0:Y:S01]  /*7a50*/  LDS.128 R4, [R3+0xf30] ;  /* 0x000f300003047984 */ /* 0x000e220000000c00 */
[----:B------:R-:W-:Y:S01]  /*7a60*/  IADD3 R9, PT, PT, R2, 0x2580, RZ ;  /* 0x0000258002097810 */ /* 0x000fe20007ffe0ff */
[----:B------:R-:W-:-:S04]  /*7a70*/  IMAD.WIDE.U32 R30, R31, 0x4, R20 ;  /* 0x000000041f1e7825 */ /* 0x000fc800078e0014 */
[-C--:B------:R-:W-:Y:S01]  /*7a80*/  FFMA R28, R14, R11.reuse, R28 ;  /* 0x0000000b0e1c7223 */ /* 0x080fe2000000001c */
[----:B------:R-:W-:Y:S01]  /*7a90*/  FFMA R27, R17, R11, R8 ;  /* 0x0000000b111b7223 */ /* 0x000fe20000000008 */
[----:B------:R-:W-:Y:S01]  /*7aa0*/  IADD3 R11, PT, PT, R2, 0x25e0, RZ ;  /* 0x000025e0020b7810 */ /* 0x000fe20007ffe0ff */
[----:B------:R-:W-:Y:S01]  /*7ab0*/  IMAD.WIDE.U32 R8, R9, 0x4, R20 ;  /* 0x0000000409087825 */ /* 0x000fe200078e0014 */
[----:B------:R-:W2:Y:S03]  /*7ac0*/  LDG.E.CONSTANT R14, desc[UR10][R30.64] ;  /* 0x0000000a1e0e7981 */ /* 0x000ea6000c1e9900 */
[----:B------:R-:W-:Y:S01]  /*7ad0*/  FFMA R23, R17, R10, R23 ;  /* 0x0000000a11177223 */ /* 0x000fe20000000017 */
[----:B------:R-:W-:Y:S01]  /*7ae0*/  IMAD.WIDE.U32 R10, R11, 0x4, R20 ;  /* 0x000000040b0a7825 */ /* 0x000fe200078e0014 */
[----:B------:R1:W3:Y:S04]  /*7af0*/  LDG.E.CONSTANT R12, desc[UR10][R8.64] ;  /* 0x0000000a080c7981 */ /* 0x0002e8000c1e9900 */
[----:B-1----:R-:W-:Y:S01]  /*7b00*/  LDS.64 R8, [R3+0xf78] ;  /* 0x000f780003087984 */ /* 0x002fe20000000a00 */
[----:B0-----:R-:W-:-:S03]  /*7b10*/  FFMA R4, R16, R4, R15 ;  /* 0x0000000410047223 */ /* 0x001fc6000000000f */
[----:B------:R2:W4:Y:S01]  /*7b20*/  LDG.E.CONSTANT R15, desc[UR10][R10.64] ;  /* 0x0000000a0a0f7981 */ /* 0x000522000c1e9900 */
[C---:B------:R-:W-:Y:S01]  /*7b30*/  FFMA R35, R16.reuse, R7, R28 ;  /* 0x0000000710237223 */ /* 0x040fe2000000001c */
[CC--:B------:R-:W-:Y:S01]  /*7b40*/  FFMA R33, R16.reuse, R5.reuse, R26 ;  /* 0x0000000510217223 */ /* 0x0c0fe2000000001a */
[C---:B------:R-:W-:Y:S02]  /*7b50*/  FFMA R28, R13.reuse, R5, R4 ;  /* 0x000000050d1c7223 */ /* 0x040fe40000000004 */
[----:B------:R-:W0:Y:S01]  /*7b60*/  LDS.64 R4, [R3+0xf40] ;  /* 0x000f400003047984 */ /* 0x000e220000000a00 */
[-C--:B------:R-:W-:Y:S01]  /*7b70*/  FFMA R26, R16, R6.reuse, R19 ;  /* 0x00000006101a7223 */ /* 0x080fe20000000013 */
[-C--:B------:R-:W-:Y:S01]  /*7b80*/  FFMA R16, R13, R6.reuse, R33 ;  /* 0x000000060d107223 */ /* 0x080fe20000000021 */
[----:B------:R-:W-:Y:S02]  /*7b90*/  FFMA R19, R17, R6, R28 ;  /* 0x0000000611137223 */ /* 0x000fe4000000001c */
[-C--:B------:R-:W-:Y:S01]  /*7ba0*/  FFMA R26, R13, R7.reuse, R26 ;  /* 0x000000070d1a7223 */ /* 0x080fe2000000001a */
[----:B------:R-:W-:Y:S01]  /*7bb0*/  FFMA R16, R17, R7, R16 ;  /* 0x0000000711107223 */ /* 0x000fe20000000010 */
[----:B0-----:R-:W-:-:S02]  /*7bc0*/  FFMA R6, R13, R4, R35 ;  /* 0x000000040d067223 */ /* 0x001fc40000000023 */
[C---:B------:R-:W-:Y:S02]  /*7bd0*/  FFMA R13, R17.reuse, R4, R26 ;  /* 0x00000004110d7223 */ /* 0x040fe4000000001a */
[----:B------:R-:W-:Y:S02]  /*7be0*/  FFMA R17, R17, R5, R6 ;  /* 0x0000000511117223 */ /* 0x000fe40000000006 */
[----:B------:R-:W0:Y:S01]  /*7bf0*/  LDS.128 R4, [R3+0xf80] ;  /* 0x000f800003047984 */ /* 0x000e220000000c00 */
[C---:B------:R-:W-:Y:S02]  /*7c00*/  IADD3 R33, PT, PT, R2.reuse, 0x2640, RZ ;  /* 0x0000264002217810 */ /* 0x040fe40007ffe0ff */
[----:B------:R-:W-:-:S03]  /*7c10*/  IADD3 R31, PT, PT, R2, 0x26a0, RZ ;  /* 0x000026a0021f7810 */ /* 0x000fc60007ffe0ff */
[----:B------:R-:W-:-:S04]  /*7c20*/  IMAD.WIDE.U32 R32, R33, 0x4, R20 ;  /* 0x0000000421207825 */ /* 0x000fc800078e0014 */
[----:B------:R-:W-:Y:S01]  /*7c30*/  IMAD.WIDE.U32 R30, R31, 0x4, R20 ;  /* 0x000000041f1e7825 */ /* 0x000fe200078e0014 */
[----:B------:R-:W5:Y:S03]  /*7c40*/  LDG.E.CONSTANT R10, desc[UR10][R32.64] ;  /* 0x0000000a200a7981 */ /* 0x000f66000c1e9900 */
[C---:B--2---:R-:W-:Y:S01]  /*7c50*/  FFMA R11, R14.reuse, R8, R24 ;  /* 0x000000080e0b7223 */ /* 0x044fe20000000018 */
[----:B------:R-:W-:-:S03]  /*7c60*/  FFMA R35, R14, R9, R22 ;  /* 0x000000090e237223 */ /* 0x000fc60000000016 */
[----:B---3--:R-:W-:Y:S01]  /*7c70*/  FFMA R8, R12, R9, R11 ;  /* 0x000000090c087223 */ /* 0x008fe2000000000b */
[----:B------:R-:W-:Y:S01]  /*7c80*/  IADD3 R9, PT, PT, R2, 0x2700, RZ ;  /* 0x0000270002097810 */ /* 0x000fe20007ffe0ff */
[-C--:B0-----:R-:W-:Y:S01]  /*7c90*/  FFMA R37, R14, R4.reuse, R18 ;  /* 0x000000040e257223 */ /* 0x081fe20000000012 */
[-C--:B------:R-:W-:Y:S01]  /*7ca0*/  FFMA R18, R12, R4.reuse, R35 ;  /* 0x000000040c127223 */ /* 0x080fe20000000023 */
[----:B------:R0:W2:Y:S01]  /*7cb0*/  LDG.E.CONSTANT R11, desc[UR10][R30.64] ;  /* 0x0000000a1e0b7981 */ /* 0x0000a2000c1e9900 */
[----:B----4-:R-:W-:Y:S01]  /*7cc0*/  FFMA R35, R15, R4, R8 ;  /* 0x000000040f237223 */ /* 0x010fe20000000008 */
[----:B------:R-:W-:-:S06]  /*7cd0*/  IMAD.WIDE.U32 R8, R9, 0x4, R20 ;  /* 0x0000000409087825 */ /* 0x000fcc00078e0014 */
[----:B------:R1:W3:Y:S01]  /*7ce0*/  LDG.E.CONSTANT R9, desc[UR10][R8.64] ;  /* 0x0000000a08097981 */ /* 0x0002e2000c1e9900 */
[-C--:B------:R-:W-:Y:S01]  /*7cf0*/  FFMA R29, R14, R5.reuse, R29 ;  /* 0x000000050e1d7223 */ /* 0x080fe2000000001d */
[----:B------:R-:W-:-:S03]  /*7d00*/  FFMA R37, R12, R5, R37 ;  /* 0x000000050c257223 */ /* 0x000fc60000000025 */
[-C--:B------:R-:W-:Y:S01]  /*7d10*/  FFMA R4, R12, R6.reuse, R29 ;  /* 0x000000060c047223 */ /* 0x080fe2000000001d */
[C---:B------:R-:W-:Y:S01]  /*7d20*/  FFMA R18, R15.reuse, R5, R18 ;  /* 0x000000050f127223 */ /* 0x040fe20000000012 */
[C---:B0-----:R-:W-:Y:S02]  /*7d30*/  FFMA R31, R15.reuse, R6, R37 ;  /* 0x000000060f1f7223 */ /* 0x041fe40000000025 */
[----:B------:R-:W-:Y:S02]  /*7d40*/  FFMA R29, R15, R7, R4 ;  /* 0x000000070f1d7223 */ /* 0x000fe40000000004 */
[----:B------:R-:W0:Y:S02]  /*7d50*/  LDS.128 R4, [R3+0xfc0] ;  /* 0x000fc00003047984 */ /* 0x000e240000000c00 */
[-C--:B0-----:R-:W-:Y:S01]  /*7d60*/  FFMA R33, R14, R4.reuse, R25 ;  /* 0x000000040e217223 */ /* 0x081fe20000000019 */
[C---:B-----5:R-:W-:Y:S01]  /*7d70*/  FFMA R4, R10.reuse, R4, R35 ;  /* 0x000000040a047223 */ /* 0x060fe20000000023 */
[-C--:B-1----:R-:W-:Y:S01]  /*7d80*/  FFMA R8, R10, R5.reuse, R18 ;  /* 0x000000050a087223 */ /* 0x082fe20000000012 */
[-C--:B------:R-:W-:Y:S01]  /*7d90*/  FFMA R25, R14, R5.reuse, R0 ;  /* 0x000000050e197223 */ /* 0x080fe20000000000 */
[----:B------:R-:W-:Y:S01]  /*7da0*/  FFMA R0, R12, R5, R33 ;  /* 0x000000050c007223 */ /* 0x000fe20000000021 */
[----:B------:R-:W-:-:S02]  /*7db0*/  FFMA R23, R14, R6, R23 ;  /* 0x000000060e177223 */ /* 0x000fc40000000017 */
[-C--:B------:R-:W-:Y:S01]  /*7dc0*/  FFMA R22, R12, R6.reuse, R25 ;  /* 0x000000060c167223 */ /* 0x080fe20000000019 */
[CC--:B------:R-:W-:Y:S01]  /*7dd0*/  FFMA R35, R15.reuse, R6.reuse, R0 ;  /* 0x000000060f237223 */ /* 0x0c0fe20000000000 */
[-C--:B------:R-:W-:Y:S01]  /*7de0*/  FFMA R0, R10, R6.reuse, R31 ;  /* 0x000000060a007223 */ /* 0x080fe2000000001f */
[-C--:B------:R-:W-:Y:S01]  /*7df0*/  FFMA R27, R14, R7.reuse, R27 ;  /* 0x000000070e1b7223 */ /* 0x080fe2000000001b */
[-C--:B------:R-:W-:Y:S01]  /*7e00*/  FFMA R33, R15, R7.reuse, R22 ;  /* 0x000000070f217223 */ /* 0x080fe20000000016 */
[----:B------:R-:W-:Y:S01]  /*7e10*/  FFMA R24, R10, R7, R29 ;  /* 0x000000070a187223 */ /* 0x000fe2000000001d */
[C---:B--2---:R-:W-:Y:S01]  /*7e20*/  FFMA R18, R11.reuse, R5, R4 ;  /* 0x000000050b127223 */ /* 0x044fe20000000004 */
[CC--:B------:R-:W-:Y:S01]  /*7e30*/  FFMA R8, R11.reuse, R6.reuse, R8 ;  /* 0x000000060b087223 */ /* 0x0c0fe20000000008 */
[-C--:B------:R-:W-:Y:S01]  /*7e40*/  FFMA R0, R11, R7.reuse, R0 ;  /* 0x000000070b007223 */ /* 0x080fe20000000000 */
[----:B------:R-:W0:Y:S01]  /*7e50*/  LDS.64 R4, [R3+0xfd0] ;  /* 0x000fd00003047984 */ /* 0x000e220000000a00 */
[C---:B---3--:R-:W-:Y:S01]  /*7e60*/  FFMA R37, R9.reuse, R6, R18 ;  /* 0x0000000609257223 */ /* 0x048fe20000000012 */
[-C--:B------:R-:W-:Y:S01]  /*7e70*/  FFMA R18, R12, R7.reuse, R23 ;  /* 0x000000070c127223 */ /* 0x080fe20000000017 */
[----:B------:R-:W-:Y:S01]  /*7e80*/  IADD3 R23, PT, PT, R2, 0x2760, RZ ;  /* 0x0000276002177810 */ /* 0x000fe20007ffe0ff */
[----:B------:R-:W-:-:S04]  /*7e90*/  FFMA R31, R9, R7, R8 ;  /* 0x00000007091f7223 */ /* 0x000fc80000000008 */
[----:B------:R-:W-:-:S05]  /*7ea0*/  IMAD.WIDE.U32 R6, R23, 0x4, R20 ;  /* 0x0000000417067825 */ /* 0x000fca00078e0014 */
[----:B------:R1:W2:Y:S01]  /*7eb0*/  LDG.E.CONSTANT R8, desc[UR10][R6.64] ;  /* 0x0000000a06087981 */ /* 0x0002a2000c1e9900 */
[----:B------:R-:W-:Y:S01]  /*7ec0*/  IADD3 R23, PT, PT, R2, 0x27c0, RZ ;  /* 0x000027c002177810 */ /* 0x000fe20007ffe0ff */
[-C--:B0-----:R-:W-:Y:S01]  /*7ed0*/  FFMA R25, R15, R4.reuse, R18 ;  /* 0x000000040f197223 */ /* 0x081fe20000000012 */
[-C--:B------:R-:W-:Y:S01]  /*7ee0*/  FFMA R22, R12, R4.reuse, R27 ;  /* 0x000000040c167223 */ /* 0x080fe2000000001b */
[-C--:B------:R-:W-:Y:S01]  /*7ef0*/  FFMA R18, R11, R4.reuse, R24 ;  /* 0x000000040b127223 */ /* 0x080fe20000000018 */
[----:B------:R-:W-:-:S03]  /*7f00*/  FFMA R27, R9, R4, R0 ;  /* 0x00000004091b7223 */ /* 0x000fc60000000000 */
[----:B------:R-:W-:Y:S01]  /*7f10*/  FFMA R29, R9, R5, R18 ;  /* 0x00000005091d7223 */ /* 0x000fe20000000012 */
[----:B-1----:R-:W-:-:S04]  /*7f20*/  IMAD.WIDE.U32 R6, R23, 0x4, R20 ;  /* 0x0000000417067825 */ /* 0x002fc800078e0014 */
[----:B------:R-:W-:Y:S02]  /*7f30*/  FFMA R23, R15, R5, R22 ;  /* 0x000000050f177223 */ /* 0x000fe40000000016 */
[----:B------:R-:W0:Y:S04]  /*7f40*/  LDS.64 R4, [R3+0x1008] ;  /* 0x0010080003047984 */ /* 0x000e280000000a00 */
[----:B------:R-:W3:Y:S01]  /*7f50*/  LDG.E.CONSTANT R0, desc[UR10][R6.64] ;  /* 0x0000000a06007981 */ /* 0x000ee2000c1e9900 */
[-C--:B0-----:R-:W-:Y:S01]  /*7f60*/  FFMA R26, R10, R4.reuse, R35 ;  /* 0x000000040a1a7223 */ /* 0x081fe20000000023 */
[----:B--2---:R-:W-:Y:S01]  /*7f70*/  FFMA R35, R8, R4, R37 ;  /* 0x0000000408237223 */ /* 0x004fe20000000025 */
[----:B------:R-:W-:-:S05]  /*7f80*/  IADD3 R37, PT, PT, R2, 0x2820, RZ ;  /* 0x0000282002257810 */ /* 0x000fca0007ffe0ff */
[----:B------:R-:W-:-:S05]  /*7f90*/  IMAD.WIDE.U32 R36, R37, 0x4, R20 ;  /* 0x0000000425247825 */ /* 0x000fca00078e0014 */
[----:B------:R-:W2:Y:S01]  /*7fa0*/  LDG.E.CONSTANT R18, desc[UR10][R36.64] ;  /* 0x0000000a24127981 */ /* 0x000ea2000c1e9900 */
[C---:B------:R-:W-:Y:S01]  /*7fb0*/  FFMA R24, R14.reuse, R4, R19 ;  /* 0x000000040e187223 */ /* 0x040fe20000000013 */
[-C--:B------:R-:W-:Y:S01]  /*7fc0*/  FFMA R19, R14, R5.reuse, R16 ;  /* 0x000000050e137223 */ /* 0x080fe20000000010 */
[-C--:B------:R-:W-:Y:S01]  /*7fd0*/  FFMA R22, R10, R5.reuse, R33 ;  /* 0x000000050a167223 */ /* 0x080fe20000000021 */
[-C--:B------:R-:W-:Y:S01]  /*7fe0*/  FFMA R26, R11, R5.reuse, R26 ;  /* 0x000000050b1a7223 */ /* 0x080fe2000000001a */
[-C--:B------:R-:W-:Y:S01]  /*7ff0*/  FFMA R24, R12, R5.reuse, R24 ;  /* 0x000000050c187223 */ /* 0x080fe20000000018 */
[-C--:B------:R-:W-:Y:S01]  /*8000*/  FFMA R31, R8, R5.reuse, R31 ;  /* 0x00000005081f7223 */ /* 0x080fe2000000001f */
        /* <DEDUP_REMOVED lines=13> */
[-C--:B------:R-:W-:Y:S01]  /*80e0*/  FFMA R24, R11, R5.reuse, R24 ;  /* 0x000000050b187223 */ /* 0x080fe20000000018 */
[-C--:B------:R-:W-:Y:S01]  /*80f0*/  FFMA R12, R12, R6.reuse, R17 ;  /* 0x000000060c0c7223 */ /* 0x080fe20000000011 */
[-C--:B------:R-:W-:Y:S01]  /*8100*/  FFMA R27, R0, R5.reuse, R27 ;  /* 0x00000005001b7223 */ /* 0x080fe2000000001b */
[C---:B------:R-:W-:Y:S01]  /*8110*/  FFMA R16, R15.reuse, R5, R16 ;  /* 0x000000050f107223 */ /* 0x040fe20000000010 */
[C---:B------:R-:W-:Y:S01]  /*8120*/  FFMA R17, R15.reuse, R6, R33 ;  /* 0x000000060f117223 */ /* 0x040fe20000000021 */
[----:B------:R-:W-:Y:S01]  /*8130*/  FFMA R12, R15, R7, R12 ;  /* 0x000000070f0c7223 */ /* 0x000fe2000000000c */
[-C--:B------:R-:W-:Y:S01]  /*8140*/  FFMA R22, R9, R5.reuse, R22 ;  /* 0x0000000509167223 */ /* 0x080fe20000000016 */
[----:B--2---:R-:W-:Y:S01]  /*8150*/  FFMA R13, R18, R4, R35 ;  /* 0x00000004120d7223 */ /* 0x004fe20000000023 */
[----:B------:R-:W-:Y:S01]  /*8160*/  FFMA R4, R10, R5, R23 ;  /* 0x000000050a047223 */ /* 0x000fe20000000017 */
[----:B------:R-:W-:-:S03]  /*8170*/  FFMA R23, R0, R6, R29 ;  /* 0x0000000600177223 */ /* 0x000fc6000000001d */
[-C--:B------:R-:W-:Y:S01]  /*8180*/  FFMA R4, R11, R6.reuse, R4 ;  /* 0x000000060b047223 */ /* 0x080fe20000000004 */
[C---:B------:R-:W-:Y:S01]  /*8190*/  FFMA R14, R18.reuse, R5, R31 ;  /* 0x00000005120e7223 */ /* 0x040fe2000000001f */
[CC--:B------:R-:W-:Y:S01]  /*81a0*/  FFMA R29, R9.reuse, R6.reuse, R24 ;  /* 0x00000006091d7223 */ /* 0x0c0fe20000000018 */
[C---:B------:R-:W-:Y:S01]  /*81b0*/  FFMA R27, R18.reuse, R6, R27 ;  /* 0x00000006121b7223 */ /* 0x040fe2000000001b */
[-C--:B------:R-:W-:Y:S01]  /*81c0*/  FFMA R15, R9, R7.reuse, R4 ;  /* 0x00000007090f7223 */ /* 0x080fe20000000004 */
[----:B------:R-:W-:Y:S02]  /*81d0*/  FFMA R23, R18, R7, R23 ;  /* 0x0000000712177223 */ /* 0x000fe40000000017 */
        /* <DEDUP_REMOVED lines=8> */
[C---:B------:R-:W-:Y:S01]  /*8260*/  FFMA R25, R8.reuse, R4, R25 ;  /* 0x0000000408197223 */ /* 0x040fe20000000019 */
[-C--:B------:R-:W-:Y:S01]  /*8270*/  FFMA R17, R8, R5.reuse, R22 ;  /* 0x0000000508117223 */ /* 0x080fe20000000016 */
[CC--:B------:R-:W-:Y:S01]  /*8280*/  FFMA R26, R11.reuse, R5.reuse, R26 ;  /* 0x000000050b1a7223 */ /* 0x0c0fe2000000001a */
[-C--:B------:R-:W-:Y:S01]  /*8290*/  FFMA R4, R11, R6.reuse, R16 ;  /* 0x000000060b047223 */ /* 0x080fe20000000010 */
[C---:B------:R-:W-:Y:S01]  /*82a0*/  FFMA R25, R0.reuse, R5, R25 ;  /* 0x0000000500197223 */ /* 0x040fe20000000019 */
[-C--:B------:R-:W-:Y:S01]  /*82b0*/  FFMA R5, R0, R6.reuse, R17 ;  /* 0x0000000600057223 */ /* 0x080fe20000000011 */
[CC--:B------:R-:W-:Y:S01]  /*82c0*/  FFMA R33, R9.reuse, R6.reuse, R26 ;  /* 0x0000000609217223 */ /* 0x0c0fe2000000001a */
[-C--:B------:R-:W-:Y:S01]  /*82d0*/  FFMA R29, R8, R6.reuse, R29 ;  /* 0x00000006081d7223 */ /* 0x080fe2000000001d */
[C---:B------:R-:W-:Y:S01]  /*82e0*/  FFMA R25, R18.reuse, R6, R25 ;  /* 0x0000000612197223 */ /* 0x040fe20000000019 */
[----:B------:R-:W0:Y:S01]  /*82f0*/  LDS.64 R16, [R3+0x1060] ;  /* 0x0010600003107984 */ /* 0x000e220000000a00 */
[-C--:B------:R-:W-:Y:S01]  /*8300*/  FFMA R6, R9, R7.reuse, R4 ;  /* 0x0000000709067223 */ /* 0x080fe20000000004 */
[----:B------:R-:W-:-:S02]  /*8310*/  FFMA R22, R18, R7, R5 ;  /* 0x0000000712167223 */ /* 0x000fc40000000005 */
[----:B------:R-:W1:Y:S01]  /*8320*/  LDS.64 R4, [R3+0x1098] ;  /* 0x0010980003047984 */ /* 0x000e620000000a00 */
[CC--:B------:R-:W-:Y:S01]  /*8330*/  FFMA R24, R11.reuse, R7.reuse, R24 ;  /* 0x000000070b187223 */ /* 0x0c0fe20000000018 */
[-C--:B------:R-:W-:Y:S01]  /*8340*/  FFMA R15, R8, R7.reuse, R15 ;  /* 0x00000007080f7223 */ /* 0x080fe2000000000f */
[-C--:B0-----:R-:W-:Y:S01]  /*8350*/  FFMA R12, R11, R16.reuse, R19 ;  /* 0x000000100b0c7223 */ /* 0x081fe20000000013 */
[----:B------:R-:W-:Y:S01]  /*8360*/  FFMA R19, R0, R7, R29 ;  /* 0x0000000700137223 */ /* 0x000fe2000000001d */
[----:B------:R-:W-:Y:S01]  /*8370*/  FFMA R11, R9, R16, R24 ;  /* 0x00000010090b7223 */ /* 0x000fe20000000018 */
[----:B-1----:R-:W-:Y:S01]  /*8380*/  FFMA R29, R8, R4, R33 ;  /* 0x00000004081d7223 */ /* 0x002fe20000000021 */
[----:B------:R-:W-:Y:S01]  /*8390*/  FFMA R24, R0, R16, R15 ;  /* 0x0000001000187223 */ /* 0x000fe2000000000f */
[-C--:B------:R-:W-:Y:S02]  /*83a0*/  FFMA R15, R8, R5.reuse, R6 ;  /* 0x00000005080f7223 */ /* 0x080fe40000000006 */
[----:B------:R-:W-:-:S02]  /*83b0*/  FFMA R29, R0, R5, R29 ;  /* 0x00000005001d7223 */ /* 0x000fc4000000001d */
[----:B------:R-:W0:Y:S01]  /*83c0*/  LDS.128 R4, [R3+0x10a0] ;  /* 0x0010a00003047984 */ /* 0x000e220000000c00 */
[----:B------:R-:W-:Y:S01]  /*83d0*/  FFMA R12, R9, R17, R12 ;  /* 0x00000011090c7223 */ /* 0x000fe2000000000c */
[----:B------:R-:W-:Y:S02]  /*83e0*/  FFMA R19, R18, R16, R19 ;  /* 0x0000001012137223 */ /* 0x000fe40000000013 */
[----:B------:R-:W3:Y:S01]  /*83f0*/  LDG.E.CONSTANT R9, desc[UR10][R30.64+0x180] ;  /* 0x0001800a1e097981 */ /* 0x000ee2000c1e9900 */
[----:B------:R-:W-:Y:S01]  /*8400*/  IADD3 R35, PT, PT, R2, 0x29a0, RZ ;  /* 0x000029a002237810 */ /* 0x000fe20007ffe0ff */
[CC--:B0-----:R-:W-:Y:S01]  /*8410*/  FFMA R16, R8.reuse, R4.reuse, R11 ;  /* 0x0000000408107223 */ /* 0x0c1fe2000000000b */
[----:B------:R-:W-:Y:S02]  /*8420*/  FFMA R11, R8, R5, R12 ;  /* 0x00000005080b7223 */ /* 0x000fe4000000000c */
[----:B------:R3:W4:Y:S01]  /*8430*/  LDG.E.CONSTANT R8, desc[UR10][R30.64+0x300] ;  /* 0x0003000a1e087981 */ /* 0x000722000c1e9900 */
[----:B------:R-:W-:Y:S01]  /*8440*/  FFMA R12, R0, R4, R15 ;  /* 0x00000004000c7223 */ /* 0x000fe2000000000f */
[----:B------:R-:W-:Y:S01]  /*8450*/  IADD3 R33, PT, PT, R2, 0x2a00, RZ ;  /* 0x00002a0002217810 */ /* 0x000fe20007ffe0ff */
[----:B------:R-:W-:-:S04]  /*8460*/  IMAD.WIDE.U32 R34, R35, 0x4, R20 ;  /* 0x0000000423227825 */ /* 0x000fc800078e0014 */
[-C--:B------:R-:W-:Y:S01]  /*8470*/  FFMA R15, R0, R5.reuse, R16 ;  /* 0x00000005000f7223 */ /* 0x080fe20000000010 */
[C---:B------:R-:W-:Y:S01]  /*8480*/  FFMA R16, R18.reuse, R5, R12 ;  /* 0x0000000512107223 */ /* 0x040fe2000000000c */
[----:B------:R-:W-:Y:S01]  /*8490*/  FFMA R17, R18, R17, R24 ;  /* 0x0000001112117223 */ /* 0x000fe20000000018 */
[----:B------:R-:W-:Y:S01]  /*84a0*/  IMAD.WIDE.U32 R32, R33, 0x4, R20 ;  /* 0x0000000421207825 */ /* 0x000fe200078e0014 */
[----:B------:R-:W5:Y:S03]  /*84b0*/  LDG.E.CONSTANT R12, desc[UR10][R34.64] ;  /* 0x0000000a220c7981 */ /* 0x000f66000c1e9900 */
[----:B------:R-:W-:Y:S01]  /*84c0*/  FFMA R24, R0, R6, R11 ;  /* 0x0000000600187223 */ /* 0x000fe2000000000b */
[C---:B------:R-:W-:Y:S01]  /*84d0*/  FFMA R11, R18.reuse, R4, R29 ;  /* 0x00000004120b7223 */ /* 0x040fe2000000001d */
[C---:B------:R-:W-:Y:S01]  /*84e0*/  FFMA R15, R18.reuse, R6, R15 ;  /* 0x00000006120f7223 */ /* 0x040fe2000000000f */
[----:B------:R0:W5:Y:S01]  /*84f0*/  LDG.E.CONSTANT R0, desc[UR10][R32.64] ;  /* 0x0000000a20007981 */ /* 0x000162000c1e9900 */
[----:B------:R-:W-:-:S03]  /*8500*/  FFMA R18, R18, R7, R24 ;  /* 0x0000000712127223 */ /* 0x000fc60000000018 */
[----:B------:R-:W2:Y:S01]  /*8510*/  LDS.128 R4, [R3+0x10e0] ;  /* 0x0010e00003047984 */ /* 0x000ea20000000c00 */
[----:B------:R-:W-:-:S05]  /*8520*/  IADD3 R29, PT, PT, R2, 0x2a60, RZ ;  /* 0x00002a60021d7810 */ /* 0x000fca0007ffe0ff */
        /* <DEDUP_REMOVED lines=8> */
[----:B------:R-:W3:Y:S01]  /*85b0*/  LDS.64 R4, [R3+0x10f0] ;  /* 0x0010f00003047984 */ /* 0x000ee20000000a00 */
[-C--:B0-----:R-:W-:Y:S01]  /*85c0*/  FFMA R33, R9, R7.reuse, R24 ;  /* 0x0000000709217223 */ /* 0x081fe20000000018 */
[C---:B----4-:R-:W-:Y:S01]  /*85d0*/  FFMA R31, R8.reuse, R6, R31 ;  /* 0x00000006081f7223 */ /* 0x050fe2000000001f */
[----:B------:R-:W-:-:S02]  /*85e0*/  FFMA R14, R8, R7, R27 ;  /* 0x00000007080e7223 */ /* 0x000fc4000000001b */
[----:B------:R-:W0:Y:S01]  /*85f0*/  LDS.64 R6, [R3+0x1128] ;  /* 0x0011280003067984 */ /* 0x000e220000000a00 */
[-C--:B---3--:R-:W-:Y:S01]  /*8600*/  FFMA R24, R9, R4.reuse, R23 ;  /* 0x0000000409187223 */ /* 0x088fe20000000017 */
[----:B------:R-:W-:-:S03]  /*8610*/  FFMA R27, R8, R4, R33 ;  /* 0x00000004081b7223 */ /* 0x000fc60000000021 */
[----:B------:R-:W-:Y:S01]  /*8620*/  FFMA R23, R8, R5, R24 ;  /* 0x0000000508177223 */ /* 0x000fe20000000018 */
[-C--:B0-----:R-:W-:Y:S01]  /*8630*/  FFMA R4, R10, R6.reuse, R25 ;  /* 0x000000060a047223 */ /* 0x081fe20000000019 */
[----:B-----5:R-:W-:Y:S01]  /*8640*/  FFMA R5, R12, R6, R31 ;  /* 0x000000060c057223 */ /* 0x020fe2000000001f */
[-C--:B------:R-:W-:Y:S01]  /*8650*/  FFMA R26, R10, R7.reuse, R22 ;  /* 0x000000070a1a7223 */ /* 0x080fe20000000016 */
[-C--:B------:R-:W-:Y:S01]  /*8660*/  FFMA R25, R12, R7.reuse, R14 ;  /* 0x000000070c197223 */ /* 0x080fe2000000000e */
[CC--:B------:R-:W-:Y:S01]  /*8670*/  FFMA R31, R9.reuse, R7.reuse, R4 ;  /* 0x00000007091f7223 */ /* 0x0c0fe20000000004 */
[----:B------:R-:W-:Y:S02]  /*8680*/  FFMA R24, R0, R7, R5 ;  /* 0x0000000700187223 */ /* 0x000fe40000000005 */
[----:B------:R-:W0:Y:S01]  /*8690*/  LDS.128 R4, [R3+0x1130] ;  /* 0x0011300003047984 */ /* 0x000e220000000c00 */
[----:B------:R-:W-:Y:S01]  /*86a0*/  IADD3 R35, PT, PT, R2, 0x2ac0, RZ ;  /* 0x00002ac002237810 */ /* 0x000fe20007ffe0ff */
[-C--:B0-----:R-:W-:Y:S01]  /*86b0*/  FFMA R22, R10, R4.reuse, R19 ;  /* 0x000000040a167223 */ /* 0x081fe20000000013 */
[-C--:B------:R-:W-:Y:S01]  /*86c0*/  FFMA R19, R8, R4.reuse, R31 ;  /* 0x0000000408137223 */ /* 0x080fe2000000001f */
[CC--:B-1----:R-:W-:Y:S01]  /*86d0*/  FFMA R29, R9.reuse, R4.reuse, R26 ;  /* 0x00000004091d7223 */ /* 0x0c2fe2000000001a */
[-C--:B------:R-:W-:Y:S01]  /*86e0*/  FFMA R27, R12, R4.reuse, R27 ;  /* 0x000000040c1b7223 */ /* 0x080fe2000000001b */
[----:B------:R-:W-:Y:S01]  /*86f0*/  FFMA R14, R0, R4, R25 ;  /* 0x00000004000e7223 */ /* 0x000fe20000000019 */
[-C--:B------:R-:W-:Y:S01]  /*8700*/  FFMA R23, R12, R5.reuse, R23 ;  /* 0x000000050c177223 */ /* 0x080fe20000000017 */
[-C--:B------:R-:W-:Y:S01]  /*8710*/  FFMA R25, R9, R5.reuse, R22 ;  /* 0x0000000509197223 */ /* 0x080fe20000000016 */
[-C--:B------:R-:W-:Y:S01]  /*8720*/  FFMA R22, R0, R5.reuse, R27 ;  /* 0x0000000500167223 */ /* 0x080fe2000000001b */
[----:B------:R-:W-:-:S02]  /*8730*/  FFMA R29, R8, R5, R29 ;  /* 0x00000005081d7223 */ /* 0x000fc4000000001d */
[----:B------:R-:W-:Y:S01]  /*8740*/  FFMA R25, R8, R6, R25 ;  /* 0x0000000608197223 */ /* 0x000fe20000000019 */
[----:B------:R-:W-:-:S04]  /*8750*/  IMAD.WIDE.U32 R34, R35, 0x4, R20 ;  /* 0x0000000423227825 */ /* 0x000fc800078e0014 */
[----:B--2---:R-:W-:Y:S01]  /*8760*/  FFMA R31, R13, R4, R24 ;  /* 0x000000040d1f7223 */ /* 0x004fe20000000018 */
[----:B------:R-:W-:Y:S01]  /*8770*/  FFMA R4, R10, R5, R17 ;  /* 0x000000050a047223 */ /* 0x000fe20000000011 */
[----:B------:R-:W-:-:S03]  /*8780*/  FFMA R24, R0, R6, R23 ;  /* 0x0000000600187223 */ /* 0x000fc60000000017 */
[-C--:B------:R-:W-:Y:S01]  /*8790*/  FFMA R4, R9, R6.reuse, R4 ;  /* 0x0000000609047223 */ /* 0x080fe20000000004 */
[C---:B------:R-:W-:Y:S01]  /*87a0*/  FFMA R33, R13.reuse, R5, R14 ;  /* 0x000000050d217223 */ /* 0x040fe2000000000e */
[C---:B------:R-:W-:Y:S01]  /*87b0*/  FFMA R27, R13.reuse, R6, R22 ;  /* 0x000000060d1b7223 */ /* 0x040fe20000000016 */
[-C--:B------:R-:W-:Y:S01]  /*87c0*/  FFMA R23, R13, R7.reuse, R24 ;  /* 0x000000070d177223 */ /* 0x080fe20000000018 */
[----:B------:R-:W-:Y:S01]  /*87d0*/  FFMA R17, R8, R7, R4 ;  /* 0x0000000708117223 */ /* 0x000fe20000000004 */
[----:B------:R0:W2:Y:S04]  /*87e0*/  LDG.E.CONSTANT R14, desc[UR10][R34.64] ;  /* 0x0000000a220e7981 */ /* 0x0000a8000c1e9900 */
[----:B------:R-:W1:Y:S01]  /*87f0*/  LDS.128 R4, [R3+0x1170] ;  /* 0x0011700003047984 */ /* 0x000e620000000c00 */
[----:B0-----:R-:W-:-:S05]  /*8800*/  IADD3 R35, PT, PT, R2, 0x2b20, RZ ;  /* 0x00002b2002237810 */ /* 0x001fca0007ffe0ff */
[----:B------:R-:W-:-:S05]  /*8810*/  IMAD.WIDE.U32 R34, R35, 0x4, R20 ;  /* 0x0000000423227825 */ /* 0x000fca00078e0014 */
[----:B------:R-:W3:Y:S01]  /*8820*/  LDG.E.CONSTANT R22, desc[UR10][R34.64] ;  /* 0x0000000a22167981 */ /* 0x000ee2000c1e9900 */
[-C--:B-1----:R-:W-:Y:S01]  /*8830*/  FFMA R37, R12, R5.reuse, R29 ;  /* 0x000000050c257223 */ /* 0x082fe2000000001d */
[----:B------:R-:W-:Y:S01]  /*8840*/  IADD3 R29, PT, PT, R2, 0x2b80, RZ ;  /* 0x00002b80021d7810 */ /* 0x000fe20007ffe0ff */
[----:B------:R-:W-:-:S04]  /*8850*/  FFMA R26, R10, R5, R16 ;  /* 0x000000050a1a7223 */ /* 0x000fc80000000010 */
[----:B------:R-:W-:-:S05]  /*8860*/  IMAD.WIDE.U32 R28, R29, 0x4, R20 ;  /* 0x000000041d1c7825 */ /* 0x000fca00078e0014 */
[----:B------:R0:W4:Y:S01]  /*8870*/  LDG.E.CONSTANT R16, desc[UR10][R28.64] ;  /* 0x0000000a1c107981 */ /* 0x000122000c1e9900 */
[-C--:B------:R-:W-:Y:S01]  /*8880*/  FFMA R24, R10, R4.reuse, R11 ;  /* 0x000000040a187223 */ /* 0x080fe2000000000b */
[----:B------:R-:W-:Y:S01]  /*8890*/  FFMA R19, R12, R4, R19 ;  /* 0x000000040c137223 */ /* 0x000fe20000000013 */
[----:B------:R-:W-:Y:S02]  /*88a0*/  FFMA R18, R10, R7, R18 ;  /* 0x000000070a127223 */ /* 0x000fe40000000012 */
[----:B------:R-:W-:Y:S01]  /*88b0*/  FFMA R11, R9, R5, R24 ;  /* 0x00000005090b7223 */ /* 0x000fe20000000018 */
[-C--:B------:R-:W-:Y:S01]  /*88c0*/  FFMA R24, R0, R6.reuse, R37 ;  /* 0x0000000600187223 */ /* 0x080fe20000000025 */
[-C--:B0-----:R-:W-:Y:S02]  /*88d0*/  FFMA R29, R12, R6.reuse, R25 ;  /* 0x000000060c1d7223 */ /* 0x081fe40000000019 */
[----:B------:R-:W-:Y:S01]  /*88e0*/  FFMA R11, R8, R6, R11 ;  /* 0x00000006080b7223 */ /* 0x000fe2000000000b */
[----:B------:R-:W-:Y:S01]  /*88f0*/  FFMA R24, R13, R7, R24 ;  /* 0x000000070d187223 */ /* 0x000fe20000000018 */
[----:B--2---:R-:W-:Y:S01]  /*8900*/  FFMA R31, R14, R4, R31 ;  /* 0x000000040e1f7223 */ /* 0x004fe2000000001f */
[-C--:B------:R-:W-:Y:S01]  /*8910*/  FFMA R4, R10, R6.reuse, R15 ;  /* 0x000000060a047223 */ /* 0x080fe2000000000f */
[-C--:B------:R-:W-:Y:S01]  /*8920*/  FFMA R15, R14, R5.reuse, R33 ;  /* 0x000000050e0f7223 */ /* 0x080fe20000000021 */
[C---:B------:R-:W-:Y:S01]  /*8930*/  FFMA R10, R0.reuse, R5, R19 ;  /* 0x00000005000a7223 */ /* 0x040fe20000000013 */
[-C--:B------:R-:W-:Y:S01]  /*8940*/  FFMA R33, R9, R6.reuse, R26 ;  /* 0x0000000609217223 */ /* 0x080fe2000000001a */
[-C--:B------:R-:W-:Y:S01]  /*8950*/  FFMA R26, R0, R7.reuse, R29 ;  /* 0x00000007001a7223 */ /* 0x080fe2000000001d */
[-C--:B------:R-:W-:Y:S01]  /*8960*/  FFMA R29, R14, R7.reuse, R23 ;  /* 0x000000070e1d7223 */ /* 0x080fe20000000017 */
[-C--:B------:R-:W-:Y:S01]  /*8970*/  FFMA R19, R13, R6.reuse, R10 ;  /* 0x000000060d137223 */ /* 0x080fe2000000000a */
[----:B------:R-:W-:Y:S01]  /*8980*/  FFMA R10, R8, R7, R33 ;  /* 0x00000007080a7223 */ /* 0x000fe20000000021 */
[----:B---3--:R-:W-:Y:S01]  /*8990*/  FFMA R35, R22, R5, R31 ;  /* 0x0000000516237223 */ /* 0x008fe2000000001f */
[-C--:B------:R-:W-:Y:S01]  /*89a0*/  FFMA R31, R14, R6.reuse, R27 ;  /* 0x000000060e1f7223 */ /* 0x080fe2000000001b */
[-C--:B------:R-:W-:Y:S01]  /*89b0*/  FFMA R5, R22, R6.reuse, R15 ;  /* 0x0000000616057223 */ /* 0x080fe2000000000f */
[-C--:B------:R-:W-:Y:S01]  /*89c0*/  FFMA R27, R12, R7.reuse, R17 ;  /* 0x000000070c1b7223 */ /* 0x080fe20000000011 */
[-C--:B------:R-:W-:Y:S01]  /*89d0*/  FFMA R15, R9, R7.reuse, R4 ;  /* 0x00000007090f7223 */ /* 0x080fe20000000004 */
[-C--:B------:R-:W-:Y:S01]  /*89e0*/  FFMA R17, R22, R7.reuse, R31 ;  /* 0x0000000716117223 */ /* 0x080fe2000000001f */
[C---:B----4-:R-:W-:Y:S01]  /*89f0*/  FFMA R25, R16.reuse, R6, R35 ;  /* 0x0000000610197223 */ /* 0x050fe20000000023 */
[----:B------:R-:W-:-:S02]  /*8a00*/  FFMA R23, R16, R7, R5 ;  /* 0x0000000710177223 */ /* 0x000fc40000000005 */
[----:B------:R-:W0:Y:S04]  /*8a10*/  LDS.64 R6, [R3+0x1180] ;  /* 0x0011800003067984 */ /* 0x000e280000000a00 */
[----:B------:R-:W1:Y:S01]  /*8a20*/  LDS.64 R4, [R3+0x11b8] ;  /* 0x0011b80003047984 */ /* 0x000e620000000a00 */
[-C--:B0-----:R-:W-:Y:S01]  /*8a30*/  FFMA R18, R9, R6.reuse, R18 ;  /* 0x0000000609127223 */ /* 0x081fe20000000012 */
[-C--:B------:R-:W-:Y:S01]  /*8a40*/  FFMA R15, R8, R6.reuse, R15 ;  /* 0x00000006080f7223 */ /* 0x080fe2000000000f */
[-C--:B------:R-:W-:Y:S02]  /*8a50*/  FFMA R28, R22, R6.reuse, R29 ;  /* 0x00000006161c7223 */ /* 0x080fe4000000001d */
[-C--:B------:R-:W-:Y:S01]  /*8a60*/  FFMA R18, R8, R7.reuse, R18 ;  /* 0x0000000708127223 */ /* 0x080fe20000000012 */
[----:B------:R-:W-:Y:S01]  /*8a70*/  FFMA R8, R0, R6, R27 ;  /* 0x0000000600087223 */ /* 0x000fe2000000001b */
[-C--:B-1----:R-:W-:Y:S01]  /*8a80*/  FFMA R11, R12, R4.reuse, R11 ;  /* 0x000000040c0b7223 */ /* 0x082fe2000000000b */
[----:B------:R-:W-:Y:S01]  /*8a90*/  FFMA R9, R14, R4, R19 ;  /* 0x000000040e097223 */ /* 0x000fe20000000013 */
[CC--:B------:R-:W-:Y:S01]  /*8aa0*/  FFMA R27, R13.reuse, R6.reuse, R26 ;  /* 0x000000060d1b7223 */ /* 0x0c0fe2000000001a */
[C---:B------:R-:W-:Y:S01]  /*8ab0*/  FFMA R17, R16.reuse, R6, R17 ;  /* 0x0000000610117223 */ /* 0x040fe20000000011 */
[-C--:B------:R-:W-:Y:S01]  /*8ac0*/  FFMA R6, R13, R7.reuse, R8 ;  /* 0x000000070d067223 */ /* 0x080fe20000000008 */
        /* <DEDUP_REMOVED lines=16> */
[----:B------:R-:W-:Y:S01]  /*8bd0*/  FFMA R26, R16, R9, R7 ;  /* 0x00000009101a7223 */ /* 0x000fe20000000007 */
[-C--:B------:R-:W-:Y:S01]  /*8be0*/  FFMA R30, R0, R10.reuse, R29 ;  /* 0x0000000a001e7223 */ /* 0x080fe2000000001d */
[----:B------:R-:W-:Y:S01]  /*8bf0*/  IADD3 R9, PT, PT, R2, 0x2be0, RZ ;  /* 0x00002be002097810 */ /* 0x000fe20007ffe0ff */
[----:B------:R-:W-:Y:S01]  /*8c00*/  FFMA R24, R22, R10, R5 ;  /* 0x0000000a16187223 */ /* 0x000fe20000000005 */
[C---:B------:R-:W-:Y:S01]  /*8c10*/  FFMA R15, R13.reuse, R8, R4 ;  /* 0x000000080d0f7223 */ /* 0x040fe20000000004 */
[-C--:B------:R-:W-:Y:S01]  /*8c20*/  FFMA R30, R13, R11.reuse, R30 ;  /* 0x0000000b0d1e7223 */ /* 0x080fe2000000001e */
[----:B------:R-:W0:Y:S01]  /*8c30*/  LDS.128 R4, [R3+0x1200] ;  /* 0x0012000003047984 */ /* 0x000e220000000c00 */
[----:B------:R-:W-:Y:S01]  /*8c40*/  FFMA R24, R16, R11, R24 ;  /* 0x0000000b10187223 */ /* 0x000fe20000000018 */
[----:B------:R-:W-:Y:S01]  /*8c50*/  IMAD.WIDE.U32 R8, R9, 0x4, R20 ;  /* 0x0000000409087825 */ /* 0x000fe200078e0014 */
[----:B------:R-:W-:-:S03]  /*8c60*/  IADD3 R11, PT, PT, R2, 0x2c40, RZ ;  /* 0x00002c40020b7810 */ /* 0x000fc60007ffe0ff */
[-C--:B------:R-:W-:Y:S01]  /*8c70*/  FFMA R19, R13, R10.reuse, R19 ;  /* 0x0000000a0d137223 */ /* 0x080fe20000000013 */
[----:B------:R-:W-:Y:S01]  /*8c80*/  FFMA R0, R16, R10, R27 ;  /* 0x0000000a10007223 */ /* 0x000fe2000000001b */
[----:B------:R-:W-:Y:S01]  /*8c90*/  IMAD.WIDE.U32 R10, R11, 0x4, R20 ;  /* 0x000000040b0a7825 */ /* 0x000fe200078e0014 */
[----:B------:R-:W2:Y:S04]  /*8ca0*/  LDG.E.CONSTANT R9, desc[UR10][R8.64] ;  /* 0x0000000a08097981 */ /* 0x000ea8000c1e9900 */
[----:B------:R1:W3:Y:S01]  /*8cb0*/  LDG.E.CONSTANT R13, desc[UR10][R10.64] ;  /* 0x0000000a0a0d7981 */ /* 0x0002e2000c1e9900 */
[----:B------:R-:W-:-:S05]  /*8cc0*/  IADD3 R33, PT, PT, R2, 0x2ca0, RZ ;  /* 0x00002ca002217810 */ /* 0x000fca0007ffe0ff */
[----:B------:R-:W-:Y:S01]  /*8cd0*/  IMAD.WIDE.U32 R32, R33, 0x4, R20 ;  /* 0x0000000421207825 */ /* 0x000fe200078e0014 */
[----:B-1----:R-:W-:Y:S03]  /*8ce0*/  LDS.64 R10, [R3+0x1248] ;  /* 0x00124800030a7984 */ /* 0x002fe60000000a00 */
[C---:B0-----:R-:W-:Y:S02]  /*8cf0*/  FFMA R27, R14.reuse, R4, R15 ;  /* 0x000000040e1b7223 */ /* 0x041fe4000000000f */
        /* <DEDUP_REMOVED lines=12> */
[----:B------:R-:W-:Y:S01]  /*8dc0*/  IMAD.WIDE.U32 R32, R33, 0x4, R20 ;  /* 0x0000000421207825 */ /* 0x000fe200078e0014 */
[----:B------:R-:W5:Y:S03]  /*8dd0*/  LDG.E.CONSTANT R8, desc[UR10][R34.64] ;  /* 0x0000000a22087981 */ /* 0x000f66000c1e9900 */
[-C--:B-1----:R-:W-:Y:S01]  /*8de0*/  FFMA R4, R22, R18.reuse, R31 ;  /* 0x0000001216047223 */ /* 0x082fe2000000001f */
[C---:B------:R-:W-:Y:S01]  /*8df0*/  FFMA R22, R16.reuse, R7, R29 ;  /* 0x0000000710167223 */ /* 0x040fe2000000001d */
[C---:B------:R-:W-:Y:S02]  /*8e00*/  FFMA R18, R16.reuse, R18, R5 ;  /* 0x0000001210127223 */ /* 0x040fe40000000005 */
[----:B------:R-:W-:Y:S02]  /*8e10*/  FFMA R16, R16, R19, R4 ;  /* 0x0000001310107223 */ /* 0x000fe40000000004 */
[----:B------:R-:W0:Y:S01]  /*8e20*/  LDS.128 R4, [R3+0x1250] ;  /* 0x0012500003047984 */ /* 0x000e220000000c00 */
[----:B------:R-:W-:Y:S01]  /*8e30*/  IADD3 R31, PT, PT, R2, 0x2dc0, RZ ;  /* 0x00002dc0021f7810 */ /* 0x000fe20007ffe0ff */
[C---:B--2---:R-:W-:Y:S01]  /*8e40*/  FFMA R30, R9.reuse, R10, R25 ;  /* 0x0000000a091e7223 */ /* 0x044fe20000000019 */
[----:B------:R-:W-:-:S03]  /*8e50*/  FFMA R10, R9, R11, R23 ;  /* 0x0000000b090a7223 */ /* 0x000fc60000000017 */
[----:B---3--:R-:W-:Y:S02]  /*8e60*/  FFMA R30, R13, R11, R30 ;  /* 0x0000000b0d1e7223 */ /* 0x008fe4000000001e */
[----:B------:R1:W2:Y:S01]  /*8e70*/  LDG.E.CONSTANT R11, desc[UR10][R32.64] ;  /* 0x0000000a200b7981 */ /* 0x0002a2000c1e9900 */
[-C--:B0-----:R-:W-:Y:S01]  /*8e80*/  FFMA R36, R9, R4.reuse, R17 ;  /* 0x0000000409247223 */ /* 0x081fe20000000011 */
[-C--:B------:R-:W-:Y:S01]  /*8e90*/  FFMA R19, R13, R4.reuse, R10 ;  /* 0x000000040d137223 */ /* 0x080fe2000000000a */
[----:B----4-:R-:W-:Y:S01]  /*8ea0*/  FFMA R17, R15, R4, R30 ;  /* 0x000000040f117223 */ /* 0x010fe2000000001e */
[----:B------:R-:W-:-:S05]  /*8eb0*/  IMAD.WIDE.U32 R30, R31, 0x4, R20 ;  /* 0x000000041f1e7825 */ /* 0x000fca00078e0014 */
[----:B------:R0:W3:Y:S01]  /*8ec0*/  LDG.E.CONSTANT R10, desc[UR10][R30.64] ;  /* 0x0000000a1e0a7981 */ /* 0x0000e2000c1e9900 */
[-C--:B------:R-:W-:Y:S01]  /*8ed0*/  FFMA R23, R9, R5.reuse, R28 ;  /* 0x0000000509177223 */ /* 0x080fe2000000001c */
[----:B------:R-:W-:-:S03]  /*8ee0*/  FFMA R36, R13, R5, R36 ;  /* 0x000000050d247223 */ /* 0x000fc60000000024 */
[-C--:B------:R-:W-:Y:S01]  /*8ef0*/  FFMA R4, R13, R6.reuse, R23 ;  /* 0x000000060d047223 */ /* 0x080fe20000000017 */
[C---:B------:R-:W-:Y:S01]  /*8f00*/  FFMA R28, R15.reuse, R5, R19 ;  /* 0x000000050f1c7223 */ /* 0x040fe20000000013 */
[C---:B------:R-:W-:Y:S02]  /*8f10*/  FFMA R23, R15.reuse, R6, R36 ;  /* 0x000000060f177223 */ /* 0x040fe40000000024 */
[----:B------:R-:W-:Y:S02]  /*8f20*/  FFMA R19, R15, R7, R4 ;  /* 0x000000070f137223 */ /* 0x000fe40000000004 */
[----:B------:R-:W1:Y:S02]  /*8f30*/  LDS.128 R4, [R3+0x1290] ;  /* 0x0012900003047984 */ /* 0x000e640000000c00 */
[CC--:B-1----:R-:W-:Y:S01]  /*8f40*/  FFMA R32, R9.reuse, R4.reuse, R12 ;  /* 0x0000000409207223 */ /* 0x0c2fe2000000000c */
[C---:B-----5:R-:W-:Y:S01]  /*8f50*/  FFMA R4, R8.reuse, R4, R17 ;  /* 0x0000000408047223 */ /* 0x060fe20000000011 */
[-C--:B------:R-:W-:Y:S01]  /*8f60*/  FFMA R12, R9, R5.reuse, R26 ;  /* 0x00000005090c7223 */ /* 0x080fe2000000001a */
[CC--:B------:R-:W-:Y:S01]  /*8f70*/  FFMA R28, R8.reuse, R5.reuse, R28 ;  /* 0x00000005081c7223 */ /* 0x0c0fe2000000001c */
[----:B0-----:R-:W-:Y:S01]  /*8f80*/  FFMA R30, R13, R5, R32 ;  /* 0x000000050d1e7223 */ /* 0x001fe20000000020 */
[-C--:B------:R-:W-:Y:S01]  /*8f90*/  FFMA R26, R9, R6.reuse, R0 ;  /* 0x00000006091a7223 */ /* 0x080fe20000000000 */
[-C--:B------:R-:W-:Y:S01]  /*8fa0*/  FFMA R12, R13, R6.reuse, R12 ;  /* 0x000000060d0c7223 */ /* 0x080fe2000000000c */
[-C--:B------:R-:W-:Y:S01]  /*8fb0*/  FFMA R0, R8, R6.reuse, R23 ;  /* 0x0000000608007223 */ /* 0x080fe20000000017 */
[----:B------:R-:W-:Y:S01]  /*8fc0*/  IADD3 R35, PT, PT, R2, 0x2e20, RZ ;  /* 0x00002e2002237810 */ /* 0x000fe20007ffe0ff */
[C---:B------:R-:W-:Y:S01]  /*8fd0*/  FFMA R31, R15.reuse, R6, R30 ;  /* 0x000000060f1f7223 */ /* 0x040fe2000000001e */
[-C--:B------:R-:W-:Y:S01]  /*8fe0*/  FFMA R17, R15, R7.reuse, R12 ;  /* 0x000000070f117223 */ /* 0x080fe2000000000c */
[-C--:B------:R-:W-:Y:S01]  /*8ff0*/  FFMA R24, R9, R7.reuse, R24 ;  /* 0x0000000709187223 */ /* 0x080fe20000000018 */
[----:B------:R-:W-:Y:S01]  /*9000*/  FFMA R12, R8, R7, R19 ;  /* 0x00000007080c7223 */ /* 0x000fe20000000013 */
[----:B------:R-:W-:Y:S01]  /*9010*/  IMAD.WIDE.U32 R34, R35, 0x4, R20 ;  /* 0x0000000423227825 */ /* 0x000fe200078e0014 */
[----:B------:R-:W-:-:S05]  /*9020*/  IADD3 R37, PT, PT, R2, 0x2ee0, RZ ;  /* 0x00002ee002257810 */ /* 0x000fca0007ffe0ff */
[----:B------:R-:W-:-:S04]  /*9030*/  IMAD.WIDE.U32 R36, R37, 0x4, R20 ;  /* 0x0000000425247825 */ /* 0x000fc800078e0014 */
[C---:B--2---:R-:W-:Y:S02]  /*9040*/  FFMA R33, R11.reuse, R5, R4 ;  /* 0x000000050b217223 */ /* 0x044fe40000000004 */
[----:B------:R-:W0:Y:S01]  /*9050*/  LDS.64 R4, [R3+0x12a0] ;  /* 0x0012a00003047984 */ /* 0x000e220000000a00 */
[CC--:B------:R-:W-:Y:S01]  /*9060*/  FFMA R27, R11.reuse, R6.reuse, R28 ;  /* 0x000000060b1b7223 */ /* 0x0c0fe2000000001c */
[-C--:B------:R-:W-:Y:S02]  /*9070*/  FFMA R25, R11, R7.reuse, R0 ;  /* 0x000000070b197223 */ /* 0x080fe40000000000 */
[----:B------:R1:W2:Y:S01]  /*9080*/  LDG.E.CONSTANT R0, desc[UR10][R34.64] ;  /* 0x0000000a22007981 */ /* 0x0002a2000c1e9900 */
[C---:B---3--:R-:W-:Y:S01]  /*9090*/  FFMA R33, R10.reuse, R6, R33 ;  /* 0x000000060a217223 */ /* 0x048fe20000000021 */
[CC--:B------:R-:W-:Y:S01]  /*90a0*/  FFMA R6, R13.reuse, R7.reuse, R26 ;  /* 0x000000070d067223 */ /* 0x0c0fe2000000001a */
[----:B------:R-:W-:Y:S01]  /*90b0*/  FFMA R27, R10, R7, R27 ;  /* 0x000000070a1b7223 */ /* 0x000fe2000000001b */
[----:B------:R-:W-:Y:S01]  /*90c0*/  IADD3 R7, PT, PT, R2, 0x2e80, RZ ;  /* 0x00002e8002077810 */ /* 0x000fe20007ffe0ff */
[-C--:B0-----:R-:W-:Y:S01]  /*90d0*/  FFMA R24, R13, R4.reuse, R24 ;  /* 0x000000040d187223 */ /* 0x081fe20000000018 */
[-C--:B------:R-:W-:Y:S01]  /*90e0*/  FFMA R29, R11, R4.reuse, R12 ;  /* 0x000000040b1d7223 */ /* 0x080fe2000000000c */
[----:B------:R-:W-:-:S02]  /*90f0*/  FFMA R19, R15, R4, R6 ;  /* 0x000000040f137223 */ /* 0x000fc40000000006 */
[----:B------:R-:W-:-:S04]  /*9100*/  IMAD.WIDE.U32 R6, R7, 0x4, R20 ;  /* 0x0000000407067825 */ /* 0x000fc800078e0014 */
[C---:B------:R-:W-:Y:S01]  /*9110*/  FFMA R25, R10.reuse, R4, R25 ;  /* 0x000000040a197223 */ /* 0x040fe20000000019 */
[-C--:B------:R-:W-:Y:S01]  /*9120*/  FFMA R23, R15, R5.reuse, R24 ;  /* 0x000000050f177223 */ /* 0x080fe20000000018 */
[----:B------:R-:W-:Y:S02]  /*9130*/  FFMA R29, R10, R5, R29 ;  /* 0x000000050a1d7223 */ /* 0x000fe4000000001d */
[----:B------:R-:W0:Y:S04]  /*9140*/  LDS.64 R4, [R3+0x12d8] ;  /* 0x0012d80003047984 */ /* 0x000e280000000a00 */
[----:B------:R-:W3:Y:S01]  /*9150*/  LDG.E.CONSTANT R12, desc[UR10][R6.64] ;  /* 0x0000000a060c7981 */ /* 0x000ee2000c1e9900 */
[-C--:B0-----:R-:W-:Y:S01]  /*9160*/  FFMA R24, R9, R4.reuse, R14 ;  /* 0x0000000409187223 */ /* 0x081fe2000000000e */
[----:B------:R-:W-:-:S04]  /*9170*/  FFMA R14, R8, R4, R31 ;  /* 0x00000004080e7223 */ /* 0x000fc8000000001f */
[-C--:B-1----:R-:W-:Y:S02]  /*9180*/  FFMA R35, R11, R5.reuse, R14 ;  /* 0x000000050b237223 */ /* 0x082fe4000000000e */
[----:B------:R-:W4:Y:S01]  /*9190*/  LDG.E.CONSTANT R14, desc[UR10][R36.64] ;  /* 0x0000000a240e7981 */ /* 0x000f22000c1e9900 */
        /* <DEDUP_REMOVED lines=18> */
[-C--:B------:R-:W-:Y:S01]  /*92c0*/  FFMA R16, R13, R6.reuse, R9 ;  /* 0x000000060d107223 */ /* 0x080fe20000000009 */
[-C--:B------:R-:W-:Y:S01]  /*92d0*/  FFMA R4, R8, R5.reuse, R23 ;  /* 0x0000000508047223 */ /* 0x080fe20000000017 */
[-C--:B------:R-:W-:Y:S01]  /*92e0*/  FFMA R29, R0, R5.reuse, R29 ;  /* 0x00000005001d7223 */ /* 0x080fe2000000001d */
[C---:B------:R-:W-:Y:S01]  /*92f0*/  FFMA R22, R15.reuse, R5, R22 ;  /* 0x000000050f167223 */ /* 0x040fe20000000016 */
[CC--:B------:R-:W-:Y:S01]  /*9300*/  FFMA R9, R15.reuse, R6.reuse, R18 ;  /* 0x000000060f097223 */ /* 0x0c0fe20000000012 */
[----:B------:R-:W-:Y:S01]  /*9310*/  FFMA R16, R15, R7, R16 ;  /* 0x000000070f107223 */ /* 0x000fe20000000010 */
[CC--:B------:R-:W-:Y:S01]  /*9320*/  FFMA R4, R11.reuse, R6.reuse, R4 ;  /* 0x000000060b047223 */ /* 0x0c0fe20000000004 */
[-C--:B------:R-:W-:Y:S01]  /*9330*/  FFMA R15, R11, R5.reuse, R24 ;  /* 0x000000050b0f7223 */ /* 0x080fe20000000018 */
[CC--:B------:R-:W-:Y:S01]  /*9340*/  FFMA R25, R12.reuse, R5.reuse, R25 ;  /* 0x000000050c197223 */ /* 0x0c0fe20000000019 */
[-C--:B------:R-:W-:Y:S01]  /*9350*/  FFMA R23, R12, R6.reuse, R29 ;  /* 0x000000060c177223 */ /* 0x080fe2000000001d */
[-C--:B------:R-:W-:Y:S01]  /*9360*/  FFMA R33, R10, R5.reuse, R33 ;  /* 0x000000050a217223 */ /* 0x080fe20000000021 */
[----:B------:R-:W-:Y:S01]  /*9370*/  FFMA R18, R14, R5, R35 ;  /* 0x000000050e127223 */ /* 0x000fe20000000023 */
[-C--:B------:R-:W-:Y:S01]  /*9380*/  FFMA R15, R10, R6.reuse, R15 ;  /* 0x000000060a0f7223 */ /* 0x080fe2000000000f */
[----:B------:R-:W-:Y:S01]  /*9390*/  FFMA R29, R14, R6, R25 ;  /* 0x000000060e1d7223 */ /* 0x000fe20000000019 */
[-C--:B------:R-:W-:Y:S01]  /*93a0*/  FFMA R13, R10, R7.reuse, R4 ;  /* 0x000000070a0d7223 */ /* 0x080fe20000000004 */
[----:B------:R-:W-:-:S02]  /*93b0*/  FFMA R23, R14, R7, R23 ;  /* 0x000000070e177223 */ /* 0x000fc40000000017 */
[----:B------:R-:W0:Y:S01]  /*93c0*/  LDS.128 R4, [R3+0x1320] ;  /* 0x0013200003047984 */ /* 0x000e220000000c00 */
[----:B------:R-:W-:-:S05]  /*93d0*/  IADD3 R31, PT, PT, R2, 0x2f40, RZ ;  /* 0x00002f40021f7810 */ /* 0x000fca0007ffe0ff */
[----:B------:R-:W-:-:S04]  /*93e0*/  IMAD.WIDE.U32 R30, R31, 0x4, R20 ;  /* 0x000000041f1e7825 */ /* 0x000fc800078e0014 */
[-C--:B0-----:R-:W-:Y:S01]  /*93f0*/  FFMA R26, R8, R4.reuse, R17 ;  /* 0x00000004081a7223 */ /* 0x081fe20000000011 */
[----:B------:R-:W-:Y:S02]  /*9400*/  FFMA R19, R0, R4, R19 ;  /* 0x0000000400137223 */ /* 0x000fe40000000013 */
[----:B------:R0:W2:Y:S01]  /*9410*/  LDG.E.CONSTANT R4, desc[UR10][R30.64] ;  /* 0x0000000a1e047981 */ /* 0x0000a2000c1e9900 */
[CC--:B------:R-:W-:Y:S01]  /*9420*/  FFMA R17, R8.reuse, R5.reuse, R22 ;  /* 0x0000000508117223 */ /* 0x0c0fe20000000016 */
[-C--:B------:R-:W-:Y:S01]  /*9430*/  FFMA R22, R8, R6.reuse, R9 ;  /* 0x0000000608167223 */ /* 0x080fe20000000009 */
[-C--:B------:R-:W-:Y:S01]  /*9440*/  FFMA R9, R11, R5.reuse, R26 ;  /* 0x000000050b097223 */ /* 0x080fe2000000001a */
[-C--:B------:R-:W-:Y:S01]  /*9450*/  FFMA R25, R0, R5.reuse, R33 ;  /* 0x0000000500197223 */ /* 0x080fe20000000021 */
[----:B------:R-:W-:Y:S01]  /*9460*/  FFMA R35, R12, R5, R19 ;  /* 0x000000050c237223 */ /* 0x000fe20000000013 */
[----:B------:R-:W-:Y:S01]  /*9470*/  FFMA R24, R8, R7, R16 ;  /* 0x0000000708187223 */ /* 0x000fe20000000010 */
[----:B------:R-:W-:-:S02]  /*9480*/  FFMA R5, R10, R6, R9 ;  /* 0x000000060a057223 */ /* 0x000fc40000000009 */
[----:B------:R-:W1:Y:S01]  /*9490*/  LDS.64 R8, [R3+0x1330] ;  /* 0x0013300003087984 */ /* 0x000e620000000a00 */
[CC--:B------:R-:W-:Y:S01]  /*94a0*/  FFMA R19, R11.reuse, R6.reuse, R17 ;  /* 0x000000060b137223 */ /* 0x0c0fe20000000011 */
[CC--:B------:R-:W-:Y:S01]  /*94b0*/  FFMA R33, R0.reuse, R6.reuse, R15 ;  /* 0x0000000600217223 */ /* 0x0c0fe2000000000f */
[-C--:B------:R-:W-:Y:S01]  /*94c0*/  FFMA R13, R0, R7.reuse, R13 ;  /* 0x00000007000d7223 */ /* 0x080fe2000000000d */
[-C--:B------:R-:W-:Y:S01]  /*94d0*/  FFMA R17, R12, R6.reuse, R25 ;  /* 0x000000060c117223 */ /* 0x080fe20000000019 */
[CC--:B------:R-:W-:Y:S01]  /*94e0*/  FFMA R15, R11.reuse, R7.reuse, R22 ;  /* 0x000000070b0f7223 */ /* 0x0c0fe20000000016 */
[-C--:B------:R-:W-:Y:S01]  /*94f0*/  FFMA R16, R10, R7.reuse, R19 ;  /* 0x000000070a107223 */ /* 0x080fe20000000013 */
[-C--:B------:R-:W-:Y:S01]  /*9500*/  FFMA R19, R12, R7.reuse, R33 ;  /* 0x000000070c137223 */ /* 0x080fe20000000021 */
[C---:B------:R-:W-:Y:S01]  /*9510*/  FFMA R22, R14.reuse, R7, R17 ;  /* 0x000000070e167223 */ /* 0x040fe20000000011 */
[----:B------:R-:W-:Y:S02]  /*9520*/  FFMA R25, R14, R6, R35 ;  /* 0x000000060e197223 */ /* 0x000fe40000000023 */
[----:B------:R-:W3:Y:S01]  /*9530*/  LDS.64 R6, [R3+0x1368] ;  /* 0x0013680003067984 */ /* 0x000ee20000000a00 */
[-C--:B-1----:R-:W-:Y:S01]  /*9540*/  FFMA R24, R11, R8.reuse, R24 ;  /* 0x000000080b187223 */ /* 0x082fe20000000018 */
[-C--:B------:R-:W-:Y:S01]  /*9550*/  FFMA R11, R12, R8.reuse, R13 ;  /* 0x000000080c0b7223 */ /* 0x080fe2000000000d */
[-C--:B------:R-:W-:Y:S01]  /*9560*/  FFMA R17, R14, R8.reuse, R19 ;  /* 0x000000080e117223 */ /* 0x080fe20000000013 */
[C---:B------:R-:W-:Y:S01]  /*9570*/  FFMA R13, R10.reuse, R8, R15 ;  /* 0x000000080a0d7223 */ /* 0x040fe2000000000f */
[-C--:B------:R-:W-:Y:S01]  /*9580*/  FFMA R24, R10, R9.reuse, R24 ;  /* 0x000000090a187223 */ /* 0x080fe20000000018 */
[----:B------:R-:W-:-:S02]  /*9590*/  FFMA R19, R14, R9, R11 ;  /* 0x000000090e137223 */ /* 0x000fc4000000000b */
[----:B------:R-:W1:Y:S01]  /*95a0*/  LDS.128 R8, [R3+0x1370] ;  /* 0x0013700003087984 */ /* 0x000e620000000c00 */
[C---:B0-----:R-:W-:Y:S02]  /*95b0*/  IADD3 R31, PT, PT, R2.reuse, 0x2fa0, RZ ;  /* 0x00002fa0021f7810 */ /* 0x041fe40007ffe0ff */
[----:B------:R-:W-:Y:S01]  /*95c0*/  IADD3 R35, PT, PT, R2, 0x3000, RZ ;  /* 0x0000300002237810 */ /* 0x000fe20007ffe0ff */
[----:B---3--:R-:W-:Y:S02]  /*95d0*/  FFMA R5, R0, R6, R5 ;  /* 0x0000000600057223 */ /* 0x008fe40000000005 */
[----:B------:R-:W-:-:S04]  /*95e0*/  IMAD.WIDE.U32 R30, R31, 0x4, R20 ;  /* 0x000000041f1e7825 */ /* 0x000fc800078e0014 */
[----:B------:R-:W-:Y:S01]  /*95f0*/  FFMA R15, R0, R7, R16 ;  /* 0x00000007000f7223 */ /* 0x000fe20000000010 */
[----:B------:R-:W-:-:S04]  /*9600*/  IMAD.WIDE.U32 R34, R35, 0x4, R20 ;  /* 0x0000000423227825 */ /* 0x000fc800078e0014 */
[----:B------:R-:W-:Y:S02]  /*9610*/  FFMA R7, R12, R7, R5 ;  /* 0x000000070c077223 */ /* 0x000fe40000000005 */
[----:B------:R-:W3:Y:S01]  /*9620*/  LDG.E.CONSTANT R5, desc[UR10][R34.64] ;  /* 0x0000000a22057981 */ /* 0x000ee2000c1e9900 */
[C---:B-1----:R-:W-:Y:S01]  /*9630*/  FFMA R6, R0.reuse, R8, R13 ;  /* 0x0000000800067223 */ /* 0x042fe2000000000d */
[-C--:B------:R-:W-:Y:S02]  /*9640*/  FFMA R13, R0, R9.reuse, R24 ;  /* 0x00000009000d7223 */ /* 0x080fe40000000018 */
[----:B------:R0:W4:Y:S01]  /*9650*/  LDG.E.CONSTANT R0, desc[UR10][R30.64] ;  /* 0x0000000a1e007981 */ /* 0x000122000c1e9900 */
[----:B------:R-:W-:Y:S01]  /*9660*/  IADD3 R33, PT, PT, R2, 0x3060, RZ ;  /* 0x0000306002217810 */ /* 0x000fe20007ffe0ff */
[C---:B------:R-:W-:Y:S01]  /*9670*/  FFMA R16, R12.reuse, R10, R13 ;  /* 0x0000000a0c107223 */ /* 0x040fe2000000000d */
[----:B------:R-:W-:Y:S01]  /*9680*/  FFMA R24, R12, R8, R15 ;  /* 0x000000080c187223 */ /* 0x000fe2000000000f */
[----:B------:R-:W-:Y:S01]  /*9690*/  IADD3 R13, PT, PT, R2, 0x30c0, RZ ;  /* 0x000030c0020d7810 */ /* 0x000fe20007ffe0ff */
[----:B------:R-:W-:Y:S01]  /*96a0*/  FFMA R15, R12, R9, R6 ;  /* 0x000000090c0f7223 */ /* 0x000fe20000000006 */
[----:B------:R-:W-:-:S04]  /*96b0*/  IMAD.WIDE.U32 R32, R33, 0x4, R20 ;  /* 0x0000000421207825 */ /* 0x000fc800078e0014 */
[C---:B------:R-:W-:Y:S01]  /*96c0*/  FFMA R7, R14.reuse, R8, R7 ;  /* 0x000000080e077223 */ /* 0x040fe20000000007 */
[C---:B------:R-:W-:Y:S01]  /*96d0*/  FFMA R12, R14.reuse, R9, R24 ;  /* 0x000000090e0c7223 */ /* 0x040fe20000000018 */
[C---:B------:R-:W-:Y:S01]  /*96e0*/  FFMA R15, R14.reuse, R10, R15 ;  /* 0x0000000a0e0f7223 */ /* 0x040fe2000000000f */
[----:B0-----:R-:W-:Y:S01]  /*96f0*/  IMAD.WIDE.U32 R30, R13, 0x4, R20 ;  /* 0x000000040d1e7825 */ /* 0x001fe200078e0014 */
[----:B------:R-:W5:Y:S03]  /*9700*/  LDG.E.CONSTANT R6, desc[UR10][R32.64] ;  /* 0x0000000a20067981 */ /* 0x000f66000c1e9900 */
[----:B------:R-:W-:Y:S02]  /*9710*/  FFMA R14, R14, R11, R16 ;  /* 0x0000000b0e0e7223 */ /* 0x000fe40000000010 */
[----:B------:R-:W2:Y:S04]  /*9720*/  LDS.128 R8, [R3+0x13b0] ;  /* 0x0013b00003087984 */ /* 0x000ea80000000c00 */
[----:B------:R3:W5:Y:S01]  /*9730*/  LDG.E.CONSTANT R13, desc[UR10][R30.64] ;  /* 0x0000000a1e0d7981 */ /* 0x000762000c1e9900 */
[----:B------:R-:W-:Y:S01]  /*9740*/  IADD3 R35, PT, PT, R2, 0x3120, RZ ;  /* 0x0000312002237810 */ /* 0x000fe20007ffe0ff */
[----:B--2---:R-:W-:-:S04]  /*9750*/  FFMA R37, R4, R8, R27 ;  /* 0x0000000804257223 */ /* 0x004fc8000000001b */
[----:B------:R-:W-:-:S05]  /*9760*/  IMAD.WIDE.U32 R26, R35, 0x4, R20 ;  /* 0x00000004231a7825 */ /* 0x000fca00078e0014 */
[----:B------:R0:W2:Y:S01]  /*9770*/  LDG.E.CONSTANT R16, desc[UR10][R26.64] ;  /* 0x0000000a1a107981 */ /* 0x0000a2000c1e9900 */
[C---:B------:R-:W-:Y:S01]  /*9780*/  FFMA R35, R4.reuse, R9, R18 ;  /* 0x0000000904237223 */ /* 0x040fe20000000012 */
[CC--:B------:R-:W-:Y:S01]  /*9790*/  FFMA R29, R4.reuse, R10.reuse, R29 ;  /* 0x0000000a041d7223 */ /* 0x0c0fe2000000001d */
[----:B------:R-:W-:Y:S01]  /*97a0*/  FFMA R23, R4, R11, R23 ;  /* 0x0000000b04177223 */ /* 0x000fe20000000017 */
[C---:B----4-:R-:W-:Y:S01]  /*97b0*/  FFMA R8, R0.reuse, R9, R37 ;  /* 0x0000000900087223 */ /* 0x050fe20000000025 */
[CC--:B------:R-:W-:Y:S01]  /*97c0*/  FFMA R24, R0.reuse, R10.reuse, R35 ;  /* 0x0000000a00187223 */ /* 0x0c0fe20000000023 */
[CC--:B------:R-:W-:Y:S02]  /*97d0*/  FFMA R29, R0.reuse, R11.reuse, R29 ;  /* 0x0000000b001d7223 */ /* 0x0c0fe4000000001d */
[C---:B---3--:R-:W-:Y:S01]  /*97e0*/  FFMA R31, R5.reuse, R10, R8 ;  /* 0x0000000a051f7223 */ /* 0x048fe20000000008 */
[C---:B------:R-:W-:Y:S01]  /*97f0*/  FFMA R24, R5.reuse, R11, R24 ;  /* 0x0000000b05187223 */ /* 0x040fe20000000018 */
[----:B------:R-:W1:Y:S04]  /*9800*/  LDS.64 R8, [R3+0x13c0] ;  /* 0x0013c00003087984 */ /* 0x000e680000000a00 */
[----:B------:R-:W3:Y:S01]  /*9810*/  LDS.64 R10, [R3+0x13f8] ;  /* 0x0013f800030a7984 */ /* 0x000ee20000000a00 */
[----:B-1----:R-:W-:Y:S01]  /*9820*/  FFMA R18, R0, R8, R23 ;  /* 0x0000000800127223 */ /* 0x002fe20000000017 */
[-C--:B---3--:R-:W-:Y:S01]  /*9830*/  FFMA R25, R4, R10.reuse, R25 ;  /* 0x0000000a04197223 */ /* 0x088fe20000000019 */
[----:B-----5:R-:W-:Y:S01]  /*9840*/  FFMA R10, R6, R10, R31 ;  /* 0x0000000a060a7223 */ /* 0x020fe2000000001f */
[----:B------:R-:W-:Y:S01]  /*9850*/  FFMA R23, R4, R11, R22 ;  /* 0x0000000b04177223 */ /* 0x000fe20000000016 */
[C---:B------:R-:W-:Y:S01]  /*9860*/  FFMA R29, R5.reuse, R8, R29 ;  /* 0x00000008051d7223 */ /* 0x040fe2000000001d */
[----:B0-----:R-:W-:Y:S01]  /*9870*/  FFMA R27, R5, R9, R18 ;  /* 0x00000009051b7223 */ /* 0x001fe20000000012 */
[-C--:B------:R-:W-:Y:S01]  /*9880*/  FFMA R22, R0, R11.reuse, R25 ;  /* 0x0000000b00167223 */ /* 0x080fe20000000019 */
[-C--:B------:R-:W-:Y:S01]  /*9890*/  FFMA R24, R6, R11.reuse, R24 ;  /* 0x0000000b06187223 */ /* 0x080fe20000000018 */
[----:B------:R-:W-:-:S02]  /*98a0*/  FFMA R31, R13, R11, R10 ;  /* 0x0000000b0d1f7223 */ /* 0x000fc4000000000a */
[----:B------:R-:W0:Y:S02]  /*98b0*/  LDS.128 R8, [R3+0x1400] ;  /* 0x0014000003087984 */ /* 0x000e240000000c00 */
[-C--:B0-----:R-:W-:Y:S01]  /*98c0*/  FFMA R25, R4, R8.reuse, R17 ;  /* 0x0000000804197223 */ /* 0x081fe20000000011 */
[-C--:B------:R-:W-:Y:S01]  /*98d0*/  FFMA R17, R13, R8.reuse, R24 ;  /* 0x000000080d117223 */ /* 0x080fe20000000018 */
[----:B--2---:R-:W-:Y:S01]  /*98e0*/  FFMA R24, R16, R8, R31 ;  /* 0x0000000810187223 */ /* 0x004fe2000000001f */
[----:B------:R-:W-:Y:S02]  /*98f0*/  IADD3 R31, PT, PT, R2, 0x3180, RZ ;  /* 0x00003180021f7810 */ /* 0x000fe40007ffe0ff */
[----:B------:R-:W-:-:S03]  /*9900*/  FFMA R26, R16, R9, R17 ;  /* 0x00000009101a7223 */ /* 0x000fc60000000011 */
[----:B------:R-:W-:-:S05]  /*9910*/  IMAD.WIDE.U32 R30, R31, 0x4, R20 ;  /* 0x000000041f1e7825 */ /* 0x000fca00078e0014 */
[----:B------:R-:W2:Y:S01]  /*9920*/  LDG.E.CONSTANT R17, desc[UR10][R30.64] ;  /* 0x0000000a1e117981 */ /* 0x000ea2000c1e9900 */
[-C--:B------:R-:W-:Y:S01]  /*9930*/  FFMA R18, R0, R8.reuse, R23 ;  /* 0x0000000800127223 */ /* 0x080fe20000000017 */
[CC--:B------:R-:W-:Y:S01]  /*9940*/  FFMA R23, R5.reuse, R8.reuse, R22 ;  /* 0x0000000805177223 */ /* 0x0c0fe20000000016 */
[----:B------:R-:W-:Y:S01]  /*9950*/  FFMA R22, R6, R8, R29 ;  /* 0x0000000806167223 */ /* 0x000fe2000000001d */
[-C--:B------:R-:W-:Y:S01]  /*9960*/  FFMA R8, R0, R9.reuse, R25 ;  /* 0x0000000900087223 */ /* 0x080fe20000000019 */
[-C--:B------:R-:W-:Y:S01]  /*9970*/  FFMA R25, R5, R9.reuse, R18 ;  /* 0x0000000905197223 */ /* 0x080fe20000000012 */
[-C--:B------:R-:W-:Y:S01]  /*9980*/  FFMA R19, R4, R9.reuse, R19 ;  /* 0x0000000904137223 */ /* 0x080fe20000000013 */
[-C--:B------:R-:W-:Y:S01]  /*9990*/  FFMA R18, R6, R9.reuse, R27 ;  /* 0x0000000906127223 */ /* 0x080fe2000000001b */
[C---:B------:R-:W-:Y:S02]  /*99a0*/  FFMA R29, R13.reuse, R9, R22 ;  /* 0x000000090d1d7223 */ /* 0x040fe40000000016 */
[-C--:B------:R-:W-:Y:S01]  /*99b0*/  FFMA R28, R0, R10.reuse, R19 ;  /* 0x0000000a001c7223 */ /* 0x080fe20000000013 */
[-C--:B------:R-:W-:Y:S01]  /*99c0*/  FFMA R18, R13, R10.reuse, R18 ;  /* 0x0000000a0d127223 */ /* 0x080fe20000000012 */
[CC--:B------:R-:W-:Y:S01]  /*99d0*/  FFMA R27, R5.reuse, R10.reuse, R8 ;  /* 0x0000000a051b7223 */ /* 0x0c0fe20000000008 */
        /* <DEDUP_REMOVED lines=10> */
[C---:B------:R-:W-:Y:S02]  /*9a80*/  FFMA R7, R4.reuse, R11, R14 ;  /* 0x0000000b04077223 */ /* 0x040fe4000000000e */
[----:B------:R0:W3:Y:S01]  /*9a90*/  LDG.E.CONSTANT R14, desc[UR10][R32.64] ;  /* 0x0000000a200e7981 */ /* 0x0000e2000c1e9900 */
[C---:B--2---:R-:W-:Y:S01]  /*9aa0*/  FFMA R24, R17.reuse, R8, R24 ;  /* 0x0000000811187223 */ /* 0x044fe20000000018 */
[-C--:B------:R-:W-:Y:S02]  /*9ab0*/  FFMA R8, R4, R9.reuse, R12 ;  /* 0x0000000904087223 */ /* 0x080fe4000000000c */
[----:B------:R-:W2:Y:S01]  /*9ac0*/  LDG.E.CONSTANT R12, desc[UR10][R34.64] ;  /* 0x0000000a220c7981 */ /* 0x000ea2000c1e9900 */
[-C--:B------:R-:W-:Y:S01]  /*9ad0*/  FFMA R30, R0, R9.reuse, R29 ;  /* 0x00000009001e7223 */ /* 0x080fe2000000001d */
[-C--:B------:R-:W-:Y:S01]  /*9ae0*/  FFMA R23, R4, R10.reuse, R15 ;  /* 0x0000000a04177223 */ /* 0x080fe2000000000f */
[-C--:B------:R-:W-:Y:S01]  /*9af0*/  FFMA R29, R6, R9.reuse, R25 ;  /* 0x00000009061d7223 */ /* 0x080fe20000000019 */
[-C--:B------:R-:W-:Y:S01]  /*9b00*/  FFMA R15, R17, R9.reuse, R26 ;  /* 0x00000009110f7223 */ /* 0x080fe2000000001a */
[C---:B------:R-:W-:Y:S01]  /*9b10*/  FFMA R28, R13.reuse, R9, R28 ;  /* 0x000000090d1c7223 */ /* 0x040fe2000000001c */
[-C--:B------:R-:W-:Y:S01]  /*9b20*/  FFMA R26, R0, R10.reuse, R8 ;  /* 0x0000000a001a7223 */ /* 0x080fe20000000008 */
[-C--:B------:R-:W-:Y:S01]  /*9b30*/  FFMA R29, R13, R10.reuse, R29 ;  /* 0x0000000a0d1d7223 */ /* 0x080fe2000000001d */
[CC--:B------:R-:W-:Y:S01]  /*9b40*/  FFMA R8, R6.reuse, R10.reuse, R27 ;  /* 0x0000000a06087223 */ /* 0x0c0fe2000000001b */
[----:B------:R-:W-:Y:S01]  /*9b50*/  FFMA R27, R17, R10, R22 ;  /* 0x0000000a111b7223 */ /* 0x000fe20000000016 */
[----:B------:R-:W-:-:S02]  /*9b60*/  FFMA R22, R6, R11, R19 ;  /* 0x0000000b06167223 */ /* 0x000fc40000000013 */
[----:B------:R-:W-:Y:S01]  /*9b70*/  FFMA R19, R13, R11, R8 ;  /* 0x0000000b0d137223 */ /* 0x000fe20000000008 */
[----:B------:R-:W-:Y:S01]  /*9b80*/  FFMA R25, R5, R10, R30 ;  /* 0x0000000a05197223 */ /* 0x000fe2000000001e */
[----:B0-----:R-:W-:-:S05]  /*9b90*/  IADD3 R33, PT, PT, R2, 0x32a0, RZ ;  /* 0x000032a002217810 */ /* 0x001fca0007ffe0ff */
[----:B------:R-:W-:Y:S01]  /*9ba0*/  IMAD.WIDE.U32 R32, R33, 0x4, R20 ;  /* 0x0000000421207825 */ /* 0x000fe200078e0014 */
[----:B------:R-:W-:-:S05]  /*9bb0*/  IADD3 R31, PT, PT, R2, 0x3360, RZ ;  /* 0x00003360021f7810 */ /* 0x000fca0007ffe0ff */
[----:B------:R-:W-:-:S04]  /*9bc0*/  IMAD.WIDE.U32 R30, R31, 0x4, R20 ;  /* 0x000000041f1e7825 */ /* 0x000fc800078e0014 */
[C---:B--2---:R-:W-:Y:S01]  /*9bd0*/  FFMA R4, R12.reuse, R9, R24 ;  /* 0x000000090c047223 */ /* 0x044fe20000000018 */
[-C--:B------:R-:W-:Y:S01]  /*9be0*/  FFMA R9, R12, R10.reuse, R15 ;  /* 0x0000000a0c097223 */ /* 0x080fe2000000000f */
[CC--:B------:R-:W-:Y:S01]  /*9bf0*/  FFMA R24, R16.reuse, R10.reuse, R28 ;  /* 0x0000000a10187223 */ /* 0x0c0fe2000000001c */
[-C--:B------:R-:W-:Y:S01]  /*9c00*/  FFMA R28, R16, R11.reuse, R29 ;  /* 0x0000000b101c7223 */ /* 0x080fe2000000001d */
[-C--:B------:R-:W-:Y:S01]  /*9c10*/  FFMA R29, R17, R11.reuse, R18 ;  /* 0x0000000b111d7223 */ /* 0x080fe20000000012 */
[CC--:B---3--:R-:W-:Y:S02]  /*9c20*/  FFMA R18, R14.reuse, R11.reuse, R9 ;  /* 0x0000000b0e127223 */ /* 0x0c8fe40000000009 */
[----:B------:R-:W0:Y:S01]  /*9c30*/  LDS.64 R8, [R3+0x1450] ;  /* 0x0014500003087984 */ /* 0x000e220000000a00 */
[----:B------:R-:W-:Y:S01]  /*9c40*/  FFMA R15, R14, R10, R4 ;  /* 0x0000000a0e0f7223 */ /* 0x000fe20000000004 */
[CC--:B------:R-:W-:Y:S01]  /*9c50*/  FFMA R4, R0.reuse, R11.reuse, R23 ;  /* 0x0000000b00047223 */ /* 0x0c0fe20000000017 */
[----:B------:R-:W-:Y:S01]  /*9c60*/  FFMA R10, R5, R11, R26 ;  /* 0x0000000b050a7223 */ /* 0x000fe2000000001a */
[----:B0-----:R-:W-:-:S02]  /*9c70*/  FFMA R26, R0, R8, R7 ;  /* 0x00000008001a7223 */ /* 0x001fc40000000007 */
[CC--:B------:R-:W-:Y:S02]  /*9c80*/  FFMA R23, R5.reuse, R8.reuse, R4 ;  /* 0x0000000805177223 */ /* 0x0c0fe40000000004 */
[----:B------:R-:W-:Y:S02]  /*9c90*/  FFMA R26, R5, R9, R26 ;  /* 0x00000009051a7223 */ /* 0x000fe4000000001a */
[----:B------:R-:W0:Y:S01]  /*9ca0*/  LDS.64 R4, [R3+0x1488] ;  /* 0x0014880003047984 */ /* 0x000e220000000a00 */
[C---:B------:R-:W-:Y:S01]  /*9cb0*/  FFMA R27, R12.reuse, R11, R27 ;  /* 0x0000000b0c1b7223 */ /* 0x040fe2000000001b */
        /* <DEDUP_REMOVED lines=15> */
[C---:B------:R-:W-:Y:S02]  /*9db0*/  FFMA R4, R13.reuse, R8, R4 ;  /* 0x000000080d047223 */ /* 0x040fe40000000004 */
[CC--:B------:R-:W-:Y:S01]  /*9dc0*/  FFMA R29, R13.reuse, R9.reuse, R24 ;  /* 0x000000090d1d7223 */ /* 0x0c0fe20000000018 */
[----:B------:R-:W-:Y:S01]  /*9dd0*/  FFMA R28, R13, R10, R23 ;  /* 0x0000000a0d1c7223 */ /* 0x000fe20000000017 */
[----:B------:R-:W-:Y:S01]  /*9de0*/  FFMA R26, R16, R9, R4 ;  /* 0x00000009101a7223 */ /* 0x000fe20000000004 */
[-C--:B------:R-:W-:Y:S01]  /*9df0*/  FFMA R23, R17, R8.reuse, R7 ;  /* 0x0000000811177223 */ /* 0x080fe20000000007 */
[----:B------:R-:W-:-:S02]  /*9e00*/  FFMA R13, R14, R8, R5 ;  /* 0x000000080e0d7223 */ /* 0x000fc40000000005 */
[----:B------:R-:W0:Y:S01]  /*9e10*/  LDS.128 R4, [R3+0x14d0] ;  /* 0x0014d00003047984 */ /* 0x000e220000000c00 */
[C---:B------:R-:W-:Y:S01]  /*9e20*/  FFMA R24, R16.reuse, R8, R25 ;  /* 0x0000000810187223 */ /* 0x040fe20000000019 */
[----:B------:R-:W-:Y:S01]  /*9e30*/  FFMA R25, R16, R10, R29 ;  /* 0x0000000a10197223 */ /* 0x000fe2000000001d */
[----:B------:R-:W-:Y:S01]  /*9e40*/  FFMA R29, R17, R9, R22 ;  /* 0x00000009111d7223 */ /* 0x000fe20000000016 */
[----:B------:R-:W-:Y:S01]  /*9e50*/  FFMA R27, R12, R8, R27 ;  /* 0x000000080c1b7223 */ /* 0x000fe2000000001b */
[----:B------:R-:W-:Y:S01]  /*9e60*/  FFMA R28, R16, R11, R28 ;  /* 0x0000000b101c7223 */ /* 0x000fe2000000001c */
[CC--:B------:R-:W-:Y:S01]  /*9e70*/  FFMA R23, R12.reuse, R9.reuse, R23 ;  /* 0x000000090c177223 */ /* 0x0c0fe20000000017 */
[-C--:B------:R-:W-:Y:S01]  /*9e80*/  FFMA R16, R12, R10.reuse, R29 ;  /* 0x0000000a0c107223 */ /* 0x080fe2000000001d */
[C---:B------:R-:W-:Y:S01]  /*9e90*/  FFMA R8, R14.reuse, R9, R27 ;  /* 0x000000090e087223 */ /* 0x040fe2000000001b */
[----:B------:R-:W2:Y:S01]  /*9ea0*/  LDG.E.CONSTANT R22, desc[UR10][R32.64] ;  /* 0x0000000a20167981 */ /* 0x000ea2000c1e9900 */
[C---:B------:R-:W-:Y:S01]  /*9eb0*/  FFMA R9, R14.reuse, R10, R23 ;  /* 0x0000000a0e097223 */ /* 0x040fe20000000017 */
[----:B------:R-:W-:Y:S01]  /*9ec0*/  FFMA R23, R14, R11, R16 ;  /* 0x0000000b0e177223 */ /* 0x000fe20000000010 */
[----:B------:R-:W-:-:S05]  /*9ed0*/  IADD3 R11, PT, PT, R2, 0x3300, RZ ;  /* 0x00003300020b7810 */ /* 0x000fca0007ffe0ff */
[----:B------:R-:W-:-:S05]  /*9ee0*/  IMAD.WIDE.U32 R10, R11, 0x4, R20 ;  /* 0x000000040b0a7825 */ /* 0x000fca00078e0014 */
[----:B------:R1:W3:Y:S04]  /*9ef0*/  LDG.E.CONSTANT R16, desc[UR10][R10.64] ;  /* 0x0000000a0a107981 */ /* 0x0002e8000c1e9900 */
[----:B-1----:R-:W-:Y:S01]  /*9f00*/  LDS.64 R10, [R3+0x1518] ;  /* 0x00151800030a7984 */ /* 0x002fe20000000a00 */
[----:B0-----:R-:W-:-:S03]  /*9f10*/  FFMA R27, R17, R4, R24 ;  /* 0x00000004111b7223 */ /* 0x001fc60000000018 */
[----:B------:R0:W4:Y:S01]  /*9f20*/  LDG.E.CONSTANT R24, desc[UR10][R30.64] ;  /* 0x0000000a1e187981 */ /* 0x000122000c1e9900 */
[C---:B------:R-:W-:Y:S01]  /*9f30*/  FFMA R29, R17.reuse, R5, R26 ;  /* 0x00000005111d7223 */ /* 0x040fe2000000001a */
[CC--:B------:R-:W-:Y:S01]  /*9f40*/  FFMA R26, R17.reuse, R6.reuse, R25 ;  /* 0x00000006111a7223 */ /* 0x0c0fe20000000019 */
[----:B------:R-:W-:Y:S01]  /*9f50*/  FFMA R25, R17, R7, R28 ;  /* 0x0000000711197223 */ /* 0x000fe2000000001c */
[C---:B------:R-:W-:Y:S02]  /*9f60*/  FFMA R17, R12.reuse, R5, R27 ;  /* 0x000000050c117223 */ /* 0x040fe4000000001b */
[----:B------:R-:W1:Y:S01]  /*9f70*/  LDS.64 R4, [R3+0x14e0] ;  /* 0x0014e00003047984 */ /* 0x000e620000000a00 */
[-C--:B------:R-:W-:Y:S01]  /*9f80*/  FFMA R29, R12, R6.reuse, R29 ;  /* 0x000000060c1d7223 */ /* 0x080fe2000000001d */
[----:B------:R-:W-:Y:S01]  /*9f90*/  FFMA R17, R14, R6, R17 ;  /* 0x000000060e117223 */ /* 0x000fe20000000011 */
[CC--:B------:R-:W-:Y:S01]  /*9fa0*/  FFMA R27, R12.reuse, R7.reuse, R26 ;  /* 0x000000070c1b7223 */ /* 0x0c0fe2000000001a */
[----:B-1----:R-:W-:Y:S01]  /*9fb0*/  FFMA R6, R12, R4, R25 ;  /* 0x000000040c067223 */ /* 0x002fe20000000019 */
[----:B------:R-:W-:-:S02]  /*9fc0*/  FFMA R12, R14, R7, R29 ;  /* 0x000000070e0c7223 */ /* 0x000fc4000000001d */
[C---:B------:R-:W-:Y:S01]  /*9fd0*/  FFMA R25, R14.reuse, R4, R27 ;  /* 0x000000040e197223 */ /* 0x040fe2000000001b */
[----:B------:R-:W-:Y:S02]  /*9fe0*/  FFMA R14, R14, R5, R6 ;  /* 0x000000050e0e7223 */ /* 0x000fe40000000006 */
[----:B------:R-:W4:Y:S01]  /*9ff0*/  LDS.128 R4, [R3+0x1520] ;  /* 0x0015200003047984 */ /* 0x000f220000000c00 */
[C---:B0-----:R-:W-:Y:S02]  /*a000*/  IADD3 R31, PT, PT, R2.reuse, 0x33c0, RZ ;  /* 0x000033c0021f7810 */ /* 0x041fe40007ffe0ff */
[----:B------:R-:W-:-:S03]  /*a010*/  IADD3 R29, PT, PT, R2, 0x3420, RZ ;  /* 0x00003420021d7810 */ /* 0x000fc60007ffe0ff */
[----:B------:R-:W-:-:S04]  /*a020*/  IMAD.WIDE.U32 R30, R31, 0x4, R20 ;  /* 0x000000041f1e7825 */ /* 0x000fc800078e0014 */
[----:B------:R-:W-:Y:S01]  /*a030*/  IMAD.WIDE.U32 R28, R29, 0x4, R20 ;  /* 0x000000041d1c7825 */ /* 0x000fe200078e0014 */
[----:B------:R-:W-:-:S05]  /*a040*/  IADD3 R35, PT, PT, R2, 0x3480, RZ ;  /* 0x0000348002237810 */ /* 0x000fca0007ffe0ff */
[----:B------:R-:W-:-:S04]  /*a050*/  IMAD.WIDE.U32 R34, R35, 0x4, R20 ;  /* 0x0000000423227825 */ /* 0x000fc800078e0014 */
[C---:B--2---:R-:W-:Y:S01]  /*a060*/  FFMA R15, R22.reuse, R10, R15 ;  /* 0x0000000a160f7223 */ /* 0x044fe2000000000f */
[-C--:B------:R-:W-:Y:S01]  /*a070*/  FFMA R27, R22, R11.reuse, R18 ;  /* 0x0000000b161b7223 */ /* 0x080fe20000000012 */
[----:B------:R-:W2:Y:S02]  /*a080*/  LDG.E.CONSTANT R10, desc[UR10][R34.64] ;  /* 0x0000000a220a7981 */ /* 0x000ea4000c1e9900 */
[----:B---3--:R-:W-:Y:S02]  /*a090*/  FFMA R15, R16, R11, R15 ;  /* 0x0000000b100f7223 */ /* 0x008fe4000000000f */
[----:B------:R0:W3:Y:S02]  /*a0a0*/  LDG.E.CONSTANT R11, desc[UR10][R28.64] ;  /* 0x0000000a1c0b7981 */ /* 0x0000e4000c1e9900 */
[-C--:B----4-:R-:W-:Y:S02]  /*a0b0*/  FFMA R18, R24, R4.reuse, R15 ;  /* 0x0000000418127223 */ /* 0x090fe4000000000f */
[----:B------:R1:W4:Y:S01]  /*a0c0*/  LDG.E.CONSTANT R15, desc[UR10][R30.64] ;  /* 0x0000000a1e0f7981 */ /* 0x000322000c1e9900 */
[C---:B------:R-:W-:Y:S01]  /*a0d0*/  FFMA R37, R22.reuse, R5, R0 ;  /* 0x0000000516257223 */ /* 0x040fe20000000000 */
[-C--:B------:R-:W-:Y:S01]  /*a0e0*/  FFMA R19, R22, R4.reuse, R19 ;  /* 0x0000000416137223 */ /* 0x080fe20000000013 */
[----:B------:R-:W-:-:S02]  /*a0f0*/  FFMA R27, R16, R4, R27 ;  /* 0x00000004101b7223 */ /* 0x000fc4000000001b */
[CC--:B------:R-:W-:Y:S01]  /*a100*/  FFMA R4, R16.reuse, R6.reuse, R37 ;  /* 0x0000000610047223 */ /* 0x0c0fe20000000025 */
[-C--:B------:R-:W-:Y:S01]  /*a110*/  FFMA R19, R16, R5.reuse, R19 ;  /* 0x0000000510137223 */ /* 0x080fe20000000013 */
[C---:B------:R-:W-:Y:S02]  /*a120*/  FFMA R26, R24.reuse, R5, R27 ;  /* 0x00000005181a7223 */ /* 0x040fe4000000001b */
[C---:B0-----:R-:W-:Y:S01]  /*a130*/  FFMA R28, R24.reuse, R7, R4 ;  /* 0x00000007181c7223 */ /* 0x041fe20000000004 */
[----:B-1----:R-:W-:Y:S02]  /*a140*/  FFMA R30, R24, R6, R19 ;  /* 0x00000006181e7223 */ /* 0x002fe40000000013 */
[----:B------:R-:W0:Y:S01]  /*a150*/  LDS.128 R4, [R3+0x1560] ;  /* 0x0015600003047984 */ /* 0x000e220000000c00 */
[----:B------:R-:W-:Y:S01]  /*a160*/  IADD3 R33, PT, PT, R2, 0x35a0, RZ ;  /* 0x000035a002217810 */ /* 0x000fe20007ffe0ff */
[C---:B0-----:R-:W-:Y:S01]  /*a170*/  FFMA R13, R22.reuse, R4, R13 ;  /* 0x00000004160d7223 */ /* 0x041fe2000000000d */
[----:B------:R-:W-:-:S03]  /*a180*/  FFMA R27, R22, R5, R8 ;  /* 0x00000005161b7223 */ /* 0x000fc60000000008 */
[----:B------:R-:W-:Y:S01]  /*a190*/  FFMA R29, R16, R5, R13 ;  /* 0x00000005101d7223 */ /* 0x000fe2000000000d */
[----:B------:R-:W-:-:S04]  /*a1a0*/  IMAD.WIDE.U32 R32, R33, 0x4, R20 ;  /* 0x0000000421207825 */ /* 0x000fc800078e0014 */
[----:B------:R-:W-:Y:S01]  /*a1b0*/  FFMA R13, R22, R6, R9 ;  /* 0x00000006160d7223 */ /* 0x000fe20000000009 */
[----:B------:R0:W5:Y:S03]  /*a1c0*/  LDG.E.CONSTANT R0, desc[UR10][R32.64] ;  /* 0x0000000a20007981 */ /* 0x000166000c1e9900 */
[----:B------:R-:W-:Y:S01]  /*a1d0*/  FFMA R13, R16, R7, R13 ;  /* 0x00000007100d7223 */ /* 0x000fe2000000000d */
[----:B0-----:R-:W-:-:S05]  /*a1e0*/  IADD3 R33, PT, PT, R2, 0x34e0, RZ ;  /* 0x000034e002217810 */ /* 0x001fca0007ffe0ff */
[----:B------:R-:W-:-:S04]  /*a1f0*/  IMAD.WIDE.U32 R32, R33, 0x4, R20 ;  /* 0x0000000421207825 */ /* 0x000fc800078e0014 */
[C---:B----4-:R-:W-:Y:S01]  /*a200*/  FFMA R18, R15.reuse, R4, R18 ;  /* 0x000000040f127223 */ /* 0x050fe20000000012 */
[----:B------:R-:W-:-:S03]  /*a210*/  FFMA R26, R15, R5, R26 ;  /* 0x000000050f1a7223 */ /* 0x000fc6000000001a */
[----:B---3--:R-:W-:Y:S02]  /*a220*/  FFMA R19, R11, R5, R18 ;  /* 0x000000050b137223 */ /* 0x008fe40000000012 */
[----:B------:R-:W0:Y:S01]  /*a230*/  LDS.64 R4, [R3+0x1570] ;  /* 0x0015700003047984 */ /* 0x000e220000000a00 */
[----:B------:R-:W-:-:S04]  /*a240*/  FFMA R30, R15, R6, R30 ;  /* 0x000000060f1e7223 */ /* 0x000fc8000000001e */
[CC--:B------:R-:W-:Y:S01]  /*a250*/  FFMA R31, R11.reuse, R7.reuse, R30 ;  /* 0x000000070b1f7223 */ /* 0x0c0fe2000000001e */
[-C--:B------:R-:W-:Y:S01]  /*a260*/  FFMA R9, R11, R6.reuse, R26 ;  /* 0x000000060b097223 */ /* 0x080fe2000000001a */
[----:B------:R-:W-:Y:S01]  /*a270*/  FFMA R18, R24, R6, R29 ;  /* 0x0000000618127223 */ /* 0x000fe2000000001d */
[-C--:B------:R-:W-:Y:S02]  /*a280*/  FFMA R29, R22, R7.reuse, R23 ;  /* 0x00000007161d7223 */ /* 0x080fe40000000017 */
[----:B--2---:R-:W-:Y:S01]  /*a290*/  FFMA R23, R10, R7, R9 ;  /* 0x000000070a177223 */ /* 0x004fe20000000009 */
[-C--:B0-----:R-:W-:Y:S01]  /*a2a0*/  FFMA R8, R24, R4.reuse, R13 ;  /* 0x0000000418087223 */ /* 0x081fe2000000000d */
[----:B------:R-:W-:Y:S01]  /*a2b0*/  FFMA R13, R10, R4, R31 ;  /* 0x000000040a0d7223 */ /* 0x000fe2000000001f */
[----:B------:R-:W-:Y:S02]  /*a2c0*/  IADD3 R31, PT, PT, R2, 0x3540, RZ ;  /* 0x00003540021f7810 */ /* 0x000fe40007ffe0ff */
[----:B------:R-:W2:Y:S03]  /*a2d0*/  LDG.E.CONSTANT R2, desc[UR10][R32.64] ;  /* 0x0000000a20027981 */ /* 0x000ea6000c1e9900 */
[----:B------:R-:W-:-:S05]  /*a2e0*/  IMAD.WIDE.U32 R30, R31, 0x4, R20 ;  /* 0x000000041f1e7825 */ /* 0x000fca00078e0014 */
[----:B------:R-:W3:Y:S01]  /*a2f0*/  LDG.E.CONSTANT R9, desc[UR10][R30.64] ;  /* 0x0000000a1e097981 */ /* 0x000ee2000c1e9900 */
[-C--:B------:R-:W-:Y:S01]  /*a300*/  FFMA R27, R16, R6.reuse, R27 ;  /* 0x00000006101b7223 */ /* 0x080fe2000000001b */
[----:B------:R-:W-:Y:S01]  /*a310*/  FFMA R19, R10, R6, R19 ;  /* 0x000000060a137223 */ /* 0x000fe20000000013 */
[-C--:B------:R-:W-:Y:S02]  /*a320*/  FFMA R28, R15, R7.reuse, R28 ;  /* 0x000000070f1c7223 */ /* 0x080fe4000000001c */
[----:B------:R-:W-:Y:S02]  /*a330*/  FFMA R26, R24, R7, R27 ;  /* 0x00000007181a7223 */ /* 0x000fe4000000001b */
[----:B------:R-:W0:Y:S01]  /*a340*/  LDS.64 R6, [R3+0x15a8] ;  /* 0x0015a80003067984 */ /* 0x000e220000000a00 */
[-C--:B------:R-:W-:Y:S01]  /*a350*/  FFMA R29, R16, R4.reuse, R29 ;  /* 0x00000004101d7223 */ /* 0x080fe2000000001d */
[----:B------:R-:W-:-:S03]  /*a360*/  FFMA R27, R11, R4, R28 ;  /* 0x000000040b1b7223 */ /* 0x000fc6000000001c */
[-C--:B------:R-:W-:Y:S01]  /*a370*/  FFMA R20, R24, R5.reuse, R29 ;  /* 0x0000000518147223 */ /* 0x080fe2000000001d */
[----:B------:R-:W-:Y:S01]  /*a380*/  FFMA R21, R10, R5, R27 ;  /* 0x000000050a157223 */ /* 0x000fe2000000001b */
[CC--:B0-----:R-:W-:Y:S01]  /*a390*/  FFMA R17, R22.reuse, R6.reuse, R17 ;  /* 0x0000000616117223 */ /* 0x0c1fe20000000011 */
[-C--:B------:R-:W-:Y:S01]  /*a3a0*/  FFMA R18, R15, R6.reuse, R18 ;  /* 0x000000060f127223 */ /* 0x080fe20000000012 */
[-C--:B------:R-:W-:Y:S02]  /*a3b0*/  FFMA R27, R22, R7.reuse, R12 ;  /* 0x00000007161b7223 */ /* 0x080fe4000000000c */
[-C--:B------:R-:W-:Y:S01]  /*a3c0*/  FFMA R29, R16, R7.reuse, R17 ;  /* 0x00000007101d7223 */ /* 0x080fe20000000011 */
[-C--:B------:R-:W-:Y:S01]  /*a3d0*/  FFMA R17, R11, R7.reuse, R18 ;  /* 0x000000070b117223 */ /* 0x080fe20000000012 */
[-C--:B------:R-:W-:Y:S01]  /*a3e0*/  FFMA R26, R15, R7.reuse, R26 ;  /* 0x000000070f1a7223 */ /* 0x080fe2000000001a */
[----:B------:R-:W-:Y:S01]  /*a3f0*/  UISETP.GE.U32.AND UP0, UPT, UR4, 0x4, UPT ;  /* 0x000000040400788c */ /* 0x000fe2000bf06070 */
[C---:B--2---:R-:W-:Y:S01]  /*a400*/  FFMA R6, R2.reuse, R6, R19 ;  /* 0x0000000602067223 */ /* 0x044fe20000000013 */
[----:B------:R-:W-:-:S03]  /*a410*/  FFMA R18, R2, R7, R23 ;  /* 0x0000000702127223 */ /* 0x000fc60000000017 */
[----:B---3--:R-:W-:Y:S02]  /*a420*/  FFMA R19, R9, R7, R6 ;  /* 0x0000000709137223 */ /* 0x008fe40000000006 */
[----:B------:R-:W0:Y:S02]  /*a430*/  LDS.128 R4, [R3+0x15b0] ;  /* 0x0015b00003047984 */ /* 0x000e240000000c00 */
[CC--:B0-----:R-:W-:Y:S01]  /*a440*/  FFMA R25, R22.reuse, R4.reuse, R25 ;  /* 0x0000000416197223 */ /* 0x0c1fe20000000019 */
[-C--:B------:R-:W-:Y:S01]  /*a450*/  FFMA R23, R22, R5.reuse, R14 ;  /* 0x0000000516177223 */ /* 0x080fe2000000000e */
[C---:B------:R-:W-:Y:S02]  /*a460*/  FFMA R14, R16.reuse, R4, R27 ;  /* 0x00000004100e7223 */ /* 0x040fe4000000001b */
[CC--:B------:R-:W-:Y:S01]  /*a470*/  FFMA R25, R16.reuse, R5.reuse, R25 ;  /* 0x0000000510197223 */ /* 0x0c0fe20000000019 */
[----:B------:R-:W-:Y:S01]  /*a480*/  FFMA R16, R16, R6, R23 ;  /* 0x0000000610107223 */ /* 0x000fe20000000017 */
[-C--:B------:R-:W-:Y:S01]  /*a490*/  FFMA R27, R11, R4.reuse, R26 ;  /* 0x000000040b1b7223 */ /* 0x080fe2000000001a */
[C---:B------:R-:W-:Y:S01]  /*a4a0*/  FFMA R12, R24.reuse, R4, R29 ;  /* 0x00000004180c7223 */ /* 0x040fe2000000001d */
[C---:B------:R-:W-:Y:S01]  /*a4b0*/  FFMA R14, R24.reuse, R5, R14 ;  /* 0x00000005180e7223 */ /* 0x040fe2000000000e */
[----:B------:R-:W-:Y:S01]  /*a4c0*/  FFMA R23, R24, R6, R25 ;  /* 0x0000000618177223 */ /* 0x000fe20000000019 */
[-C--:B------:R-:W-:Y:S01]  /*a4d0*/  FFMA R22, R15, R4.reuse, R8 ;  /* 0x000000040f167223 */ /* 0x080fe20000000008 */
[-C--:B------:R-:W-:Y:S01]  /*a4e0*/  FFMA R26, R2, R4.reuse, R13 ;  /* 0x00000004021a7223 */ /* 0x080fe2000000000d */
[----:B------:R-:W-:Y:S01]  /*a4f0*/  FFMA R24, R24, R7, R16 ;  /* 0x0000000718187223 */ /* 0x000fe20000000010 */
[-C--:B------:R-:W-:Y:S01]  /*a500*/  FFMA R25, R10, R4.reuse, R17 ;  /* 0x000000040a197223 */ /* 0x080fe20000000011 */
[-C--:B------:R-:W-:Y:S01]  /*a510*/  FFMA R13, R9, R4.reuse, R18 ;  /* 0x00000004090d7223 */ /* 0x080fe20000000012 */
[----:B-----5:R-:W-:-:S02]  /*a520*/  FFMA R8, R0, R4, R19 ;  /* 0x0000000400087223 */ /* 0x020fc40000000013 */
[----:B------:R-:W0:Y:S01]  /*a530*/  LDS.128 R16, [R3+0x15f0] ;  /* 0x0015f00003107984 */ /* 0x000e220000000c00 */
[-C--:B------:R-:W-:Y:S01]  /*a540*/  FFMA R4, R15, R5.reuse, R20 ;  /* 0x000000050f047223 */ /* 0x080fe20000000014 */
[CC--:B------:R-:W-:Y:S01]  /*a550*/  FFMA R29, R11.reuse, R5.reuse, R22 ;  /* 0x000000050b1d7223 */ /* 0x0c0fe20000000016 */
[-C--:B------:R-:W-:Y:S02]  /*a560*/  FFMA R22, R2, R5.reuse, R21 ;  /* 0x0000000502167223 */ /* 0x080fe40000000015 */
[-C--:B------:R-:W-:Y:S01]  /*a570*/  FFMA R4, R11, R6.reuse, R4 ;  /* 0x000000060b047223 */ /* 0x080fe20000000004 */
[CC--:B------:R-:W-:Y:S01]  /*a580*/  FFMA R21, R9.reuse, R5.reuse, R26 ;  /* 0x0000000509157223 */ /* 0x0c0fe2000000001a */
[-C--:B------:R-:W-:Y:S01]  /*a590*/  FFMA R20, R0, R5.reuse, R13 ;  /* 0x0000000500147223 */ /* 0x080fe2000000000d */
[C---:B------:R-:W-:Y:S01]  /*a5a0*/  FFMA R27, R10.reuse, R5, R27 ;  /* 0x000000050a1b7223 */ /* 0x040fe2000000001b */
[C---:B------:R-:W-:Y:S01]  /*a5b0*/  FFMA R13, R10.reuse, R7, R4 ;  /* 0x000000070a0d7223 */ /* 0x040fe20000000004 */
[-C--:B------:R-:W-:Y:S01]  /*a5c0*/  FFMA R22, R9, R6.reuse, R22 ;  /* 0x0000000609167223 */ /* 0x080fe20000000016 */
[----:B------:R-:W1:Y:S01]  /*a5d0*/  LDS.64 R4, [R3+0x1600] ;  /* 0x0016000003047984 */ /* 0x000e620000000a00 */
[-C--:B------:R-:W-:Y:S01]  /*a5e0*/  FFMA R29, R10, R6.reuse, R29 ;  /* 0x000000060a1d7223 */ /* 0x080fe2000000001d */
[----:B------:R-:W-:-:S02]  /*a5f0*/  FFMA R6, R0, R6, R21 ;  /* 0x0000000600067223 */ /* 0x000fc40000000015 */
[----:B------:R-:W2:Y:S01]  /*a600*/  S2R R21, SR_TID.X ;  /* 0x0000000000157919 */ /* 0x000ea20000002100 */
[----:B------:R-:W-:Y:S01]  /*a610*/  FFMA R7, R0, R7, R22 ;  /* 0x0000000700077223 */ /* 0x000fe20000000016 */
[CC--:B0-----:R-:W-:Y:S01]  /*a620*/  FFMA R12, R15.reuse, R16.reuse, R12 ;  /* 0x000000100f0c7223 */ /* 0x0c1fe2000000000c */
[C---:B------:R-:W-:Y:S01]  /*a630*/  FFMA R22, R2.reuse, R16, R25 ;  /* 0x0000001002167223 */ /* 0x040fe20000000019 */
[CC--:B------:R-:W-:Y:S01]  /*a640*/  FFMA R16, R15.reuse, R17.reuse, R14 ;  /* 0x000000110f107223 */ /* 0x0c0fe2000000000e */
[-C--:B------:R-:W-:Y:S01]  /*a650*/  FFMA R14, R15, R18.reuse, R23 ;  /* 0x000000120f0e7223 */ /* 0x080fe20000000017 */
[-C--:B------:R-:W-:Y:S01]  /*a660*/  FFMA R23, R11, R17.reuse, R12 ;  /* 0x000000110b177223 */ /* 0x080fe2000000000c */
[-C--:B------:R-:W-:Y:S01]  /*a670*/  FFMA R26, R2, R17.reuse, R27 ;  /* 0x00000011021a7223 */ /* 0x080fe2000000001b */
[----:B------:R-:W-:Y:S01]  /*a680*/  FFMA R27, R9, R17, R22 ;  /* 0x00000011091b7223 */ /* 0x000fe20000000016 */
[----:B--2---:R-:W-:Y:S01]  /*a690*/  LOP3.LUT R12, R21, 0xffff, RZ, 0xc0, !PT ;  /* 0x0000ffff150c7812 */ /* 0x004fe200078ec0ff */
[-C--:B------:R-:W-:Y:S01]  /*a6a0*/  FFMA R15, R15, R19.reuse, R24 ;  /* 0x000000130f0f7223 */ /* 0x080fe20000000018 */
[-C--:B------:R-:W-:Y:S01]  /*a6b0*/  FFMA R17, R10, R18.reuse, R23 ;  /* 0x000000120a117223 */ /* 0x080fe20000000017 */
[-C--:B------:R-:W-:Y:S01]  /*a6c0*/  FFMA R25, R11, R18.reuse, R16 ;  /* 0x000000120b197223 */ /* 0x080fe20000000010 */
[-C--:B------:R-:W-:Y:S01]  /*a6d0*/  FFMA R24, R2, R18.reuse, R29 ;  /* 0x0000001202187223 */ /* 0x080fe2000000001d */
[-C--:B------:R-:W-:Y:S01]  /*a6e0*/  FFMA R23, R9, R18.reuse, R26 ;  /* 0x0000001209177223 */ /* 0x080fe2000000001a */
[----:B------:R-:W-:Y:S01]  /*a6f0*/  FFMA R18, R0, R18, R27 ;  /* 0x0000001200127223 */ /* 0x000fe2000000001b */
[C---:B------:R-:W-:Y:S01]  /*a700*/  FFMA R27, R11.reuse, R19, R14 ;  /* 0x000000130b1b7223 */ /* 0x040fe2000000000e */
[----:B-1----:R-:W-:Y:S01]  /*a710*/  FFMA R14, R11, R4, R15 ;  /* 0x000000040b0e7223 */ /* 0x002fe2000000000f */
[----:B------:R-:W-:-:S02]  /*a720*/  IMAD R12, R12, 0x2ab, RZ ;  /* 0x000002ab0c0c7824 */ /* 0x000fc400078e02ff */
[-C--:B------:R-:W-:Y:S01]  /*a730*/  FFMA R16, R10, R19.reuse, R25 ;  /* 0x000000130a107223 */ /* 0x080fe20000000019 */
[-C--:B------:R-:W-:Y:S01]  /*a740*/  FFMA R22, R2, R19.reuse, R13 ;  /* 0x0000001302167223 */ /* 0x080fe2000000000d */
[CC--:B------:R-:W-:Y:S01]  /*a750*/  FFMA R25, R9.reuse, R19.reuse, R24 ;  /* 0x0000001309197223 */ /* 0x0c0fe20000000018 */
[----:B------:R-:W-:Y:S01]  /*a760*/  FFMA R19, R0, R19, R23 ;  /* 0x0000001300137223 */ /* 0x000fe20000000017 */
[CC--:B------:R-:W-:Y:S01]  /*a770*/  FFMA R23, R10.reuse, R4.reuse, R27 ;  /* 0x000000040a177223 */ /* 0x0c0fe2000000001b */
[----:B------:R-:W-:Y:S01]  /*a780*/  FFMA R24, R10, R5, R14 ;  /* 0x000000050a187223 */ /* 0x000fe2000000000e */
[----:B------:R-:W-:Y:S01]  /*a790*/  SHF.R.U32.HI R26, RZ, 0x10, R12 ;  /* 0x00000010ff1a7819 */ /* 0x000fe2000001160c */
[----:B------:R-:W0:Y:S04]  /*a7a0*/  LDS.64 R10, [R3+0x1638] ;  /* 0x00163800030a7984 */ /* 0x000e280000000a00 */
[----:B------:R1:W2:Y:S01]  /*a7b0*/  LDS.128 R12, [R3+0x1640] ;  /* 0x00164000030c7984 */ /* 0x0002a20000000c00 */
[-C--:B------:R-:W-:Y:S01]  /*a7c0*/  FFMA R22, R9, R4.reuse, R22 ;  /* 0x0000000409167223 */ /* 0x080fe20000000016 */
[----:B------:R-:W-:Y:S01]  /*a7d0*/  PRMT R27, R26, 0x9910, RZ ;  /* 0x000099101a1b7816 */ /* 0x000fe200000000ff */
[----:B------:R-:W-:-:S02]  /*a7e0*/  FFMA R25, R0, R4, R25 ;  /* 0x0000000400197223 */ /* 0x000fc40000000019 */
[----:B------:R-:W-:Y:S01]  /*a7f0*/  FFMA R5, R0, R5, R22 ;  /* 0x0000000500057223 */ /* 0x000fe20000000016 */
[----:B------:R-:W-:Y:S02]  /*a800*/  HFMA2 R22, -RZ, RZ, 0, 8.3446502685546875e-07 ;  /* 0x0000000eff167431 */ /* 0x000fe400000001ff */
[----:B------:R-:W-:Y:S01]  /*a810*/  IMAD R27, R27, 0x60, RZ ;  /* 0x000000601b1b7824 */ /* 0x000fe200078e02ff */
[----:B------:R-:W-:-:S04]  /*a820*/  SHF.L.U32 R4, R26, 0x2, RZ ;  /* 0x000000021a047819 */ /* 0x000fc800000006ff */
[----:B-1----:R-:W-:Y:S02]  /*a830*/  IADD3 R3, PT, PT, -R4, RZ, RZ ;  /* 0x000000ff04037210 */ /* 0x002fe40007ffe1ff */
[----:B------:R-:W-:Y:S02]  /*a840*/  IADD3 R27, PT, PT, RZ, -R27, RZ ;  /* 0x8000001bff1b7210 */ /* 0x000fe40007ffe0ff */
[----:B------:R-:W-:Y:S02]  /*a850*/  VIADDMNMX R3, R3, R22, 0x4, PT ;  /* 0x0000000403037446 */ /* 0x000fe40003800116 */
[----:B------:R-:W-:-:S04]  /*a860*/  PRMT R28, R27, 0x7710, RZ ;  /* 0x000077101b1c7816 */ /* 0x000fc800000000ff */
[----:B------:R-:W-:-:S04]  /*a870*/  IADD3 R21, PT, PT, R28, R21, RZ ;  /* 0x000000151c157210 */ /* 0x000fc80007ffe0ff */
[----:B------:R-:W-:Y:S01]  /*a880*/  LOP3.LUT R21, R21, 0xffff, RZ, 0xc0, !PT ;  /* 0x0000ffff15157812 */ /* 0x000fe200078ec0ff */
[C---:B0-----:R-:W-:Y:S01]  /*a890*/  FFMA R10, R2.reuse, R10, R17 ;  /* 0x0000000a020a7223 */ /* 0x041fe20000000011 */
[C---:B------:R-:W-:Y:S01]  /*a8a0*/  FFMA R16, R2.reuse, R11, R16 ;  /* 0x0000000b02107223 */ /* 0x040fe20000000010 */
[CC--:B--2---:R-:W-:Y:S01]  /*a8b0*/  FFMA R22, R2.reuse, R12.reuse, R23 ;  /* 0x0000000c02167223 */ /* 0x0c4fe20000000017 */
[----:B------:R-:W-:Y:S01]  /*a8c0*/  FFMA R17, R2, R13, R24 ;  /* 0x0000000d02117223 */ /* 0x000fe20000000018 */
[C---:B------:R-:W-:Y:S01]  /*a8d0*/  FFMA R11, R9.reuse, R11, R10 ;  /* 0x0000000b090b7223 */ /* 0x040fe2000000000a */
[C---:B------:R-:W-:Y:S01]  /*a8e0*/  FFMA R16, R9.reuse, R12, R16 ;  /* 0x0000000c09107223 */ /* 0x040fe20000000010 */
[CC--:B------:R-:W-:Y:S01]  /*a8f0*/  FFMA R23, R9.reuse, R13.reuse, R22 ;  /* 0x0000000d09177223 */ /* 0x0c0fe20000000016 */
[----:B------:R-:W-:Y:S01]  /*a900*/  FFMA R2, R9, R14, R17 ;  /* 0x0000000e09027223 */ /* 0x000fe20000000011 */
[C---:B------:R-:W-:Y:S01]  /*a910*/  FFMA R12, R0.reuse, R12, R11 ;  /* 0x0000000c000c7223 */ /* 0x040fe2000000000b */
[C---:B------:R-:W-:Y:S01]  /*a920*/  FFMA R13, R0.reuse, R13, R16 ;  /* 0x0000000d000d7223 */ /* 0x040fe20000000010 */
[C---:B------:R-:W-:Y:S01]  /*a930*/  FFMA R23, R0.reuse, R14, R23 ;  /* 0x0000000e00177223 */ /* 0x040fe20000000017 */
[----:B------:R-:W-:Y:S01]  /*a940*/  FFMA R15, R0, R15, R2 ;  /* 0x0000000f000f7223 */ /* 0x000fe20000000002 */
[----:B------:R-:W-:Y:S06]  /*a950*/  BRA.U !UP0, `(.L_x_25) ;  /* 0x0000000108707547 */ /* 0x000fec000b800000 */
[----:B------:R-:W-:-:S13]  /*a960*/  ISETP.NE.AND P0, PT, R3, 0x4, PT ;  /* 0x000000040300780c */ /* 0x000fda0003f05270 */
[----:B------:R-:W-:Y:S05]  /*a970*/  @!P0 BRA `(.L_x_26) ;  /* 0x0000000000308947 */ /* 0x000fea0003800000 */
[----:B------:R-:W-:-:S13]  /*a980*/  ISETP.NE.AND P0, PT, R3, 0x2, PT ;  /* 0x000000020300780c */ /* 0x000fda0003f05270 */
[----:B------:R-:W-:Y:S05]  /*a990*/  @P0 EXIT ;  /* 0x000000000000094d */ /* 0x000fea0003800000 */
[----:B------:R-:W0:Y:S01]  /*a9a0*/  LDC.64 R2, c[0x0][0x390] ;  /* 0x0000e400ff027b82 */ /* 0x000e220000000a00 */
[----:B------:R-:W-:Y:S01]  /*a9b0*/  MOV R5, UR4 ;  /* 0x0000000400057c02 */ /* 0x000fe20008000f00 */
[----:B------:R-:W-:-:S04]  /*a9c0*/  IMAD R4, R21, 0xc4, R4 ;  /* 0x000000c415047824 */ /* 0x000fc800078e0204 */
[----:B------:R-:W-:-:S04]  /*a9d0*/  IMAD R5, R5, 0x2a, R4 ;  /* 0x0000002a05057824 */ /* 0x000fc800078e0204 */
[----:B0-----:R-:W-:-:S05]  /*a9e0*/  IMAD.WIDE.U32 R2, R5, 0x4, R2 ;  /* 0x0000000405027825 */ /* 0x001fca00078e0002 */
[----:B------:R-:W-:Y:S04]  /*a9f0*/  REDG.E.ADD.F32.FTZ.RN.STRONG.GPU desc[UR10][R2.64], R8 ;  /* 0x00000008020079a6 */ /* 0x000fe8000c12f30a */
[----:B------:R-:W-:Y:S04]  /*aa00*/  REDG.E.ADD.F32.FTZ.RN.STRONG.GPU desc[UR10][R2.64+0x4], R20 ;  /* 0x00000414020079a6 */ /* 0x000fe8000c12f30a */
[----:B------:R-:W-:Y:S04]  /*aa10*/  REDG.E.ADD.F32.FTZ.RN.STRONG.GPU desc[UR10][R2.64+0x38], R18 ;  /* 0x00003812020079a6 */ /* 0x000fe8000c12f30a */
[----:B------:R-:W-:Y:S01]  /*aa20*/  REDG.E.ADD.F32.FTZ.RN.STRONG.GPU desc[UR10][R2.64+0x3c], R19 ;  /* 0x00003c13020079a6 */ /* 0x000fe2000c12f30a */
[----:B------:R-:W-:Y:S05]  /*aa30*/  EXIT ;  /* 0x000000000000794d */ /* 0x000fea0003800000 */
.L_x_26:
        /* <DEDUP_REMOVED lines=8> */
[----:B------:R-:W-:Y:S04]  /*aac0*/  REDG.E.ADD.F32.FTZ.RN.STRONG.GPU desc[UR10][R2.64+0xc], R7 ;  /* 0x00000c07020079a6 */ /* 0x000fe8000c12f30a */
[----:B------:R-:W-:Y:S04]  /*aad0*/  REDG.E.ADD.F32.FTZ.RN.STRONG.GPU desc[UR10][R2.64+0x38], R18 ;  /* 0x00003812020079a6 */ /* 0x000fe8000c12f30a */
[----:B------:R-:W-:Y:S04]  /*aae0*/  REDG.E.ADD.F32.FTZ.RN.STRONG.GPU desc[UR10][R2.64+0x3c], R19 ;  /* 0x00003c13020079a6 */ /* 0x000fe8000c12f30a */
[----:B------:R-:W-:Y:S04]  /*aaf0*/  REDG.E.ADD.F32.FTZ.RN.STRONG.GPU desc[UR10][R2.64+0x40], R25 ;  /* 0x00004019020079a6 */ /* 0x000fe8000c12f30a */
[----:B------:R-:W-:Y:S01]  /*ab00*/  REDG.E.ADD.F32.FTZ.RN.STRONG.GPU desc[UR10][R2.64+0x44], R5 ;  /* 0x00004405020079a6 */ /* 0x000fe2000c12f30a */
[----:B------:R-:W-:Y:S05]  /*ab10*/  EXIT ;  /* 0x000000000000794d */ /* 0x000fea0003800000 */
.L_x_25:
        /* <DEDUP_REMOVED lines=14> */
[----:B------:R-:W-:Y:S01]  /*ac00*/  REDG.E.ADD.F32.FTZ.RN.STRONG.GPU desc[UR10][R2.64+0x74], R13 ;  /* 0x0000740d020079a6 */ /* 0x000fe2000c12f30a */
[----:B------:R-:W-:Y:S05]  /*ac10*/  EXIT ;  /* 0x000000000000794d */ /* 0x000fea0003800000 */
.L_x_27:
        /* <DEDUP_REMOVED lines=18> */
.L_x_28:
[----:B------:R-:W-:-:S00]  /*ad40*/  BRA `(.L_x_28) ;  /* 0xfffffffc00fc7947 */ /* 0x000fc0000383ffff */
[----:B------:R-:W-:-:S00]  /*ad50*/  NOP ;  /* 0x0000000000007918 */ /* 0x000fc00000000000 */
        /* <DEDUP_REMOVED lines=10> */
.L_x_42:


//--------------------- .text.default_function_kernel0 --------------------------
	.section	.text.default_function_kernel0,"ax",@progbits
	.align	128
        .global         default_function_kernel0
        .type           default_function_kernel0,@function
        .size           default_function_kernel0,(.L_x_43 - default_function_kernel0)
        .other          default_function_kernel0,@"STO_CUDA_ENTRY STV_DEFAULT"
default_function_kernel0:
.text.default_function_kernel0:
[----:B------:R-:W-:Y:S01]  /*0000*/  LDC R1, c[0x0][0x37c] ;  /* 0x0000df00ff017b82 */ /* 0x000fe20000000800 */
[----:B------:R-:W0:Y:S07]  /*0010*/  S2R R52, SR_TID.Y ;  /* 0x0000000000347919 */ /* 0x000e2e0000002200 */
[----:B------:R-:W1:Y:S01]  /*0020*/  S2UR UR6, SR_CgaCtaId ;  /* 0x00000000000679c3 */ /* 0x000e620000008800 */
[----:B------:R-:W-:Y:S01]  /*0030*/  UMOV UR4, 0x400 ;  /* 0x0000040000047882 */ /* 0x000fe20000000000 */
[----:B------:R-:W-:Y:S01]  /*0040*/  HFMA2 R43, -RZ, RZ, 0, 0 ;  /* 0x00000000ff2b7431 */ /* 0x000fe200000001ff */
[----:B------:R-:W2:Y:S01]  /*0050*/  S2R R0, SR_TID.Z ;  /* 0x0000000000007919 */ /* 0x000ea20000002300 */
[----:B------:R-:W-:Y:S01]  /*0060*/  UIADD3 UR5, UPT, UPT, UR4, 0x1800, URZ ;  /* 0x0000180004057890 */ /* 0x000fe2000fffe0ff */
[----:B------:R-:W-:Y:S01]  /*0070*/  HFMA2 R35, -RZ, RZ, 0, 0 ;  /* 0x00000000ff237431 */ /* 0x000fe200000001ff */
[----:B------:R-:W-:Y:S01]  /*0080*/  MOV R50, RZ ;  /* 0x000000ff00327202 */ /* 0x000fe20000000f00 */
[----:B------:R-:W3:Y:S01]  /*0090*/  S2R R56, SR_CTAID.X ;  /* 0x0000000000387919 */ /* 0x000ee20000002500 */
[----:B------:R-:W-:Y:S01]  /*00a0*/  HFMA2 R11, -RZ, RZ, 0, 0 ;  /* 0x00000000ff0b7431 */ /* 0x000fe200000001ff */
[----:B------:R-:W-:Y:S01]  /*00b0*/  MOV R41, RZ ;  /* 0x000000ff00297202 */ /* 0x000fe20000000f00 */
[----:B------:R-:W4:Y:S01]  /*00c0*/  LDCU.64 UR8, c[0x0][0x358] ;  /* 0x00006b00ff0877ac */ /* 0x000f220008000a00 */
[----:B-1----:R-:W-:-:S02]  /*00d0*/  ULEA UR4, UR6, UR4, 0x18 ;  /* 0x0000000406047291 */ /* 0x002fc4000f8ec0ff */
[----:B------:R-:W-:Y:S01]  /*00e0*/  ULEA UR5, UR6, UR5, 0x18 ;  /* 0x0000000506057291 */ /* 0x000fe2000f8ec0ff */
[CC--:B0-----:R-:W-:Y:S01]  /*00f0*/  LEA R58, R52.reuse, -R52.reuse, 0x3 ;  /* 0x80000034343a7211 */ /* 0x0c1fe200078e18ff */
[C---:B------:R-:W-:Y:S01]  /*0100*/  IMAD R5, R52.reuse, 0x15, RZ ;  /* 0x0000001534057824 */ /* 0x040fe200078e02ff */
[C---:B------:R-:W-:Y:S01]  /*0110*/  LEA R2, R52.reuse, R52, 0x3 ;  /* 0x0000003434027211 */ /* 0x040fe200078e18ff */
[----:B------:R-:W-:Y:S01]  /*0120*/  IMAD R57, R52, 0xe, RZ ;  /* 0x0000000e34397824 */ /* 0x000fe200078e02ff */
[----:B------:R-:W-:Y:S01]  /*0130*/  IADD3 R4, PT, PT, R58, 0x6, RZ ;  /* 0x000000063a047810 */ /* 0x000fe20007ffe0ff */
[----:B--2---:R-:W-:Y:S01]  /*0140*/  IMAD R5, R0, 0x90, R5 ;  /* 0x0000009000057824 */ /* 0x004fe200078e0205 */
[----:B------:R-:W-:Y:S01]  /*0150*/  LOP3.LUT R2, R2, 0xf, RZ, 0xc0, !PT ;  /* 0x0000000f02027812 */ /* 0x000fe200078ec0ff */
[----:B------:R-:W-:Y:S01]  /*0160*/  IMAD R55, R0, 0x60, R57 ;  /* 0x0000006000377824 */ /* 0x000fe200078e0239 */
[----:B------:R-:W-:Y:S02]  /*0170*/  SHF.R.U32.HI R3, RZ, 0x4, R4 ;  /* 0x00000004ff037819 */ /* 0x000fe40000011604 */
[----:B------:R-:W-:-:S02]  /*0180*/  LOP3.LUT R4, R4, 0xffff, RZ, 0xc0, !PT ;  /* 0x0000ffff04047812 */ /* 0x000fc400078ec0ff */
[----:B------:R-:W-:Y:S01]  /*0190*/  ISETP.NE.AND P0, PT, R2, 0x3, PT ;  /* 0x000000030200780c */ /* 0x000fe20003f05270 */
[----:B------:R-:W-:Y:S01]  /*01a0*/  IMAD R3, R0, 0x3, R3 ;  /* 0x0000000300037824 */ /* 0x000fe200078e0203 */
[----:B------:R-:W-:Y:S01]  /*01b0*/  ISETP.NE.AND P1, PT, R2, 0x4, PT ;  /* 0x000000040200780c */ /* 0x000fe20003f25270 */
[----:B------:R-:W-:Y:S01]  /*01c0*/  IMAD R53, R4, 0x2aab, RZ ;  /* 0x00002aab04357824 */ /* 0x000fe200078e02ff */
[C---:B------:R-:W-:Y:S02]  /*01d0*/  ISETP.NE.AND P2, PT, R2.reuse, 0x5, PT ;  /* 0x000000050200780c */ /* 0x040fe40003f45270 */
[----:B------:R-:W-:Y:S02]  /*01e0*/  ISETP.GT.U32.AND P6, PT, R3, 0x2f, PT ;  /* 0x0000002f0300780c */ /* 0x000fe40003fc4070 */
[----:B------:R-:W0:Y:S01]  /*01f0*/  S2R R3, SR_CTAID.Z ;  /* 0x0000000000037919 */ /* 0x000e220000002700 */
[----:B------:R-:W-:Y:S02]  /*0200*/  ISETP.NE.AND P3, PT, R2, 0x6, PT ;  /* 0x000000060200780c */ /* 0x000fe40003f65270 */
[----:B------:R-:W-:-:S02]  /*0210*/  LOP3.LUT R58, R58, 0xf, RZ, 0xc0, !PT ;  /* 0x0000000f3a3a7812 */ /* 0x000fc400078ec0ff */
[----:B---3--:R-:W-:Y:S02]  /*0220*/  SHF.L.U32 R56, R56, 0x1, RZ ;  /* 0x0000000138387819 */ /* 0x008fe400000006ff */
[C---:B------:R-:W-:Y:S02]  /*0230*/  ISETP.NE.AND P0, PT, R58.reuse, 0xe, P0 ;  /* 0x0000000e3a00780c */ /* 0x040fe40000705270 */
[C---:B------:R-:W-:Y:S02]  /*0240*/  ISETP.NE.AND P1, PT, R58.reuse, 0xd, P1 ;  /* 0x0000000d3a00780c */ /* 0x040fe40000f25270 */
[C---:B------:R-:W-:Y:S02]  /*0250*/  ISETP.NE.AND P2, PT, R58.reuse, 0xc, P2 ;  /* 0x0000000c3a00780c */ /* 0x040fe40001745270 */
[----:B------:R-:W-:Y:S02]  /*0260*/  ISETP.NE.AND P3, PT, R58, 0xb, P3 ;  /* 0x0000000b3a00780c */ /* 0x000fe40001f65270 */
[----:B------:R-:W-:-:S02]  /*0270*/  LEA R52, R52, UR4, 0x3 ;  /* 0x0000000434347c11 */ /* 0x000fc4000f8e18ff */
[----:B------:R-:W-:Y:S02]  /*0280*/  LEA R54, R5, UR5, 0x2 ;  /* 0x0000000505367c11 */ /* 0x000fe4000f8e10ff */
[----:B------:R-:W-:Y:S02]  /*0290*/  LEA R55, R55, UR4, 0x2 ;  /* 0x0000000437377c11 */ /* 0x000fe4000f8e10ff */
[----:B----4-:R-:W-:-:S07]  /*02a0*/  LEA.HI R53, R53, R0, RZ, 0xd ;  /* 0x0000000035357211 */ /* 0x010fce00078f68ff */
.L_x_40:
[----:B------:R-:W1:Y:S01]  /*02b0*/  S2R R2, SR_TID.Y ;  /* 0x0000000000027919 */ /* 0x000e620000002200 */
[----:B------:R-:W-:Y:S02]  /*02c0*/  ISETP.NE.AND P4, PT, R58, RZ, PT ;  /* 0x000000ff3a00720c */ /* 0x000fe40003f85270 */
[----:B------:R-:W-:Y:S02]  /*02d0*/  MOV R51, RZ ;  /* 0x000000ff00337202 */ /* 0x000fe40000000f00 */
[----:B-1----:R-:W-:-:S04]  /*02e0*/  LEA R2, R2, -R2, 0x3 ;  /* 0x8000000202027211 */ /* 0x002fc800078e18ff */
[----:B------:R-:W-:Y:S01]  /*02f0*/  SHF.R.U32.HI R5, RZ, 0x4, R2 ;  /* 0x00000004ff057819 */ /* 0x000fe20000011602 */
[----:B------:R-:W-:-:S04]  /*0300*/  IMAD R2, R0, 0x24c, R56 ;  /* 0x0000024c00027824 */ /* 0x000fc800078e0238 */
[----:B------:R-:W-:-:S04]  /*0310*/  IMAD R5, R5, 0xc4, R2 ;  /* 0x000000c405057824 */ /* 0x000fc800078e0202 */
[----:B------:R-:W-:-:S04]  /*0320*/  IMAD R5, R58, 0xe, R5 ;  /* 0x0000000e3a057824 */ /* 0x000fc800078e0205 */
[----:B------:R-:W-:-:S05]  /*0330*/  IMAD R2, R50, 0x24c0, R5 ;  /* 0x000024c032027824 */ /* 0x000fca00078e0205 */
[----:B------:R-:W-:-:S07]  /*0340*/  IADD3 R2, PT, PT, R2, -0xf, RZ ;  /* 0xfffffff102027810 */ /* 0x000fce0007ffe0ff */
.L_x_39:
[----:B------:R-:W1:Y:S01]  /*0350*/  S2R R10, SR_TID.Y ;  /* 0x00000000000a7919 */ /* 0x000e620000002200 */
[----:B------:R-:W-:Y:S01]  /*0360*/  LOP3.LUT P5, RZ, R51, R56, RZ, 0xfc, !PT ;  /* 0x0000003833ff7212 */ /* 0x000fe200078afcff */
[----:B------:R-:W2:Y:S01]  /*0370*/  LDC.64 R4, c[0x0][0x380] ;  /* 0x0000e000ff047b82 */ /* 0x000ea20000000a00 */
[----:B------:R-:W-:Y:S01]  /*0380*/  MOV R15, 0x7 ;  /* 0x00000007000f7802 */ /* 0x000fe20000000f00 */
[----:B------:R-:W-:Y:S01]  /*0390*/  IMAD R13, R0, 0x24c, R56 ;  /* 0x0000024c000d7824 */ /* 0x000fe200078e0238 */
[----:B------:R-:W-:Y:S01]  /*03a0*/  ISETP.EQ.OR P5, PT, R58, 0xf, !P5 ;  /* 0x0000000f3a00780c */ /* 0x000fe20006fa2670 */
[----:B------:R-:W-:-:S03]  /*03b0*/  HFMA2 R14, -RZ, RZ, 0, 0 ;  /* 0x00000000ff0e7431 */ /* 0x000fc600000001ff */
[----:B------:R-:W-:-:S13]  /*03c0*/  PLOP3.LUT P4, PT, P4, P5, PT, 0x8f, 0xf8 ;  /* 0x0000000000f8781c */ /* 0x000fda000278b177 */
[----:B------:R-:W-:Y:S01]  /*03d0*/  @!P4 IADD3 R9, PT, PT, R2, R51, RZ ;  /* 0x000000330209c210 */ /* 0x000fe20007ffe0ff */
[C---:B-1----:R-:W-:Y:S01]  /*03e0*/  IMAD R6, R10.reuse, R15, 0x1 ;  /* 0x000000010a067424 */ /* 0x042fe200078e020f */
[----:B------:R-:W-:-:S04]  /*03f0*/  LEA R12, R10, R10, 0x3 ;  /* 0x0000000a0a0c7211 */ /* 0x000fc800078e18ff */
[----:B------:R-:W-:Y:S02]  /*0400*/  SHF.R.U32.HI R8, RZ, 0x4, R6 ;  /* 0x00000004ff087819 */ /* 0x000fe40000011606 */
[----:B------:R-:W-:Y:S02]  /*0410*/  LOP3.LUT R7, R6, 0xf, RZ, 0xc0, !PT ;  /* 0x0000000f06077812 */ /* 0x000fe400078ec0ff */
[----:B------:R-:W-:Y:S01]  /*0420*/  LOP3.LUT R12, R12, 0xf, RZ, 0xc0, !PT ;  /* 0x0000000f0c0c7812 */ /* 0x000fe200078ec0ff */
[----:B------:R-:W-:Y:S02]  /*0430*/  IMAD R6, R8, 0xc4, R13 ;  /* 0x000000c408067824 */ /* 0x000fe400078e020d */
[----:B--2---:R-:W-:Y:S01]  /*0440*/  @!P4 IMAD.WIDE R8, R9, 0x4, R4 ;  /* 0x000000040908c825 */ /* 0x004fe200078e0204 */
[----:B------:R-:W-:-:S03]  /*0450*/  ISETP.NE.AND P5, PT, R12, 0x2, PT ;  /* 0x000000020c00780c */ /* 0x000fc60003fa5270 */
[----:B------:R-:W-:Y:S01]  /*0460*/  IMAD R7, R7, 0xe, R6 ;  /* 0x0000000e07077824 */ /* 0x000fe200078e0206 */
[----:B------:R1:W2:Y:S01]  /*0470*/  @!P4 LDG.E.CONSTANT R14, desc[UR8][R8.64] ;  /* 0x00000008080ec981 */ /* 0x0002a2000c1e9900 */
[----:B------:R-:W-:Y:S01]  /*0480*/  LOP3.LUT P4, R16, R51, RZ, R56, 0xfa, !PT ;  /* 0x000000ff33107212 */ /* 0x000fe2000788fa38 */
[----:B------:R-:W-:Y:S01]  /*0490*/  IMAD R19, R10, R15, 0x2 ;  /* 0x000000020a137424 */ /* 0x000fe200078e020f */
[----:B------:R-:W-:Y:S01]  /*04a0*/  ISETP.EQ.OR P5, PT, R58, 0xf, !P5 ;  /* 0x0000000f3a00780c */ /* 0x000fe20006fa2670 */
[----:B------:R-:W-:Y:S01]  /*04b0*/  IMAD R6, R50, 0x24c0, R7 ;  /* 0x000024c032067824 */ /* 0x000fe200078e0207 */
[----:B------:R-:W-:Y:S02]  /*04c0*/  MOV R18, RZ ;  /* 0x000000ff00127202 */ /* 0x000fe40000000f00 */
[----:B------:R-:W-:Y:S01]  /*04d0*/  IADD3 R17, PT, PT, R56, R51, RZ ;  /* 0x0000003338117210 */ /* 0x000fe20007ffe0ff */
[----:B------:R-:W-:Y:S01]  /*04e0*/  HFMA2 R24, -RZ, RZ, 0, 0 ;  /* 0x00000000ff187431 */ /* 0x000fe200000001ff */
[----:B------:R-:W-:-:S02]  /*04f0*/  PLOP3.LUT P4, PT, P5, P4, PT, 0xf2, 0x2f ;  /* 0x00000000002f781c */ /* 0x000fc40002f89e72 */
[----:B------:R-:W-:Y:S02]  /*0500*/  MOV R22, RZ ;  /* 0x000000ff00167202 */ /* 0x000fe40000000f00 */
[----:B------:R-:W-:Y:S02]  /*0510*/  MOV R26, RZ ;  /* 0x000000ff001a7202 */ /* 0x000fe40000000f00 */
[----:B------:R-:W-:Y:S02]  /*0520*/  MOV R30, RZ ;  /* 0x000000ff001e7202 */ /* 0x000fe40000000f00 */
[----:B------:R-:W-:Y:S01]  /*0530*/  MOV R34, RZ ;  /* 0x000000ff00227202 */ /* 0x000fe20000000f00 */
[----:B------:R-:W-:Y:S01]  /*0540*/  HFMA2 R36, -RZ, RZ, 0, 0 ;  /* 0x00000000ff247431 */ /* 0x000fe200000001ff */
[----:B------:R-:W-:Y:S01]  /*0550*/  IADD3 R7, PT, PT, R6, -0xf, R51 ;  /* 0xfffffff106077810 */ /* 0x000fe20007ffe033 */
[----:B------:R-:W-:Y:S01]  /*0560*/  BAR.SYNC.DEFER_BLOCKING 0x0 ;  /* 0x0000000000007b1d */ /* 0x000fe20000010000 */
[----:B------:R-:W-:-:S02]  /*0570*/  SHF.R.U32.HI R20, RZ, 0x4, R19 ;  /* 0x00000004ff147819 */ /* 0x000fc40000011613 */
[----:B------:R-:W-:Y:S01]  /*0580*/  LOP3.LUT R19, R19, 0xf, RZ, 0xc0, !PT ;  /* 0x0000000f13137812 */ /* 0x000fe200078ec0ff */
[----:B------:R-:W-:Y:S01]  /*0590*/  IMAD.WIDE R6, R7, 0x4, R4 ;  /* 0x0000000407067825 */ /* 0x000fe200078e0204 */
[----:B------:R-:W-:-:S03]  /*05a0*/  ISETP.GT.U32.OR P5, PT, R17, 0xd, P5 ;  /* 0x0000000d1100780c */ /* 0x000fc60002fa4470 */
[----:B------:R-:W-:Y:S01]  /*05b0*/  IMAD R20, R20, 0xc4, R13 ;  /* 0x000000c414147824 */ /* 0x000fe200078e020d */
[----:B------:R-:W3:Y:S01]  /*05c0*/  @!P4 LDG.E.CONSTANT R18, desc[UR8][R6.64] ;  /* 0x000000080612c981 */ /* 0x000ee2000c1e9900 */
[----:B------:R-:W-:Y:S02]  /*05d0*/  ISETP.NE.AND P4, PT, R12, 0x3, PT ;  /* 0x000000030c00780c */ /* 0x000fe40003f85270 */
[----:B------:R-:W-:Y:S02]  /*05e0*/  IMAD R19, R19, 0xe, R20 ;  /* 0x0000000e13137824 */ /* 0x000fe400078e0214 */
[----:B------:R-:W-:Y:S01]  /*05f0*/  HFMA2 R20, -RZ, RZ, 0, 0 ;  /* 0x00000000ff147431 */ /* 0x000fe200000001ff */
[----:B------:R-:W-:Y:S01]  /*0600*/  ISETP.EQ.OR P4, PT, R58, 0xe, !P4 ;  /* 0x0000000e3a00780c */ /* 0x000fe20006782670 */
[----:B-1----:R-:W-:-:S03]  /*0610*/  IMAD R8, R50, 0x24c0, R19 ;  /* 0x000024c032087824 */ /* 0x002fc600078e0213 */
[----:B------:R-:W-:Y:S02]  /*0620*/  ISETP.EQ.OR P4, PT, R16, RZ, P4 ;  /* 0x000000ff1000720c */ /* 0x000fe40002782670 */
[----:B------:R-:W-:Y:S01]  /*0630*/  IADD3 R9, PT, PT, R8, -0xf, R51 ;  /* 0xfffffff108097810 */ /* 0x000fe20007ffe033 */
[----:B------:R1:W4:Y:S01]  /*0640*/  @!P5 LDG.E.CONSTANT R20, desc[UR8][R6.64+0x4] ;  /* 0x000004080614d981 */ /* 0x000322000c1e9900 */
[----:B------:R-:W-:-:S03]  /*0650*/  ISETP.GT.U32.OR P5, PT, R17, 0xd, !P0 ;  /* 0x0000000d1100780c */ /* 0x000fc600047a4470 */
[----:B------:R-:W-:-:S06]  /*0660*/  IMAD.WIDE R8, R9, 0x4, R4 ;  /* 0x0000000409087825 */ /* 0x000fcc00078e0204 */
[----:B------:R-:W5:Y:S01]  /*0670*/  @!P4 LDG.E.CONSTANT R22, desc[UR8][R8.64] ;  /* 0x000000080816c981 */ /* 0x000f62000c1e9900 */
[----:B------:R-:W-:-:S03]  /*0680*/  ISETP.NE.AND P4, PT, R58, 0xf, PT ;  /* 0x0000000f3a00780c */ /* 0x000fc60003f85270 */
[----:B------:R0:W5:Y:S01]  /*0690*/  @!P5 LDG.E.CONSTANT R24, desc[UR8][R8.64+0x4] ;  /* 0x000004080818d981 */ /* 0x000162000c1e9900 */
[----:B------:R-:W-:Y:S01]  /*06a0*/  ISETP.GT.U32.OR P5, PT, R17, 0xd, !P4 ;  /* 0x0000000d1100780c */ /* 0x000fe200067a4470 */
[----:B------:R-:W-:Y:S01]  /*06b0*/  IMAD R19, R10, R15, 0x3 ;  /* 0x000000030a137424 */ /* 0x000fe200078e020f */
[----:B------:R-:W-:-:S04]  /*06c0*/  ISETP.NE.AND P4, PT, R58, RZ, PT ;  /* 0x000000ff3a00720c */ /* 0x000fc80003f85270 */
[----:B------:R-:W-:Y:S02]  /*06d0*/  PLOP3.LUT P5, PT, P4, P5, PT, 0x8f, 0xf8 ;  /* 0x0000000000f8781c */ /* 0x000fe400027ab177 */
[----:B------:R-:W-:Y:S02]  /*06e0*/  SHF.R.U32.HI R28, RZ, 0x4, R19 ;  /* 0x00000004ff1c7819 */ /* 0x000fe40000011613 */
[----:B------:R-:W-:-:S03]  /*06f0*/  LOP3.LUT R19, R19, 0xf, RZ, 0xc0, !PT ;  /* 0x0000000f13137812 */ /* 0x000fc600078ec0ff */
[----:B------:R-:W-:-:S06]  /*0700*/  IMAD R28, R28, 0xc4, R13 ;  /* 0x000000c41c1c7824 */ /* 0x000fcc00078e020d */
[----:B-1----:R-:W-:-:S05]  /*0710*/  @!P5 IADD3 R7, PT, PT, R2, 0x1, R51 ;  /* 0x000000010207d810 */ /* 0x002fca0007ffe033 */
[----:B------:R-:W-:-:S05]  /*0720*/  @!P5 IMAD.WIDE.U32 R6, R7, 0x4, R4 ;  /* 0x000000040706d825 */ /* 0x000fca00078e0004 */
[----:B------:R1:W5:Y:S01]  /*0730*/  @!P5 LDG.E.CONSTANT R26, desc[UR8][R6.64] ;  /* 0x00000008061ad981 */ /* 0x000362000c1e9900 */
[----:B------:R-:W-:Y:S01]  /*0740*/  ISETP.NE.AND P5, PT, R12, 0x4, PT ;  /* 0x000000040c00780c */ /* 0x000fe20003fa5270 */
[----:B------:R-:W-:Y:S02]  /*0750*/  IMAD R19, R19, 0xe, R28 ;  /* 0x0000000e13137824 */ /* 0x000fe400078e021c */
[----:B------:R-:W-:Y:S01]  /*0760*/  HFMA2 R28, -RZ, RZ, 0, 0 ;  /* 0x00000000ff1c7431 */ /* 0x000fe200000001ff */
[----:B------:R-:W-:Y:S01]  /*0770*/  ISETP.EQ.OR P5, PT, R58, 0xd, !P5 ;  /* 0x0000000d3a00780c */ /* 0x000fe20006fa2670 */
[----:B0-----:R-:W-:-:S03]  /*0780*/  IMAD R8, R50, 0x24c0, R19 ;  /* 0x000024c032087824 */ /* 0x001fc600078e0213 */
[----:B------:R-:W-:Y:S02]  /*0790*/  ISETP.EQ.OR P5, PT, R16, RZ, P5 ;  /* 0x000000ff1000720c */ /* 0x000fe40002fa2670 */
[----:B------:R-:W-:-:S05]  /*07a0*/  IADD3 R9, PT, PT, R8, -0xf, R51 ;  /* 0xfffffff108097810 */ /* 0x000fca0007ffe033 */
[----:B------:R-:W-:-:S06]  /*07b0*/  IMAD.WIDE R8, R9, 0x4, R4 ;  /* 0x0000000409087825 */ /* 0x000fcc00078e0204 */
[----:B------:R-:W5:Y:S01]  /*07c0*/  @!P5 LDG.E.CONSTANT R28, desc[UR8][R8.64] ;  /* 0x00000008081cd981 */ /* 0x000f62000c1e9900 */
[----:B------:R-:W-:Y:S01]  /*07d0*/  ISETP.GT.U32.OR P5, PT, R17, 0xd, !P1 ;  /* 0x0000000d1100780c */ /* 0x000fe20004fa4470 */
[----:B-1----:R-:W-:-:S05]  /*07e0*/  IMAD R6, R10, R15, 0x4 ;  /* 0x000000040a067424 */ /* 0x002fca00078e020f */
[----:B------:R-:W-:Y:S02]  /*07f0*/  SHF.R.U32.HI R32, RZ, 0x4, R6 ;  /* 0x00000004ff207819 */ /* 0x000fe40000011606 */
[----:B------:R-:W-:-:S03]  /*0800*/  LOP3.LUT R7, R6, 0xf, RZ, 0xc0, !PT ;  /* 0x0000000f06077812 */ /* 0x000fc600078ec0ff */
[----:B------:R-:W-:Y:S02]  /*0810*/  IMAD R32, R32, 0xc4, R13 ;  /* 0x000000c420207824 */ /* 0x000fe400078e020d */
[----:B------:R0:W5:Y:S01]  /*0820*/  @!P5 LDG.E.CONSTANT R30, desc[UR8][R8.64+0x4] ;  /* 0x00000408081ed981 */ /* 0x000162000c1e9900 */
[----:B------:R-:W-:Y:S01]  /*0830*/  ISETP.NE.AND P5, PT, R12, 0x5, PT ;  /* 0x000000050c00780c */ /* 0x000fe20003fa5270 */
[----:B------:R-:W-:Y:S02]  /*0840*/  IMAD R7, R7, 0xe, R32 ;  /* 0x0000000e07077824 */ /* 0x000fe400078e0220 */
[----:B------:R-:W-:Y:S01]  /*0850*/  HFMA2 R32, -RZ, RZ, 0, 0 ;  /* 0x00000000ff207431 */ /* 0x000fe200000001ff */
[----:B------:R-:W-:Y:S01]  /*0860*/  ISETP.EQ.OR P5, PT, R58, 0xc, !P5 ;  /* 0x0000000c3a00780c */ /* 0x000fe20006fa2670 */
[----:B------:R-:W-:-:S03]  /*0870*/  IMAD R6, R50, 0x24c0, R7 ;  /* 0x000024c032067824 */ /* 0x000fc600078e0207 */
[----:B------:R-:W-:Y:S02]  /*0880*/  ISETP.EQ.OR P5, PT, R16, RZ, P5 ;  /* 0x000000ff1000720c */ /* 0x000fe40002fa2670 */
[----:B------:R-:W-:-:S05]  /*0890*/  IADD3 R7, PT, PT, R6, -0xf, R51 ;  /* 0xfffffff106077810 */ /* 0x000fca0007ffe033 */
[----:B------:R-:W-:-:S06]  /*08a0*/  IMAD.WIDE R6, R7, 0x4, R4 ;  /* 0x0000000407067825 */ /* 0x000fcc00078e0204 */
[----:B------:R-:W5:Y:S01]  /*08b0*/  @!P5 LDG.E.CONSTANT R32, desc[UR8][R6.64] ;  /* 0x000000080620d981 */ /* 0x000f62000c1e9900 */
[----:B------:R-:W-:Y:S01]  /*08c0*/  ISETP.GT.U32.OR P5, PT, R17, 0xd, !P2 ;  /* 0x0000000d1100780c */ /* 0x000fe200057a4470 */
[----:B------:R-:W-:-:S05]  /*08d0*/  IMAD R15, R10, R15, 0x5 ;  /* 0x000000050a0f7424 */ /* 0x000fca00078e020f */
[----:B0-----:R-:W-:Y:S02]  /*08e0*/  SHF.R.U32.HI R8, RZ, 0x4, R15 ;  /* 0x00000004ff087819 */ /* 0x001fe4000001160f */
[----:B------:R-:W-:-:S03]  /*08f0*/  LOP3.LUT R15, R15, 0xf, RZ, 0xc0, !PT ;  /* 0x0000000f0f0f7812 */ /* 0x000fc600078ec0ff */
[----:B------:R-:W-:Y:S02]  /*0900*/  IMAD R8, R8, 0xc4, R13 ;  /* 0x000000c408087824 */ /* 0x000fe400078e020d */
[----:B------:R0:W5:Y:S01]  /*0910*/  @!P5 LDG.E.CONSTANT R34, desc[UR8][R6.64+0x4] ;  /* 0x000004080622d981 */ /* 0x000162000c1e9900 */
[----:B------:R-:W-:Y:S01]  /*0920*/  ISETP.NE.AND P5, PT, R12, 0x6, PT ;  /* 0x000000060c00780c */ /* 0x000fe20003fa5270 */
[----:B------:R-:W-:-:S03]  /*0930*/  IMAD R15, R15, 0xe, R8 ;  /* 0x0000000e0f0f7824 */ /* 0x000fc600078e0208 */
[----:B------:R-:W-:Y:S01]  /*0940*/  ISETP.EQ.OR P5, PT, R58, 0xb, !P5 ;  /* 0x0000000b3a00780c */ /* 0x000fe20006fa2670 */
[----:B------:R-:W-:-:S03]  /*0950*/  IMAD R8, R50, 0x24c0, R15 ;  /* 0x000024c032087824 */ /* 0x000fc600078e020f */
[----:B------:R-:W-:Y:S02]  /*0960*/  ISETP.EQ.OR P5, PT, R16, RZ, P5 ;  /* 0x000000ff1000720c */ /* 0x000fe40002fa2670 */
[----:B------:R-:W-:-:S05]  /*0970*/  IADD3 R9, PT, PT, R8, -0xf, R51 ;  /* 0xfffffff108097810 */ /* 0x000fca0007ffe033 */
[----:B------:R-:W-:-:S06]  /*0980*/  IMAD.WIDE R8, R9, 0x4, R4 ;  /* 0x0000000409087825 */ /* 0x000fcc00078e0204 */
[----:B------:R-:W5:Y:S01]  /*0990*/  @!P5 LDG.E.CONSTANT R36, desc[UR8][R8.64] ;  /* 0x000000080824d981 */ /* 0x000f62000c1e9900 */
[----:B------:R-:W-:Y:S02]  /*09a0*/  ISETP.GT.U32.OR P5, PT, R17, 0xd, !P3 ;  /* 0x0000000d1100780c */ /* 0x000fe40005fa4470 */
[----:B0-----:R-:W-:-:S11]  /*09b0*/  MOV R6, RZ ;  /* 0x000000ff00067202 */ /* 0x001fd60000000f00 */
[----:B------:R-:W5:Y:S01]  /*09c0*/  @!P5 LDG.E.CONSTANT R6, desc[UR8][R8.64+0x4] ;  /* 0x000004080806d981 */ /* 0x000f62000c1e9900 */
[----:B------:R-:W-:Y:S03]  /*09d0*/  BSSY.RECONVERGENT B0, `(.L_x_29) ;  /* 0x0000035000007945 */ /* 0x000fe60003800200 */
[----:B--2---:R0:W-:Y:S04]  /*09e0*/  STS [R55], R14 ;  /* 0x0000000e37007388 */ /* 0x0041e80000000800 */
[----:B---3--:R0:W-:Y:S04]  /*09f0*/  STS [R55+0x8], R18 ;  /* 0x0000081237007388 */ /* 0x0081e80000000800 */
[----:B----4-:R0:W-:Y:S04]  /*0a00*/  STS [R55+0xc], R20 ;  /* 0x00000c1437007388 */ /* 0x0101e80000000800 */
[----:B-----5:R0:W-:Y:S04]  /*0a10*/  STS [R55+0x10], R22 ;  /* 0x0000101637007388 */ /* 0x0201e80000000800 */
[----:B------:R0:W-:Y:S04]  /*0a20*/  STS [R55+0x14], R24 ;  /* 0x0000141837007388 */ /* 0x0001e80000000800 */
[----:B------:R0:W-:Y:S04]  /*0a30*/  STS [R55+0x4], R26 ;  /* 0x0000041a37007388 */ /* 0x0001e80000000800 */
[----:B------:R0:W-:Y:S04]  /*0a40*/  STS [R55+0x18], R28 ;  /* 0x0000181c37007388 */ /* 0x0001e80000000800 */
[----:B------:R0:W-:Y:S04]  /*0a50*/  STS [R55+0x1c], R30 ;  /* 0x00001c1e37007388 */ /* 0x0001e80000000800 */
[----:B------:R0:W-:Y:S04]  /*0a60*/  STS [R55+0x20], R32 ;  /* 0x0000202037007388 */ /* 0x0001e80000000800 */
[----:B------:R0:W-:Y:S04]  /*0a70*/  STS [R55+0x24], R34 ;  /* 0x0000242237007388 */ /* 0x0001e80000000800 */
[----:B------:R0:W-:Y:S04]  /*0a80*/  STS [R55+0x28], R36 ;  /* 0x0000282437007388 */ /* 0x0001e80000000800 */
[----:B------:R0:W-:Y:S01]  /*0a90*/  STS [R55+0x2c], R6 ;  /* 0x00002c0637007388 */ /* 0x0001e20000000800 */
[----:B------:R-:W-:Y:S05]  /*0aa0*/  @P6 BRA `(.L_x_30) ;  /* 0x00000000009c6947 */ /* 0x000fea0003800000 */
[----:B------:R-:W-:Y:S01]  /*0ab0*/  LEA R7, R10, -R10, 0x3 ;  /* 0x8000000a0a077211 */ /* 0x000fe200078e18ff */
[----:B------:R-:W-:Y:S01]  /*0ac0*/  IMAD R9, R0, 0x60, R57 ;  /* 0x0000006000097824 */ /* 0x000fe200078e0239 */
[----:B------:R-:W-:Y:S02]  /*0ad0*/  BSSY.RECONVERGENT B1, `(.L_x_31) ;  /* 0x0000017000017945 */ /* 0x000fe40003800200 */
[----:B0-----:R-:W-:Y:S02]  /*0ae0*/  IADD3 R6, PT, PT, R7, 0x6, RZ ;  /* 0x0000000607067810 */ /* 0x001fe40007ffe0ff */
[----:B------:R-:W-:Y:S02]  /*0af0*/  ISETP.GT.U32.AND P5, PT, R9, 0x5f3, PT ;  /* 0x000005f30900780c */ /* 0x000fe40003fa4070 */
[----:B------:R-:W-:Y:S02]  /*0b00*/  SHF.R.U32.HI R8, RZ, 0x4, R6 ;  /* 0x00000004ff087819 */ /* 0x000fe40000011606 */
[----:B------:R-:W-:-:S02]  /*0b10*/  LOP3.LUT R6, R6, 0xf, RZ, 0xc0, !PT ;  /* 0x0000000f06067812 */ /* 0x000fc400078ec0ff */
[----:B------:R-:W-:Y:S01]  /*0b20*/  ISETP.GT.U32.OR P5, PT, R10, 0x5, P5 ;  /* 0x000000050a00780c */ /* 0x000fe20002fa4470 */
[----:B------:R-:W-:Y:S02]  /*0b30*/  IMAD R13, R8, 0xc4, R13 ;  /* 0x000000c4080d7824 */ /* 0x000fe400078e020d */
[----:B------:R-:W-:Y:S02]  /*0b40*/  IMAD R8, R0, 0x30, R7 ;  /* 0x0000003000087824 */ /* 0x000fe400078e0207 */
[----:B------:R-:W-:-:S03]  /*0b50*/  IMAD R13, R6, 0xe, R13 ;  /* 0x0000000e060d7824 */ /* 0x000fc600078e020d */
[----:B------:R-:W-:Y:S01]  /*0b60*/  ISETP.GT.U32.OR P5, PT, R8, 0x2f9, P5 ;  /* 0x000002f90800780c */ /* 0x000fe20002fa4470 */
[----:B------:R-:W-:-:S05]  /*0b70*/  IMAD R6, R50, 0x24c0, R13 ;  /* 0x000024c032067824 */ /* 0x000fca00078e020d */
[----:B------:R-:W-:-:S05]  /*0b80*/  IADD3 R7, PT, PT, R6, -0xf, R51 ;  /* 0xfffffff106077810 */ /* 0x000fca0007ffe033 */
[----:B------:R-:W-:Y:S02]  /*0b90*/  IMAD.WIDE R4, R7, 0x4, R4 ;  /* 0x0000000407047825 */ /* 0x000fe400078e0204 */
[----:B------:R-:W-:Y:S05]  /*0ba0*/  @P5 BRA `(.L_x_32) ;  /* 0x0000000000245947 */ /* 0x000fea0003800000 */
[----:B------:R-:W-:Y:S01]  /*0bb0*/  ISETP.NE.AND P5, PT, R12, 0x7, PT ;  /* 0x000000070c00780c */ /* 0x000fe20003fa5270 */
[----:B------:R-:W-:Y:S01]  /*0bc0*/  BSSY.RECONVERGENT B2, `(.L_x_33) ;  /* 0x0000006000027945 */ /* 0x000fe20003800200 */
[----:B------:R-:W-:Y:S02]  /*0bd0*/  HFMA2 R6, -RZ, RZ, 0, 0 ;  /* 0x00000000ff067431 */ /* 0x000fe400000001ff */
[----:B------:R-:W-:-:S04]  /*0be0*/  ISETP.EQ.OR P5, PT, R58, 0xa, !P5 ;  /* 0x0000000a3a00780c */ /* 0x000fc80006fa2670 */
[----:B------:R-:W-:-:S13]  /*0bf0*/  ISETP.EQ.OR P5, PT, R16, RZ, P5 ;  /* 0x000000ff1000720c */ /* 0x000fda0002fa2670 */
[----:B------:R-:W-:Y:S05]  /*0c00*/  @P5 BRA `(.L_x_34) ;  /* 0x0000000000045947 */ /* 0x000fea0003800000 */
[----:B------:R0:W5:Y:S02]  /*0c10*/  LDG.E.CONSTANT R6, desc[UR8][R4.64] ;  /* 0x0000000804067981 */ /* 0x000164000c1e9900 */
.L_x_34:
[----:B------:R-:W-:Y:S05]  /*0c20*/  BSYNC.RECONVERGENT B2 ;  /* 0x0000000000027941 */ /* 0x000fea0003800200 */
.L_x_33:
[----:B-----5:R1:W-:Y:S02]  /*0c30*/  STS [R55+0x30], R6 ;  /* 0x0000300637007388 */ /* 0x0203e40000000800 */
.L_x_32:
[----:B------:R-:W-:Y:S05]  /*0c40*/  BSYNC.RECONVERGENT B1 ;  /* 0x0000000000017941 */ /* 0x000fea0003800200 */
.L_x_31:
[----:B------:R-:W-:-:S04]  /*0c50*/  ISETP.GT.U32.AND P5, PT, R9, 0x5f2, PT ;  /* 0x000005f20900780c */ /* 0x000fc80003fa4070 */
[----:B------:R-:W-:-:S04]  /*0c60*/  ISETP.GT.U32.OR P5, PT, R10, 0x5, P5 ;  /* 0x000000050a00780c */ /* 0x000fc80002fa4470 */
[----:B------:R-:W-:-:S13]  /*0c70*/  ISETP.GT.U32.OR P5, PT, R8, 0x2f9, P5 ;  /* 0x000002f90800780c */ /* 0x000fda0002fa4470 */
[----:B------:R-:W-:Y:S05]  /*0c80*/  @P5 BRA `(.L_x_30) ;  /* 0x0000000000245947 */ /* 0x000fea0003800000 */
[----:B------:R-:W-:Y:S01]  /*0c90*/  ISETP.NE.AND P5, PT, R12, 0x7, PT ;  /* 0x000000070c00780c */ /* 0x000fe20003fa5270 */
[----:B------:R-:W-:Y:S01]  /*0ca0*/  BSSY.RECONVERGENT B1, `(.L_x_35) ;  /* 0x0000006000017945 */ /* 0x000fe20003800200 */
[----:B-1----:R-:W-:Y:S02]  /*0cb0*/  MOV R6, RZ ;  /* 0x000000ff00067202 */ /* 0x002fe40000000f00 */
[----:B------:R-:W-:-:S04]  /*0cc0*/  ISETP.EQ.OR P5, PT, R58, 0xa, !P5 ;  /* 0x0000000a3a00780c */ /* 0x000fc80006fa2670 */
[----:B------:R-:W-:-:S13]  /*0cd0*/  ISETP.GT.U32.OR P5, PT, R17, 0xd, P5 ;  /* 0x0000000d1100780c */ /* 0x000fda0002fa4470 */
[----:B------:R-:W-:Y:S05]  /*0ce0*/  @P5 BRA `(.L_x_36) ;  /* 0x0000000000045947 */ /* 0x000fea0003800000 */
[----:B------:R1:W5:Y:S02]  /*0cf0*/  LDG.E.CONSTANT R6, desc[UR8][R4.64+0x4] ;  /* 0x0000040804067981 */ /* 0x000364000c1e9900 */
.L_x_36:
[----:B------:R-:W-:Y:S05]  /*0d00*/  BSYNC.RECONVERGENT B1 ;  /* 0x0000000000017941 */ /* 0x000fea0003800200 */
.L_x_35:
[----:B-----5:R2:W-:Y:S02]  /*0d10*/  STS [R55+0x34], R6 ;  /* 0x0000340637007388 */ /* 0x0205e40000000800 */
.L_x_30:
[----:B------:R-:W-:Y:S05]  /*0d20*/  BSYNC.RECONVERGENT B0 ;  /* 0x0000000000007941 */ /* 0x000fea0003800200 */
.L_x_29:
[----:B01----:R-:W0:Y:S01]  /*0d30*/  LDC.64 R4, c[0x0][0x388] ;  /* 0x0000e200ff047b82 */ /* 0x003e220000000a00 */
[----:B------:R-:W-:-:S05]  /*0d40*/  LEA R7, R3, R0, 0x4 ;  /* 0x0000000003077211 */ /* 0x000fca00078e20ff */
[----:B------:R-:W-:-:S04]  /*0d50*/  IMAD R7, R7, 0x6c0, RZ ;  /* 0x000006c007077824 */ /* 0x000fc800078e02ff */
[----:B------:R-:W-:-:S04]  /*0d60*/  IMAD R7, R10, 0x3f, R7 ;  /* 0x0000003f0a077824 */ /* 0x000fc800078e0207 */
[----:B--2---:R-:W-:-:S05]  /*0d70*/  IMAD R6, R50, 0x1b0, R7 ;  /* 0x000001b032067824 */ /* 0x004fca00078e0207 */
[----:B------:R-:W-:-:S05]  /*0d80*/  IADD3 R7, PT, PT, R6, R51, RZ ;  /* 0x0000003306077210 */ /* 0x000fca0007ffe0ff */
[----:B0-----:R-:W-:-:S05]  /*0d90*/  IMAD.WIDE.U32 R4, R7, 0x4, R4 ;  /* 0x0000000407047825 */ /* 0x001fca00078e0004 */
[----:B------:R-:W2:Y:S04]  /*0da0*/  LDG.E.CONSTANT R7, desc[UR8][R4.64] ;  /* 0x0000000804077981 */ /* 0x000ea8000c1e9900 */
[----:B------:R-:W3:Y:S04]  /*0db0*/  LDG.E.CONSTANT R9, desc[UR8][R4.64+0xc] ;  /* 0x00000c0804097981 */ /* 0x000ee8000c1e9900 */
[----:B------:R-:W4:Y:S04]  /*0dc0*/  LDG.E.CONSTANT R13, desc[UR8][R4.64+0x18] ;  /* 0x00001808040d7981 */ /* 0x000f28000c1e9900 */
[----:B------:R-:W5:Y:S04]  /*0dd0*/  LDG.E.CONSTANT R15, desc[UR8][R4.64+0x24] ;  /* 0x00002408040f7981 */ /* 0x000f68000c1e9900 */
        /* <DEDUP_REMOVED lines=13> */
[----:B------:R-:W5:Y:S01]  /*0eb0*/  LDG.E.CONSTANT R49, desc[UR8][R4.64+0xcc] ;  /* 0x0000cc0804317981 */ /* 0x000f62000c1e9900 */
[----:B------:R-:W-:Y:S01]  /*0ec0*/  ISETP.GT.U32.AND P5, PT, R53, 0xf, PT ;  /* 0x0000000f3500780c */ /* 0x000fe20003fa4070 */
[----:B------:R-:W-:Y:S02]  /*0ed0*/  BSSY.RECONVERGENT B0, `(.L_x_37) ;  /* 0x0000027000007945 */ /* 0x000fe40003800200 */
        /* <DEDUP_REMOVED lines=19> */
[----:B0-----:R-:W-:-:S04]  /*1010*/  IMAD R7, R10, 0x15, RZ ;  /* 0x000000150a077824 */ /* 0x001fc800078e02ff */
[----:B------:R-:W-:Y:S01]  /*1020*/  IMAD R8, R0, 0x90, R7 ;  /* 0x0000009000087824 */ /* 0x000fe200078e0207 */
[----:B------:R-:W-:-:S04]  /*1030*/  LEA R7, R10, -R10, 0x3 ;  /* 0x8000000a0a077211 */ /* 0x000fc800078e18ff */
[----:B------:R-:W-:Y:S01]  /*1040*/  ISETP.GT.U32.AND P5, PT, R8, 0x8ed, PT ;  /* 0x000008ed0800780c */ /* 0x000fe20003fa4070 */
[----:B------:R-:W-:-:S03]  /*1050*/  IMAD R6, R0, 0x30, R7 ;  /* 0x0000003000067824 */ /* 0x000fc600078e0207 */
[----:B------:R-:W-:-:S04]  /*1060*/  ISETP.GT.U32.OR P5, PT, R10, 0x5, P5 ;  /* 0x000000050a00780c */ /* 0x000fc80002fa4470 */
[----:B------:R-:W-:-:S13]  /*1070*/  ISETP.GT.U32.OR P5, PT, R6, 0x2f9, P5 ;  /* 0x000002f90600780c */ /* 0x000fda0002fa4470 */
[----:B------:R-:W2:Y:S04]  /*1080*/  @!P5 LDG.E.CONSTANT R7, desc[UR8][R4.64+0xd8] ;  /* 0x0000d8080407d981 */ /* 0x000ea8000c1e9900 */
[----:B--2---:R1:W-:Y:S01]  /*1090*/  @!P5 STS [R54+0x48], R7 ;  /* 0x000048073600d388 */ /* 0x0043e20000000800 */
[----:B------:R-:W-:-:S04]  /*10a0*/  ISETP.GT.U32.AND P5, PT, R8, 0x8ec, PT ;  /* 0x000008ec0800780c */ /* 0x000fc80003fa4070 */
        /* <DEDUP_REMOVED lines=8> */
[----:B--2---:R1:W-:Y:S02]  /*1130*/  @!P5 STS [R54+0x50], R13 ;  /* 0x0000500d3600d388 */ /* 0x0043e40000000800 */
.L_x_38:
[----:B------:R-:W-:Y:S05]  /*1140*/  BSYNC.RECONVERGENT B0 ;  /* 0x0000000000007941 */ /* 0x000fea0003800200 */
.L_x_37:
[----:B------:R-:W2:Y:S01]  /*1150*/  S2R R5, SR_CgaCtaId ;  /* 0x0000000000057919 */ /* 0x000ea20000008800 */
[----:B------:R-:W-:Y:S02]  /*1160*/  MOV R4, 0x400 ;  /* 0x0000040000047802 */ /* 0x000fe40000000f00 */
[----:B------:R-:W-:Y:S01]  /*1170*/  IADD3 R51, PT, PT, R51, 0x1, RZ ;  /* 0x0000000133337810 */ /* 0x000fe20007ffe0ff */
[----:B------:R-:W-:Y:S01]  /*1180*/  BAR.SYNC.DEFER_BLOCKING 0x0 ;  /* 0x0000000000007b1d */ /* 0x000fe20000010000 */
[----:B------:R-:W-:Y:S02]  /*1190*/  IADD3 R4, PT, PT, R4, 0x1800, RZ ;  /* 0x0000180004047810 */ /* 0x000fe40007ffe0ff */
[----:B------:R-:W-:-:S03]  /*11a0*/  ISETP.NE.AND P5, PT, R51, 0x3, PT ;  /* 0x000000033300780c */ /* 0x000fc60003fa5270 */
[----:B01----:R-:W-:Y:S01]  /*11b0*/  LDS.64 R8, [R52] ;  /* 0x0000000034087984 */ /* 0x003fe20000000a00 */
[----:B--2---:R-:W-:-:S03]  /*11c0*/  LEA R5, R5, R4, 0x18 ;  /* 0x0000000405057211 */ /* 0x004fc600078ec0ff */
[----:B------:R-:W-:Y:S02]  /*11d0*/  LDS.64 R18, [R52+0x38] ;  /* 0x0000380034127984 */ /* 0x000fe40000000a00 */
[----:B------:R-:W-:Y:S02]  /*11e0*/  IMAD R59, R0, 0x240, R5 ;  /* 0x00000240003b7824 */ /* 0x000fe400078e0205 */
[----:B------:R-:W-:Y:S04]  /*11f0*/  LDS.64 R24, [R52+0x80] ;  /* 0x0000800034187984 */ /* 0x000fe80000000a00 */
[----:B------:R-:W0:Y:S04]  /*1200*/  LDS.128 R4, [R59] ;  /* 0x000000003b047984 */ /* 0x000e280000000c00 */
[----:B------:R-:W1:Y:S04]  /*1210*/  LDS.64 R26, [R52+0xb8] ;  /* 0x0000b800341a7984 */ /* 0x000e680000000a00 */
[----:B------:R-:W-:Y:S04]  /*1220*/  LDS.64 R32, [R52+0x100] ;  /* 0x0001000034207984 */ /* 0x000fe80000000a00 */
[----:B------:R-:W2:Y:S04]  /*1230*/  LDS.128 R36, [R59+0x10] ;  /* 0x000010003b247984 */ /* 0x000ea80000000c00 */
[----:B------:R-:W3:Y:S04]  /*1240*/  LDS.64 R12, [R52+0x138] ;  /* 0x00013800340c7984 */ /* 0x000ee80000000a00 */
[----:B------:R-:W-:Y:S04]  /*1250*/  LDS.64 R14, [R52+0x180] ;  /* 0x00018000340e7984 */ /* 0x000fe80000000a00 */
[----:B------:R-:W4:Y:S04]  /*1260*/  LDS.128 R28, [R59+0x20] ;  /* 0x000020003b1c7984 */ /* 0x000f280000000c00 */
[----:B------:R-:W5:Y:S04]  /*1270*/  LDS.64 R20, [R52+0x1b8] ;  /* 0x0001b80034147984 */ /* 0x000f680000000a00 */
[----:B------:R-:W-:Y:S04]  /*1280*/  LDS.64 R22, [R52+0x200] ;  /* 0x0002000034167984 */ /* 0x000fe80000000a00 */
[----:B------:R-:W-:Y:S01]  /*1290*/  LDS.64 R16, [R52+0x238] ;  /* 0x0002380034107984 */ /* 0x000fe20000000a00 */
[-C--:B0-----:R-:W-:Y:S01]  /*12a0*/  FFMA R45, R8, R4.reuse, R11 ;  /* 0x00000004082d7223 */ /* 0x081fe2000000000b */
[----:B------:R-:W-:Y:S01]  /*12b0*/  FFMA R34, R4, R9, R41 ;  /* 0x0000000904227223 */ /* 0x000fe20000000029 */
[----:B------:R-:W-:Y:S01]  /*12c0*/  FFMA R35, R18, R4, R35 ;  /* 0x0000000412237223 */ /* 0x000fe20000000023 */
[----:B------:R-:W0:Y:S01]  /*12d0*/  LDS.128 R8, [R59+0x30] ;  /* 0x000030003b087984 */ /* 0x000e220000000c00 */
[----:B------:R-:W-:Y:S01]  /*12e0*/  FFMA R4, R4, R19, R43 ;  /* 0x0000001304047223 */ /* 0x000fe2000000002b */
[-C--:B------:R-:W-:Y:S01]  /*12f0*/  FFMA R41, R25, R7.reuse, R34 ;  /* 0x0000000719297223 */ /* 0x080fe20000000022 */
[-C--:B------:R-:W-:Y:S01]  /*1300*/  FFMA R45, R24, R7.reuse, R45 ;  /* 0x00000007182d7223 */ /* 0x080fe2000000002d */
[-C--:B-1----:R-:W-:Y:S01]  /*1310*/  FFMA R35, R26, R7.reuse, R35 ;  /* 0x000000071a237223 */ /* 0x082fe20000000023 */
[----:B------:R-:W-:Y:S01]  /*1320*/  FFMA R4, R27, R7, R4 ;  /* 0x000000071b047223 */ /* 0x000fe20000000004 */
[----:B------:R-:W1:Y:S01]  /*1330*/  LDS.64 R18, [R52+0x280] ;  /* 0x0002800034127984 */ /* 0x000e620000000a00 */
[----:B--2---:R-:W-:Y:S01]  /*1340*/  FFMA R26, R38, R33, R41 ;  /* 0x00000021261a7223 */ /* 0x004fe20000000029 */
[----:B------:R-:W-:-:S02]  /*1350*/  FFMA R45, R32, R38, R45 ;  /* 0x00000026202d7223 */ /* 0x000fc4000000002d */
[----:B------:R-:W2:Y:S01]  /*1360*/  LDS.64 R24, [R52+0x2b8] ;  /* 0x0002b80034187984 */ /* 0x000ea20000000a00 */
[----:B---3--:R-:W-:Y:S01]  /*1370*/  FFMA R35, R12, R38, R35 ;  /* 0x000000260c237223 */ /* 0x008fe20000000023 */
[----:B------:R-:W-:Y:S02]  /*1380*/  FFMA R4, R38, R13, R4 ;  /* 0x0000000d26047223 */ /* 0x000fe40000000004 */
[----:B------:R-:W-:Y:S04]  /*1390*/  LDS.64 R40, [R52+0x380] ;  /* 0x0003800034287984 */ /* 0x000fe80000000a00 */
[----:B------:R-:W-:Y:S01]  /*13a0*/  LDS.64 R46, [R52+0x5b8] ;  /* 0x0005b800342e7984 */ /* 0x000fe20000000a00 */
[----:B----4-:R-:W-:Y:S01]  /*13b0*/  FFMA R15, R29, R15, R26 ;  /* 0x0000000f1d0f7223 */ /* 0x010fe2000000001a */
[----:B------:R-:W-:-:S02]  /*13c0*/  FFMA R7, R14, R29, R45 ;  /* 0x0000001d0e077223 */ /* 0x000fc4000000002d */
[----:B------:R-:W-:Y:S01]  /*13d0*/  LDS.64 R26, [R52+0x338] ;  /* 0x00033800341a7984 */ /* 0x000fe20000000a00 */
[----:B-----5:R-:W-:Y:S01]  /*13e0*/  FFMA R35, R20, R29, R35 ;  /* 0x0000001d14237223 */ /* 0x020fe20000000023 */
[----:B------:R-:W-:Y:S02]  /*13f0*/  FFMA R29, R29, R21, R4 ;  /* 0x000000151d1d7223 */ /* 0x000fe40000000004 */
[----:B------:R-:W-:Y:S04]  /*1400*/  LDS.64 R44, [R52+0x400] ;  /* 0x00040000342c7984 */ /* 0x000fe80000000a00 */
[----:B------:R-:W-:Y:S04]  /*1410*/  LDS.64 R20, [R52+0x3b8] ;  /* 0x0003b80034147984 */ /* 0x000fe80000000a00 */
[----:B------:R-:W-:Y:S01]  /*1420*/  LDS.64 R48, [R52+0xc0] ;  /* 0x0000c00034307984 */ /* 0x000fe20000000a00 */
[-C--:B0-----:R-:W-:Y:S01]  /*1430*/  FFMA R7, R22, R8.reuse, R7 ;  /* 0x0000000816077223 */ /* 0x081fe20000000007 */
[----:B------:R-:W-:Y:S01]  /*1440*/  FFMA R4, R8, R23, R15 ;  /* 0x0000001708047223 */ /* 0x000fe2000000000f */
[----:B------:R-:W-:Y:S01]  /*1450*/  FFMA R43, R16, R8, R35 ;  /* 0x00000008102b7223 */ /* 0x000fe20000000023 */
[----:B------:R-:W-:Y:S01]  /*1460*/  LDS.64 R22, [R52+0x300] ;  /* 0x0003000034167984 */ /* 0x000fe20000000a00 */
[----:B------:R-:W-:Y:S01]  /*1470*/  FFMA R8, R8, R17, R29 ;  /* 0x0000001108087223 */ /* 0x000fe2000000001d */
[----:B-1----:R-:W-:-:S02]  /*1480*/  FFMA R29, R19, R11, R4 ;  /* 0x0000000b131d7223 */ /* 0x002fc40000000004 */
[----:B------:R-:W0:Y:S01]  /*1490*/  LDS.128 R12, [R59+0x40] ;  /* 0x000040003b0c7984 */ /* 0x000e220000000c00 */
[----:B------:R-:W-:-:S03]  /*14a0*/  FFMA R7, R18, R11, R7 ;  /* 0x0000000b12077223 */ /* 0x000fc60000000007 */
[----:B------:R-:W1:Y:S01]  /*14b0*/  LDS.128 R32, [R59+0x50] ;  /* 0x000050003b207984 */ /* 0x000e620000000c00 */
[-C--:B--2---:R-:W-:Y:S01]  /*14c0*/  FFMA R43, R24, R11.reuse, R43 ;  /* 0x0000000b182b7223 */ /* 0x084fe2000000002b */
[----:B------:R-:W-:Y:S02]  /*14d0*/  FFMA R4, R25, R11, R8 ;  /* 0x0000000b19047223 */ /* 0x000fe40000000008 */
[----:B------:R-:W2:Y:S04]  /*14e0*/  LDS.128 R16, [R59+0x60] ;  /* 0x000060003b107984 */ /* 0x000ea80000000c00 */
[----:B------:R-:W3:Y:S01]  /*14f0*/  LDS.64 R24, [R52+0x438] ;  /* 0x0004380034187984 */ /* 0x000ee20000000a00 */
[----:B0-----:R-:W-:Y:S01]  /*1500*/  FFMA R8, R14, R23, R29 ;  /* 0x000000170e087223 */ /* 0x001fe2000000001d */
[-C--:B------:R-:W-:Y:S01]  /*1510*/  FFMA R29, R26, R14.reuse, R43 ;  /* 0x0000000e1a1d7223 */ /* 0x080fe2000000002b */
[----:B------:R-:W-:Y:S01]  /*1520*/  FFMA R4, R14, R27, R4 ;  /* 0x0000001b0e047223 */ /* 0x000fe20000000004 */
[----:B------:R-:W-:Y:S01]  /*1530*/  FFMA R7, R22, R14, R7 ;  /* 0x0000000e16077223 */ /* 0x000fe20000000007 */
[----:B------:R-:W0:Y:S01]  /*1540*/  LDS.64 R26, [R52+0x480] ;  /* 0x00048000341a7984 */ /* 0x000e220000000a00 */
[C---:B-1----:R-:W-:Y:S01]  /*1550*/  FFMA R11, R33.reuse, R41, R8 ;  /* 0x00000029210b7223 */ /* 0x042fe20000000008 */
[-C--:B------:R-:W-:Y:S01]  /*1560*/  FFMA R29, R20, R33.reuse, R29 ;  /* 0x00000021141d7223 */ /* 0x080fe2000000001d */
[----:B------:R-:W-:Y:S01]  /*1570*/  FFMA R7, R40, R33, R7 ;  /* 0x0000002128077223 */ /* 0x000fe20000000007 */
[----:B------:R-:W-:Y:S01]  /*1580*/  FFMA R4, R33, R21, R4 ;  /* 0x0000001521047223 */ /* 0x000fe20000000004 */
[----:B------:R-:W1:Y:S01]  /*1590*/  LDS.64 R40, [R52+0x4b8] ;  /* 0x0004b80034287984 */ /* 0x000e620000000a00 */
[----:B--2---:R-:W-:Y:S01]  /*15a0*/  FFMA R8, R16, R45, R11 ;  /* 0x0000002d10087223 */ /* 0x004fe2000000000b */
[-C--:B------:R-:W-:Y:S01]  /*15b0*/  FFMA R7, R44, R16.reuse, R7 ;  /* 0x000000102c077223 */ /* 0x080fe20000000007 */
[----:B---3--:R-:W-:Y:S01]  /*15c0*/  FFMA R29, R24, R16, R29 ;  /* 0x00000010181d7223 */ /* 0x008fe2000000001d */
[----:B------:R-:W-:Y:S01]  /*15d0*/  LDS.64 R42, [R52+0x500] ;  /* 0x00050000342a7984 */ /* 0x000fe20000000a00 */
[----:B------:R-:W-:-:S03]  /*15e0*/  FFMA R4, R16, R25, R4 ;  /* 0x0000001910047223 */ /* 0x000fc60000000004 */
[----:B------:R-:W2:Y:S04]  /*15f0*/  LDS.128 R20, [R59+0x70] ;  /* 0x000070003b147984 */ /* 0x000ea80000000c00 */
[----:B------:R-:W3:Y:S01]  /*1600*/  LDS.64 R44, [R52+0x538] ;  /* 0x00053800342c7984 */ /* 0x000ee20000000a00 */
[-C--:B0-----:R-:W-:Y:S01]  /*1610*/  FFMA R11, R26, R19.reuse, R7 ;  /* 0x000000131a0b7223 */ /* 0x081fe20000000007 */
[-C--:B------:R-:W-:Y:S02]  /*1620*/  FFMA R7, R27, R19.reuse, R8 ;  /* 0x000000131b077223 */ /* 0x080fe40000000008 */
[----:B------:R-:W0:Y:S01]  /*1630*/  LDS.128 R24, [R59+0x80] ;  /* 0x000080003b187984 */ /* 0x000e220000000c00 */
[-C--:B-1----:R-:W-:Y:S01]  /*1640*/  FFMA R29, R40, R19.reuse, R29 ;  /* 0x00000013281d7223 */ /* 0x082fe2000000001d */
[----:B------:R-:W-:-:S02]  /*1650*/  FFMA R4, R41, R19, R4 ;  /* 0x0000001329047223 */ /* 0x000fc40000000004 */
[----:B------:R-:W1:Y:S01]  /*1660*/  LDS.64 R40, [R52+0x580] ;  /* 0x0005800034287984 */ /* 0x000e620000000a00 */
[-C--:B--2---:R-:W-:Y:S01]  /*1670*/  FFMA R11, R42, R22.reuse, R11 ;  /* 0x000000162a0b7223 */ /* 0x084fe2000000000b */
[----:B------:R-:W-:Y:S02]  /*1680*/  FFMA R8, R22, R43, R7 ;  /* 0x0000002b16087223 */ /* 0x000fe40000000007 */
[----:B------:R-:W2:Y:S01]  /*1690*/  LDS.64 R42, [R52+0x8] ;  /* 0x00000800342a7984 */ /* 0x000ea20000000a00 */
[----:B---3--:R-:W-:Y:S01]  /*16a0*/  FFMA R29, R44, R22, R29 ;  /* 0x000000162c1d7223 */ /* 0x008fe2000000001d */
[----:B------:R-:W-:Y:S02]  /*16b0*/  FFMA R4, R22, R45, R4 ;  /* 0x0000002d16047223 */ /* 0x000fe40000000004 */
[----:B------:R-:W3:Y:S01]  /*16c0*/  LDS.64 R44, [R52+0x40] ;  /* 0x00004000342c7984 */ /* 0x000ee20000000a00 */
[----:B0-----:R-:W-:Y:S01]  /*16d0*/  FFMA R29, R46, R25, R29 ;  /* 0x000000192e1d7223 */ /* 0x001fe2000000001d */
[----:B------:R-:W-:-:S02]  /*16e0*/  FFMA R4, R25, R47, R4 ;  /* 0x0000002f19047223 */ /* 0x000fc40000000004 */
[----:B------:R-:W0:Y:S01]  /*16f0*/  LDS.64 R46, [R52+0x88] ;  /* 0x00008800342e7984 */ /* 0x000e220000000a00 */
[----:B-1----:R-:W-:Y:S01]  /*1700*/  FFMA R11, R40, R25, R11 ;  /* 0x00000019280b7223 */ /* 0x002fe2000000000b */
[----:B------:R-:W-:Y:S02]  /*1710*/  FFMA R8, R25, R41, R8 ;  /* 0x0000002919087223 */ /* 0x000fe40000000008 */
[----:B------:R-:W1:Y:S01]  /*1720*/  LDS.64 R40, [R52+0x108] ;  /* 0x0001080034287984 */ /* 0x000e620000000a00 */
[-C--:B--2---:R-:W-:Y:S01]  /*1730*/  FFMA R11, R42, R5.reuse, R11 ;  /* 0x000000052a0b7223 */ /* 0x084fe2000000000b */
[-C--:B------:R-:W-:Y:S02]  /*1740*/  FFMA R8, R43, R5.reuse, R8 ;  /* 0x000000052b087223 */ /* 0x080fe40000000008 */
[----:B------:R-:W2:Y:S01]  /*1750*/  LDS.64 R42, [R52+0x140] ;  /* 0x00014000342a7984 */ /* 0x000ea20000000a00 */
[-C--:B---3--:R-:W-:Y:S01]  /*1760*/  FFMA R7, R44, R5.reuse, R29 ;  /* 0x000000052c077223 */ /* 0x088fe2000000001d */
[----:B------:R-:W-:-:S02]  /*1770*/  FFMA R4, R45, R5, R4 ;  /* 0x000000052d047223 */ /* 0x000fc40000000004 */
[----:B------:R-:W-:Y:S01]  /*1780*/  LDS.64 R44, [R52+0x240] ;  /* 0x00024000342c7984 */ /* 0x000fe20000000a00 */
[-C--:B------:R-:W-:Y:S01]  /*1790*/  FFMA R7, R48, R36.reuse, R7 ;  /* 0x0000002430077223 */ /* 0x080fe20000000007 */
[-C--:B0-----:R-:W-:Y:S01]  /*17a0*/  FFMA R11, R46, R36.reuse, R11 ;  /* 0x000000242e0b7223 */ /* 0x081fe2000000000b */
[-C--:B------:R-:W-:Y:S01]  /*17b0*/  FFMA R8, R47, R36.reuse, R8 ;  /* 0x000000242f087223 */ /* 0x080fe20000000008 */
[----:B------:R-:W-:Y:S01]  /*17c0*/  FFMA R36, R49, R36, R4 ;  /* 0x0000002431247223 */ /* 0x000fe20000000004 */
[----:B------:R-:W0:Y:S01]  /*17d0*/  LDS.64 R46, [R52+0x1c0] ;  /* 0x0001c000342e7984 */ /* 0x000e220000000a00 */
[-C--:B-1----:R-:W-:Y:S01]  /*17e0*/  FFMA R11, R40, R39.reuse, R11 ;  /* 0x00000027280b7223 */ /* 0x082fe2000000000b */
[-C--:B------:R-:W-:Y:S02]  /*17f0*/  FFMA R8, R41, R39.reuse, R8 ;  /* 0x0000002729087223 */ /* 0x080fe40000000008 */
[----:B------:R-:W1:Y:S04]  /*1800*/  LDS.64 R48, [R52+0x188] ;  /* 0x0001880034307984 */ /* 0x000e680000000a00 */
[----:B------:R-:W3:Y:S01]  /*1810*/  LDS.64 R4, [R52+0x208] ;  /* 0x0002080034047984 */ /* 0x000ee20000000a00 */
[-C--:B--2---:R-:W-:Y:S01]  /*1820*/  FFMA R7, R42, R39.reuse, R7 ;  /* 0x000000272a077223 */ /* 0x084fe20000000007 */
[----:B------:R-:W-:-:S02]  /*1830*/  FFMA R36, R43, R39, R36 ;  /* 0x000000272b247223 */ /* 0x000fc40000000024 */
[----:B------:R-:W2:Y:S04]  /*1840*/  LDS.64 R40, [R52+0x288] ;  /* 0x0002880034287984 */ /* 0x000ea80000000a00 */
[----:B------:R-:W4:Y:S04]  /*1850*/  LDS.64 R38, [R52+0x2c0] ;  /* 0x0002c00034267984 */ /* 0x000f280000000a00 */
[----:B------:R-:W5:Y:S01]  /*1860*/  LDS.64 R42, [R52+0x308] ;  /* 0x00030800342a7984 */ /* 0x000f620000000a00 */
[-C--:B0-----:R-:W-:Y:S01]  /*1870*/  FFMA R7, R46, R30.reuse, R7 ;  /* 0x0000001e2e077223 */ /* 0x081fe20000000007 */
[----:B------:R-:W-:-:S02]  /*1880*/  FFMA R16, R47, R30, R36 ;  /* 0x0000001e2f107223 */ /* 0x000fc40000000024 */
[----:B------:R-:W-:Y:S01]  /*1890*/  LDS.64 R46, [R52+0x408] ;  /* 0x00040800342e7984 */ /* 0x000fe20000000a00 */
[-C--:B-1----:R-:W-:Y:S01]  /*18a0*/  FFMA R11, R48, R30.reuse, R11 ;  /* 0x0000001e300b7223 */ /* 0x082fe2000000000b */
[----:B------:R-:W-:Y:S01]  /*18b0*/  FFMA R8, R49, R30, R8 ;  /* 0x0000001e31087223 */ /* 0x000fe20000000008 */
[-C--:B------:R-:W-:Y:S01]  /*18c0*/  FFMA R7, R44, R9.reuse, R7 ;  /* 0x000000092c077223 */ /* 0x080fe20000000007 */
[-C--:B------:R-:W-:Y:S01]  /*18d0*/  FFMA R16, R45, R9.reuse, R16 ;  /* 0x000000092d107223 */ /* 0x080fe20000000010 */
[-C--:B---3--:R-:W-:Y:S01]  /*18e0*/  FFMA R11, R4, R9.reuse, R11 ;  /* 0x00000009040b7223 */ /* 0x088fe2000000000b */
[----:B------:R-:W-:Y:S01]  /*18f0*/  FFMA R14, R5, R9, R8 ;  /* 0x00000009050e7223 */ /* 0x000fe20000000008 */
[----:B------:R-:W-:Y:S02]  /*1900*/  LDS.64 R44, [R52+0x3c0] ;  /* 0x0003c000342c7984 */ /* 0x000fe40000000a00 */
[-C--:B--2---:R-:W-:Y:S01]  /*1910*/  FFMA R11, R40, R12.reuse, R11 ;  /* 0x0000000c280b7223 */ /* 0x084fe2000000000b */
[-C--:B------:R-:W-:Y:S01]  /*1920*/  FFMA R14, R41, R12.reuse, R14 ;  /* 0x0000000c290e7223 */ /* 0x080fe2000000000e */
[----:B------:R-:W0:Y:S01]  /*1930*/  LDS.64 R4, [R52+0x340] ;  /* 0x0003400034047984 */ /* 0x000e220000000a00 */
[-C--:B----4-:R-:W-:Y:S01]  /*1940*/  FFMA R7, R38, R12.reuse, R7 ;  /* 0x0000000c26077223 */ /* 0x090fe20000000007 */
[----:B------:R-:W-:-:S02]  /*1950*/  FFMA R16, R39, R12, R16 ;  /* 0x0000000c27107223 */ /* 0x000fc40000000010 */
[----:B------:R-:W1:Y:S01]  /*1960*/  LDS.64 R8, [R52+0x388] ;  /* 0x0003880034087984 */ /* 0x000e620000000a00 */
[-C--:B-----5:R-:W-:Y:S01]  /*1970*/  FFMA R11, R42, R15.reuse, R11 ;  /* 0x0000000f2a0b7223 */ /* 0x0a0fe2000000000b */
[-C--:B------:R-:W-:Y:S02]  /*1980*/  FFMA R12, R43, R15.reuse, R14 ;  /* 0x0000000f2b0c7223 */ /* 0x080fe4000000000e */
[----:B------:R-:W2:Y:S04]  /*1990*/  LDS.64 R40, [R52+0x440] ;  /* 0x0004400034287984 */ /* 0x000ea80000000a00 */
[----:B------:R-:W-:Y:S04]  /*19a0*/  LDS.64 R42, [R52+0x588] ;  /* 0x00058800342a7984 */ /* 0x000fe80000000a00 */
[----:B------:R-:W-:Y:S04]  /*19b0*/  LDS.64 R38, [R52+0x540] ;  /* 0x0005400034267984 */ /* 0x000fe80000000a00 */
[----:B------:R-:W-:Y:S01]  /*19c0*/  LDS.64 R48, [R52+0x6c0] ;  /* 0x0006c00034307984 */ /* 0x000fe20000000a00 */
[-C--:B0-----:R-:W-:Y:S01]  /*19d0*/  FFMA R19, R4, R15.reuse, R7 ;  /* 0x0000000f04137223 */ /* 0x081fe20000000007 */
[----:B------:R-:W-:-:S02]  /*19e0*/  FFMA R16, R5, R15, R16 ;  /* 0x0000000f05107223 */ /* 0x000fc40000000010 */
[----:B------:R-:W0:Y:S01]  /*19f0*/  LDS.64 R4, [R52+0x488] ;  /* 0x0004880034047984 */ /* 0x000e220000000a00 */
[-C--:B-1----:R-:W-:Y:S01]  /*1a00*/  FFMA R7, R8, R34.reuse, R11 ;  /* 0x0000002208077223 */ /* 0x082fe2000000000b */
[-C--:B------:R-:W-:Y:S01]  /*1a10*/  FFMA R12, R9, R34.reuse, R12 ;  /* 0x00000022090c7223 */ /* 0x080fe2000000000c */
[-C--:B------:R-:W-:Y:S01]  /*1a20*/  FFMA R11, R44, R34.reuse, R19 ;  /* 0x000000222c0b7223 */ /* 0x080fe20000000013 */
[----:B------:R-:W1:Y:S01]  /*1a30*/  LDS.64 R8, [R52+0x508] ;  /* 0x0005080034087984 */ /* 0x000e620000000a00 */
[----:B------:R-:W-:Y:S01]  /*1a40*/  FFMA R16, R45, R34, R16 ;  /* 0x000000222d107223 */ /* 0x000fe20000000010 */
[-C--:B------:R-:W-:Y:S01]  /*1a50*/  FFMA R7, R46, R17.reuse, R7 ;  /* 0x000000112e077223 */ /* 0x080fe20000000007 */
[-C--:B------:R-:W-:Y:S01]  /*1a60*/  FFMA R12, R47, R17.reuse, R12 ;  /* 0x000000112f0c7223 */ /* 0x080fe2000000000c */
[----:B------:R-:W3:Y:S01]  /*1a70*/  LDS.64 R14, [R52+0x4c0] ;  /* 0x0004c000340e7984 */ /* 0x000ee20000000a00 */
[-C--:B--2---:R-:W-:Y:S01]  /*1a80*/  FFMA R11, R40, R17.reuse, R11 ;  /* 0x00000011280b7223 */ /* 0x084fe2000000000b */
[----:B------:R-:W-:-:S02]  /*1a90*/  FFMA R22, R41, R17, R16 ;  /* 0x0000001129167223 */ /* 0x000fc40000000010 */
[----:B------:R-:W-:Y:S04]  /*1aa0*/  LDS.64 R44, [R52+0x5c0] ;  /* 0x0005c000342c7984 */ /* 0x000fe80000000a00 */
[----:B------:R-:W2:Y:S04]  /*1ab0*/  LDS.64 R46, [R52+0x10] ;  /* 0x00001000342e7984 */ /* 0x000ea80000000a00 */
[----:B------:R-:W4:Y:S04]  /*1ac0*/  LDS.64 R40, [R52+0x48] ;  /* 0x0000480034287984 */ /* 0x000f280000000a00 */
[----:B------:R-:W5:Y:S01]  /*1ad0*/  LDS.64 R16, [R52+0x90] ;  /* 0x0000900034107984 */ /* 0x000f620000000a00 */
[-C--:B0-----:R-:W-:Y:S01]  /*1ae0*/  FFMA R7, R4, R20.reuse, R7 ;  /* 0x0000001404077223 */ /* 0x081fe20000000007 */
[----:B------:R-:W-:-:S02]  /*1af0*/  FFMA R12, R5, R20, R12 ;  /* 0x00000014050c7223 */ /* 0x000fc4000000000c */
[----:B------:R-:W0:Y:S01]  /*1b00*/  LDS.64 R4, [R52+0x110] ;  /* 0x0001100034047984 */ /* 0x000e220000000a00 */
[-C--:B-1----:R-:W-:Y:S01]  /*1b10*/  FFMA R7, R8, R23.reuse, R7 ;  /* 0x0000001708077223 */ /* 0x082fe20000000007 */
[-C--:B------:R-:W-:Y:S02]  /*1b20*/  FFMA R12, R9, R23.reuse, R12 ;  /* 0x00000017090c7223 */ /* 0x080fe4000000000c */
[----:B------:R-:W1:Y:S01]  /*1b30*/  LDS.64 R8, [R52+0xc8] ;  /* 0x0000c80034087984 */ /* 0x000e620000000a00 */
[-C--:B---3--:R-:W-:Y:S01]  /*1b40*/  FFMA R11, R14, R20.reuse, R11 ;  /* 0x000000140e0b7223 */ /* 0x088fe2000000000b */
[----:B------:R-:W-:Y:S01]  /*1b50*/  FFMA R22, R15, R20, R22 ;  /* 0x000000140f167223 */ /* 0x000fe20000000016 */
[-C--:B------:R-:W-:Y:S01]  /*1b60*/  FFMA R7, R42, R26.reuse, R7 ;  /* 0x0000001a2a077223 */ /* 0x080fe20000000007 */
[----:B------:R-:W3:Y:S01]  /*1b70*/  LDS.64 R14, [R52+0x148] ;  /* 0x00014800340e7984 */ /* 0x000ee20000000a00 */
[----:B------:R-:W-:Y:S01]  /*1b80*/  FFMA R12, R43, R26, R12 ;  /* 0x0000001a2b0c7223 */ /* 0x000fe2000000000c */
[-C--:B------:R-:W-:Y:S01]  /*1b90*/  FFMA R11, R38, R23.reuse, R11 ;  /* 0x00000017260b7223 */ /* 0x080fe2000000000b */
[----:B------:R-:W-:Y:S01]  /*1ba0*/  FFMA R20, R39, R23, R22 ;  /* 0x0000001727147223 */ /* 0x000fe20000000016 */
[----:B------:R-:W3:Y:S01]  /*1bb0*/  LDS.64 R42, [R52+0x1c8] ;  /* 0x0001c800342a7984 */ /* 0x000ee20000000a00 */
[----:B--2---:R-:W-:Y:S01]  /*1bc0*/  FFMA R7, R46, R6, R7 ;  /* 0x000000062e077223 */ /* 0x004fe20000000007 */
[-C--:B------:R-:W-:Y:S01]  /*1bd0*/  FFMA R11, R44, R26.reuse, R11 ;  /* 0x0000001a2c0b7223 */ /* 0x080fe2000000000b */
[----:B------:R-:W-:Y:S01]  /*1be0*/  FFMA R20, R45, R26, R20 ;  /* 0x0000001a2d147223 */ /* 0x000fe20000000014 */
[----:B------:R-:W2:Y:S01]  /*1bf0*/  LDS.64 R22, [R52+0x190] ;  /* 0x0001900034167984 */ /* 0x000ea20000000a00 */
[-C--:B------:R-:W-:Y:S01]  /*1c00*/  FFMA R12, R47, R6.reuse, R12 ;  /* 0x000000062f0c7223 */ /* 0x080fe2000000000c */
[-C--:B----4-:R-:W-:Y:S01]  /*1c10*/  FFMA R11, R40, R6.reuse, R11 ;  /* 0x00000006280b7223 */ /* 0x090fe2000000000b */
[----:B------:R-:W-:Y:S01]  /*1c20*/  FFMA R20, R41, R6, R20 ;  /* 0x0000000629147223 */ /* 0x000fe20000000014 */
[----:B------:R-:W4:Y:S01]  /*1c30*/  LDS.64 R38, [R52+0x210] ;  /* 0x0002100034267984 */ /* 0x000f220000000a00 */
[-C--:B-----5:R-:W-:Y:S01]  /*1c40*/  FFMA R19, R16, R37.reuse, R7 ;  /* 0x0000002510137223 */ /* 0x0a0fe20000000007 */
[----:B------:R-:W-:-:S02]  /*1c50*/  FFMA R12, R17, R37, R12 ;  /* 0x00000025110c7223 */ /* 0x000fc4000000000c */
[----:B------:R-:W5:Y:S04]  /*1c60*/  LDS.64 R44, [R52+0x248] ;  /* 0x00024800342c7984 */ /* 0x000f680000000a00 */
[----:B------:R-:W5:Y:S04]  /*1c70*/  LDS.64 R40, [R52+0x290] ;  /* 0x0002900034287984 */ /* 0x000f680000000a00 */
[----:B------:R-:W5:Y:S04]  /*1c80*/  LDS.64 R6, [R52+0x2c8] ;  /* 0x0002c80034067984 */ /* 0x000f680000000a00 */
[----:B------:R-:W5:Y:S04]  /*1c90*/  LDS.64 R16, [R52+0x310] ;  /* 0x0003100034107984 */ /* 0x000f680000000a00 */
[----:B------:R-:W5:Y:S01]  /*1ca0*/  LDS.64 R46, [R52+0x348] ;  /* 0x00034800342e7984 */ /* 0x000f620000000a00 */
[-C--:B0-----:R-:W-:Y:S01]  /*1cb0*/  FFMA R19, R4, R28.reuse, R19 ;  /* 0x0000001c04137223 */ /* 0x081fe20000000013 */
[----:B------:R-:W-:Y:S01]  /*1cc0*/  FFMA R12, R5, R28, R12 ;  /* 0x0000001c050c7223 */ /* 0x000fe2000000000c */
[-C--:B-1----:R-:W-:Y:S01]  /*1cd0*/  FFMA R11, R8, R37.reuse, R11 ;  /* 0x00000025080b7223 */ /* 0x082fe2000000000b */
[----:B------:R-:W-:-:S02]  /*1ce0*/  FFMA R20, R9, R37, R20 ;  /* 0x0000002509147223 */ /* 0x000fc40000000014 */
[----:B------:R-:W0:Y:S01]  /*1cf0*/  LDS.64 R8, [R52+0x3c8] ;  /* 0x0003c80034087984 */ /* 0x000e220000000a00 */
[-C--:B---3--:R-:W-:Y:S01]  /*1d00*/  FFMA R11, R14, R28.reuse, R11 ;  /* 0x0000001c0e0b7223 */ /* 0x088fe2000000000b */
[----:B------:R-:W-:Y:S02]  /*1d10*/  FFMA R20, R15, R28, R20 ;  /* 0x0000001c0f147223 */ /* 0x000fe40000000014 */
[----:B------:R-:W1:Y:S01]  /*1d20*/  LDS.64 R14, [R52+0x390] ;  /* 0x00039000340e7984 */ /* 0x000e620000000a00 */
[-C--:B------:R-:W-:Y:S01]  /*1d30*/  FFMA R11, R42, R31.reuse, R11 ;  /* 0x0000001f2a0b7223 */ /* 0x080fe2000000000b */
[-C--:B------:R-:W-:Y:S02]  /*1d40*/  FFMA R20, R43, R31.reuse, R20 ;  /* 0x0000001f2b147223 */ /* 0x080fe40000000014 */
[----:B------:R-:W-:Y:S01]  /*1d50*/  LDS.64 R28, [R52+0x490] ;  /* 0x00049000341c7984 */ /* 0x000fe20000000a00 */
[-C--:B--2---:R-:W-:Y:S01]  /*1d60*/  FFMA R19, R22, R31.reuse, R19 ;  /* 0x0000001f16137223 */ /* 0x084fe20000000013 */
[----:B------:R-:W-:-:S02]  /*1d70*/  FFMA R12, R23, R31, R12 ;  /* 0x0000001f170c7223 */ /* 0x000fc4000000000c */
[----:B------:R-:W2:Y:S01]  /*1d80*/  LDS.64 R22, [R52+0x448] ;  /* 0x0004480034167984 */ /* 0x000ea20000000a00 */
[-C--:B----4-:R-:W-:Y:S01]  /*1d90*/  FFMA R19, R38, R10.reuse, R19 ;  /* 0x0000000a26137223 */ /* 0x090fe20000000013 */
[-C--:B------:R-:W-:Y:S02]  /*1da0*/  FFMA R12, R39, R10.reuse, R12 ;  /* 0x0000000a270c7223 */ /* 0x080fe4000000000c */
[----:B------:R-:W-:Y:S01]  /*1db0*/  LDS.64 R36, [R52+0x510] ;  /* 0x0005100034247984 */ /* 0x000fe20000000a00 */
[-C--:B-----5:R-:W-:Y:S01]  /*1dc0*/  FFMA R5, R44, R10.reuse, R11 ;  /* 0x0000000a2c057223 */ /* 0x0a0fe2000000000b */
[----:B------:R-:W-:Y:S02]  /*1dd0*/  FFMA R20, R45, R10, R20 ;  /* 0x0000000a2d147223 */ /* 0x000fe40000000014 */
[----:B------:R-:W3:Y:S01]  /*1de0*/  LDS.64 R10, [R52+0x410] ;  /* 0x00041000340a7984 */ /* 0x000ee20000000a00 */
[-C--:B------:R-:W-:Y:S01]  /*1df0*/  FFMA R19, R40, R13.reuse, R19 ;  /* 0x0000000d28137223 */ /* 0x080fe20000000013 */
[----:B------:R-:W-:-:S02]  /*1e00*/  FFMA R12, R41, R13, R12 ;  /* 0x0000000d290c7223 */ /* 0x000fc4000000000c */
[----:B------:R-:W4:Y:S01]  /*1e10*/  LDS.64 R30, [R52+0x4c8] ;  /* 0x0004c800341e7984 */ /* 0x000f220000000a00 */
[-C--:B------:R-:W-:Y:S01]  /*1e20*/  FFMA R4, R7, R13.reuse, R20 ;  /* 0x0000000d07047223 */ /* 0x080fe20000000014 */
[----:B------:R-:W-:Y:S02]  /*1e30*/  FFMA R5, R6, R13, R5 ;  /* 0x0000000d06057223 */ /* 0x000fe40000000005 */
[----:B------:R-:W5:Y:S01]  /*1e40*/  LDS.64 R38, [R52+0x548] ;  /* 0x0005480034267984 */ /* 0x000f620000000a00 */
[-C--:B------:R-:W-:Y:S01]  /*1e50*/  FFMA R19, R16, R32.reuse, R19 ;  /* 0x0000002010137223 */ /* 0x080fe20000000013 */
[-C--:B------:R-:W-:Y:S02]  /*1e60*/  FFMA R20, R17, R32.reuse, R12 ;  /* 0x0000002011147223 */ /* 0x080fe4000000000c */
[----:B------:R-:W5:Y:S01]  /*1e70*/  LDS.64 R16, [R52+0x590] ;  /* 0x0005900034107984 */ /* 0x000f620000000a00 */
[-C--:B------:R-:W-:Y:S01]  /*1e80*/  FFMA R25, R46, R32.reuse, R5 ;  /* 0x000000202e197223 */ /* 0x080fe20000000005 */
[----:B------:R-:W-:-:S02]  /*1e90*/  FFMA R26, R47, R32, R4 ;  /* 0x000000202f1a7223 */ /* 0x000fc40000000004 */
[----:B------:R-:W-:Y:S04]  /*1ea0*/  LDS.64 R32, [R52+0x600] ;  /* 0x0006000034207984 */ /* 0x000fe80000000a00 */
[----:B------:R-:W5:Y:S01]  /*1eb0*/  LDS.128 R4, [R59+0x90] ;  /* 0x000090003b047984 */ /* 0x000f620000000c00 */
[-C--:B0-----:R-:W-:Y:S01]  /*1ec0*/  FFMA R25, R8, R35.reuse, R25 ;  /* 0x0000002308197223 */ /* 0x081fe20000000019 */
[-C--:B------:R-:W-:Y:S02]  /*1ed0*/  FFMA R26, R9, R35.reuse, R26 ;  /* 0x00000023091a7223 */ /* 0x080fe4000000001a */
[----:B------:R-:W0:Y:S01]  /*1ee0*/  LDS.64 R40, [R52+0x5c8] ;  /* 0x0005c80034287984 */ /* 0x000e220000000a00 */
[-C--:B-1----:R-:W-:Y:S01]  /*1ef0*/  FFMA R20, R15, R35.reuse, R20 ;  /* 0x000000230f147223 */ /* 0x082fe20000000014 */
[----:B------:R-:W-:-:S02]  /*1f00*/  FFMA R19, R14, R35, R19 ;  /* 0x000000230e137223 */ /* 0x000fc40000000013 */
[----:B------:R-:W1:Y:S01]  /*1f10*/  LDS.64 R12, [R52+0x638] ;  /* 0x00063800340c7984 */ /* 0x000e620000000a00 */
[-C--:B--2---:R-:W-:Y:S01]  /*1f20*/  FFMA R25, R22, R18.reuse, R25 ;  /* 0x0000001216197223 */ /* 0x084fe20000000019 */
[-C--:B------:R-:W-:Y:S02]  /*1f30*/  FFMA R26, R23, R18.reuse, R26 ;  /* 0x00000012171a7223 */ /* 0x080fe4000000001a */
[----:B------:R-:W2:Y:S04]  /*1f40*/  LDS.64 R8, [R52+0x680] ;  /* 0x0006800034087984 */ /* 0x000ea80000000a00 */
[----:B------:R-:W-:Y:S01]  /*1f50*/  LDS.64 R22, [R52+0x780] ;  /* 0x0007800034167984 */ /* 0x000fe20000000a00 */
[-C--:B---3--:R-:W-:Y:S01]  /*1f60*/  FFMA R20, R11, R18.reuse, R20 ;  /* 0x000000120b147223 */ /* 0x088fe20000000014 */
[----:B------:R-:W-:-:S02]  /*1f70*/  FFMA R19, R10, R18, R19 ;  /* 0x000000120a137223 */ /* 0x000fc40000000013 */
[----:B------:R-:W-:Y:S01]  /*1f80*/  LDS.64 R14, [R52+0x838] ;  /* 0x00083800340e7984 */ /* 0x000fe20000000a00 */
[-C--:B------:R-:W-:Y:S01]  /*1f90*/  FFMA R20, R29, R21.reuse, R20 ;  /* 0x000000151d147223 */ /* 0x080fe20000000014 */
[-C--:B------:R-:W-:Y:S01]  /*1fa0*/  FFMA R19, R28, R21.reuse, R19 ;  /* 0x000000151c137223 */ /* 0x080fe20000000013 */
[-C--:B----4-:R-:W-:Y:S01]  /*1fb0*/  FFMA R25, R30, R21.reuse, R25 ;  /* 0x000000151e197223 */ /* 0x090fe20000000019 */
[----:B------:R-:W-:Y:S01]  /*1fc0*/  FFMA R26, R31, R21, R26 ;  /* 0x000000151f1a7223 */ /* 0x000fe2000000001a */
[-C--:B------:R-:W-:Y:S01]  /*1fd0*/  FFMA R20, R37, R24.reuse, R20 ;  /* 0x0000001825147223 */ /* 0x080fe20000000014 */
[-C--:B------:R-:W-:Y:S01]  /*1fe0*/  FFMA R19, R36, R24.reuse, R19 ;  /* 0x0000001824137223 */ /* 0x080fe20000000013 */
[-C--:B-----5:R-:W-:Y:S01]  /*1ff0*/  FFMA R25, R38, R24.reuse, R25 ;  /* 0x0000001826197223 */ /* 0x0a0fe20000000019 */
[----:B------:R-:W3:Y:S01]  /*2000*/  LDS.64 R10, [R52+0x6b8] ;  /* 0x0006b800340a7984 */ /* 0x000ee20000000a00 */
[-C--:B------:R-:W-:Y:S01]  /*2010*/  FFMA R17, R17, R27.reuse, R20 ;  /* 0x0000001b11117223 */ /* 0x080fe20000000014 */
[----:B------:R-:W-:Y:S01]  /*2020*/  FFMA R19, R16, R27, R19 ;  /* 0x0000001b10137223 */ /* 0x000fe20000000013 */
[----:B------:R-:W-:Y:S01]  /*2030*/  FFMA R26, R39, R24, R26 ;  /* 0x00000018271a7223 */ /* 0x000fe2000000001a */
[----:B------:R-:W-:Y:S04]  /*2040*/  LDS.64 R28, [R52+0x7b8] ;  /* 0x0007b800341c7984 */ /* 0x000fe80000000a00 */
[----:B------:R-:W-:Y:S01]  /*2050*/  LDS.128 R36, [R59+0xa0] ;  /* 0x0000a0003b247984 */ /* 0x000fe20000000c00 */
[----:B------:R-:W-:Y:S01]  /*2060*/  FFMA R20, R4, R33, R17 ;  /* 0x0000002104147223 */ /* 0x000fe20000000011 */
[----:B------:R-:W-:-:S02]  /*2070*/  FFMA R43, R32, R4, R19 ;  /* 0x00000004202b7223 */ /* 0x000fc40000000013 */
[----:B------:R-:W4:Y:S01]  /*2080*/  LDS.64 R16, [R52+0x700] ;  /* 0x0007000034107984 */ /* 0x000f220000000a00 */
[-C--:B0-----:R-:W-:Y:S01]  /*2090*/  FFMA R25, R40, R27.reuse, R25 ;  /* 0x0000001b28197223 */ /* 0x081fe20000000019 */
[----:B------:R-:W-:Y:S02]  /*20a0*/  FFMA R21, R41, R27, R26 ;  /* 0x0000001b29157223 */ /* 0x000fe4000000001a */
[----:B------:R-:W0:Y:S01]  /*20b0*/  LDS.64 R18, [R52+0x738] ;  /* 0x0007380034127984 */ /* 0x000e220000000a00 */
[----:B-1----:R-:W-:Y:S01]  /*20c0*/  FFMA R41, R12, R4, R25 ;  /* 0x000000040c297223 */ /* 0x002fe20000000019 */
[----:B------:R-:W-:Y:S02]  /*20d0*/  FFMA R4, R4, R13, R21 ;  /* 0x0000000d04047223 */ /* 0x000fe40000000015 */
[----:B------:R-:W1:Y:S01]  /*20e0*/  LDS.128 R32, [R59+0xb0] ;  /* 0x0000b0003b207984 */ /* 0x000e620000000c00 */
[----:B--2---:R-:W-:-:S03]  /*20f0*/  FFMA R43, R8, R7, R43 ;  /* 0x00000007082b7223 */ /* 0x004fc6000000002b */
[----:B------:R-:W-:Y:S01]  /*2100*/  LDS.64 R30, [R52+0x800] ;  /* 0x00080000341e7984 */ /* 0x000fe20000000a00 */
[----:B------:R-:W-:-:S03]  /*2110*/  FFMA R9, R9, R7, R20 ;  /* 0x0000000709097223 */ /* 0x000fc60000000014 */
[----:B------:R-:W2:Y:S04]  /*2120*/  LDS.128 R24, [R59+0xc0] ;  /* 0x0000c0003b187984 */ /* 0x000ea80000000c00 */
[----:B------:R-:W5:Y:S04]  /*2130*/  LDS.64 R12, [R52+0x880] ;  /* 0x00088000340c7984 */ /* 0x000f680000000a00 */
[----:B------:R-:W5:Y:S01]  /*2140*/  LDS.64 R20, [R52+0x8b8] ;  /* 0x0008b80034147984 */ /* 0x000f620000000a00 */
[-C--:B---3--:R-:W-:Y:S01]  /*2150*/  FFMA R41, R10, R7.reuse, R41 ;  /* 0x000000070a297223 */ /* 0x088fe20000000029 */
[----:B------:R-:W-:-:S02]  /*2160*/  FFMA R4, R11, R7, R4 ;  /* 0x000000070b047223 */ /* 0x000fc40000000004 */
[----:B------:R-:W-:Y:S04]  /*2170*/  LDS.64 R44, [R52+0xa00] ;  /* 0x000a0000342c7984 */ /* 0x000fe80000000a00 */
[----:B------:R-:W-:Y:S01]  /*2180*/  LDS.64 R46, [R52+0xbb8] ;  /* 0x000bb800342e7984 */ /* 0x000fe20000000a00 */
[-C--:B----4-:R-:W-:Y:S01]  /*2190*/  FFMA R43, R16, R38.reuse, R43 ;  /* 0x00000026102b7223 */ /* 0x090fe2000000002b */
[----:B------:R-:W-:Y:S02]  /*21a0*/  FFMA R8, R38, R17, R9 ;  /* 0x0000001126087223 */ /* 0x000fe40000000009 */
[----:B------:R-:W-:Y:S01]  /*21b0*/  LDS.64 R16, [R52+0x9b8] ;  /* 0x0009b80034107984 */ /* 0x000fe20000000a00 */
[----:B0-----:R-:W-:Y:S01]  /*21c0*/  FFMA R41, R18, R38, R41 ;  /* 0x0000002612297223 */ /* 0x001fe20000000029 */
[----:B------:R-:W-:-:S02]  /*21d0*/  FFMA R4, R38, R19, R4 ;  /* 0x0000001326047223 */ /* 0x000fc40000000004 */
[----:B------:R-:W-:Y:S01]  /*21e0*/  LDS.64 R18, [R52+0x900] ;  /* 0x0009000034127984 */ /* 0x000fe20000000a00 */
[----:B-1----:R-:W-:Y:S01]  /*21f0*/  FFMA R7, R22, R33, R43 ;  /* 0x0000002116077223 */ /* 0x002fe2000000002b */
[C---:B------:R-:W-:Y:S01]  /*2200*/  FFMA R23, R33.reuse, R23, R8 ;  /* 0x0000001721177223 */ /* 0x040fe20000000008 */
[----:B------:R-:W-:Y:S01]  /*2210*/  FFMA R41, R28, R33, R41 ;  /* 0x000000211c297223 */ /* 0x000fe20000000029 */
[----:B------:R-:W-:Y:S01]  /*2220*/  FFMA R33, R33, R29, R4 ;  /* 0x0000001d21217223 */ /* 0x000fe20000000004 */
[----:B------:R-:W-:Y:S01]  /*2230*/  LDS.128 R8, [R59+0xe0] ;  /* 0x0000e0003b087984 */ /* 0x000fe20000000c00 */
[-C--:B--2---:R-:W-:Y:S01]  /*2240*/  FFMA R7, R30, R24.reuse, R7 ;  /* 0x000000181e077223 */ /* 0x084fe20000000007 */
[----:B------:R-:W-:Y:S01]  /*2250*/  FFMA R4, R24, R31, R23 ;  /* 0x0000001f18047223 */ /* 0x000fe20000000017 */
[----:B------:R-:W-:Y:S01]  /*2260*/  FFMA R43, R14, R24, R41 ;  /* 0x000000180e2b7223 */ /* 0x000fe20000000029 */
[----:B------:R-:W0:Y:S01]  /*2270*/  LDS.128 R28, [R59+0xd0] ;  /* 0x0000d0003b1c7984 */ /* 0x000e220000000c00 */
[----:B------:R-:W-:Y:S01]  /*2280*/  FFMA R24, R24, R15, R33 ;  /* 0x0000000f18187223 */ /* 0x000fe20000000021 */
[-C--:B-----5:R-:W-:Y:S01]  /*2290*/  FFMA R7, R12, R27.reuse, R7 ;  /* 0x0000001b0c077223 */ /* 0x0a0fe20000000007 */
[-C--:B------:R-:W-:Y:S01]  /*22a0*/  FFMA R33, R13, R27.reuse, R4 ;  /* 0x0000001b0d217223 */ /* 0x080fe20000000004 */
[----:B------:R-:W1:Y:S01]  /*22b0*/  LDS.64 R22, [R52+0x938] ;  /* 0x0009380034167984 */ /* 0x000e620000000a00 */
[-C--:B------:R-:W-:Y:S01]  /*22c0*/  FFMA R43, R20, R27.reuse, R43 ;  /* 0x0000001b142b7223 */ /* 0x080fe2000000002b */
[----:B------:R-:W-:-:S02]  /*22d0*/  FFMA R4, R21, R27, R24 ;  /* 0x0000001b15047223 */ /* 0x000fc40000000018 */
[----:B------:R-:W2:Y:S04]  /*22e0*/  LDS.64 R40, [R52+0x980] ;  /* 0x0009800034287984 */ /* 0x000ea80000000a00 */
[----:B------:R-:W3:Y:S04]  /*22f0*/  LDS.128 R12, [R59+0xf0] ;  /* 0x0000f0003b0c7984 */ /* 0x000ee80000000c00 */
[----:B------:R-:W4:Y:S01]  /*2300*/  LDS.64 R20, [R52+0xa38] ;  /* 0x000a380034147984 */ /* 0x000f220000000a00 */
[-C--:B0-----:R-:W-:Y:S01]  /*2310*/  FFMA R7, R18, R30.reuse, R7 ;  /* 0x0000001e12077223 */ /* 0x081fe20000000007 */
[----:B------:R-:W-:Y:S01]  /*2320*/  FFMA R18, R30, R19, R33 ;  /* 0x000000131e127223 */ /* 0x000fe20000000021 */
[----:B-1----:R-:W-:Y:S01]  /*2330*/  FFMA R33, R22, R30, R43 ;  /* 0x0000001e16217223 */ /* 0x002fe2000000002b */
[----:B------:R-:W-:Y:S01]  /*2340*/  FFMA R4, R30, R23, R4 ;  /* 0x000000171e047223 */ /* 0x000fe20000000004 */
[----:B------:R-:W-:Y:S01]  /*2350*/  LDS.64 R42, [R52+0xb00] ;  /* 0x000b0000342a7984 */ /* 0x000fe20000000a00 */
[----:B--2---:R-:W-:Y:S01]  /*2360*/  FFMA R7, R40, R9, R7 ;  /* 0x0000000928077223 */ /* 0x004fe20000000007 */
[----:B------:R-:W-:-:S02]  /*2370*/  FFMA R27, R9, R41, R18 ;  /* 0x00000029091b7223 */ /* 0x000fc40000000012 */
[----:B------:R-:W0:Y:S01]  /*2380*/  LDS.64 R22, [R52+0xa80] ;  /* 0x000a800034167984 */ /* 0x000e220000000a00 */
[----:B------:R-:W-:Y:S01]  /*2390*/  FFMA R33, R16, R9, R33 ;  /* 0x0000000910217223 */ /* 0x000fe20000000021 */
[-C--:B---3--:R-:W-:Y:S01]  /*23a0*/  FFMA R7, R44, R12.reuse, R7 ;  /* 0x0000000c2c077223 */ /* 0x088fe20000000007 */
[----:B------:R-:W-:Y:S01]  /*23b0*/  FFMA R4, R9, R17, R4 ;  /* 0x0000001109047223 */ /* 0x000fe20000000004 */
[----:B------:R-:W1:Y:S01]  /*23c0*/  LDS.64 R40, [R52+0xab8] ;  /* 0x000ab80034287984 */ /* 0x000e620000000a00 */
[----:B------:R-:W-:Y:S01]  /*23d0*/  FFMA R24, R12, R45, R27 ;  /* 0x0000002d0c187223 */ /* 0x000fe2000000001b */
[----:B----4-:R-:W-:Y:S01]  /*23e0*/  FFMA R27, R20, R12, R33 ;  /* 0x0000000c141b7223 */ /* 0x010fe20000000021 */
[----:B------:R-:W-:Y:S01]  /*23f0*/  FFMA R4, R12, R21, R4 ;  /* 0x000000150c047223 */ /* 0x000fe20000000004 */
[----:B------:R-:W2:Y:S04]  /*2400*/  LDS.128 R16, [R59+0x100] ;  /* 0x000100003b107984 */ /* 0x000ea80000000c00 */
[----:B------:R-:W3:Y:S01]  /*2410*/  LDS.64 R44, [R52+0xb38] ;  /* 0x000b3800342c7984 */ /* 0x000ee20000000a00 */
[-C--:B0-----:R-:W-:Y:S01]  /*2420*/  FFMA R9, R22, R15.reuse, R7 ;  /* 0x0000000f16097223 */ /* 0x081fe20000000007 */
[----:B------:R-:W-:-:S02]  /*2430*/  FFMA R7, R23, R15, R24 ;  /* 0x0000000f17077223 */ /* 0x000fc40000000018 */
[----:B------:R-:W0:Y:S01]  /*2440*/  LDS.128 R20, [R59+0x110] ;  /* 0x000110003b147984 */ /* 0x000e220000000c00 */
[-C--:B-1----:R-:W-:Y:S01]  /*2450*/  FFMA R27, R40, R15.reuse, R27 ;  /* 0x0000000f281b7223 */ /* 0x082fe2000000001b */
[----:B------:R-:W-:Y:S02]  /*2460*/  FFMA R4, R41, R15, R4 ;  /* 0x0000000f29047223 */ /* 0x000fe40000000004 */
[----:B------:R-:W1:Y:S01]  /*2470*/  LDS.64 R40, [R52+0xb80] ;  /* 0x000b800034287984 */ /* 0x000e620000000a00 */
[-C--:B--2---:R-:W-:Y:S01]  /*2480*/  FFMA R9, R42, R18.reuse, R9 ;  /* 0x000000122a097223 */ /* 0x084fe20000000009 */
[----:B------:R-:W-:Y:S02]  /*2490*/  FFMA R12, R18, R43, R7 ;  /* 0x0000002b120c7223 */ /* 0x000fe40000000007 */
[----:B------:R-:W2:Y:S01]  /*24a0*/  LDS.64 R42, [R52+0x608] ;  /* 0x00060800342a7984 */ /* 0x000ea20000000a00 */
[----:B---3--:R-:W-:Y:S01]  /*24b0*/  FFMA R27, R44, R18, R27 ;  /* 0x000000122c1b7223 */ /* 0x008fe2000000001b */
[----:B------:R-:W-:-:S02]  /*24c0*/  FFMA R4, R18, R45, R4 ;  /* 0x0000002d12047223 */ /* 0x000fc40000000004 */
[----:B------:R-:W3:Y:S01]  /*24d0*/  LDS.64 R44, [R52+0x640] ;  /* 0x00064000342c7984 */ /* 0x000ee20000000a00 */
[----:B0-----:R-:W-:Y:S01]  /*24e0*/  FFMA R27, R46, R21, R27 ;  /* 0x000000152e1b7223 */ /* 0x001fe2000000001b */
[C---:B------:R-:W-:Y:S02]  /*24f0*/  FFMA R4, R21.reuse, R47, R4 ;  /* 0x0000002f15047223 */ /* 0x040fe40000000004 */
[----:B------:R-:W0:Y:S01]  /*2500*/  LDS.64 R46, [R52+0x688] ;  /* 0x00068800342e7984 */ /* 0x000e220000000a00 */
[----:B-1----:R-:W-:Y:S01]  /*2510*/  FFMA R9, R40, R21, R9 ;  /* 0x0000001528097223 */ /* 0x002fe20000000009 */
[----:B------:R-:W-:Y:S02]  /*2520*/  FFMA R12, R21, R41, R12 ;  /* 0x00000029150c7223 */ /* 0x000fe4000000000c */
[----:B------:R-:W1:Y:S01]  /*2530*/  LDS.64 R40, [R52+0x708] ;  /* 0x0007080034287984 */ /* 0x000e620000000a00 */
[-C--:B--2---:R-:W-:Y:S01]  /*2540*/  FFMA R9, R42, R5.reuse, R9 ;  /* 0x000000052a097223 */ /* 0x084fe20000000009 */
[----:B------:R-:W-:-:S02]  /*2550*/  FFMA R12, R43, R5, R12 ;  /* 0x000000052b0c7223 */ /* 0x000fc4000000000c */
[----:B------:R-:W2:Y:S01]  /*2560*/  LDS.64 R42, [R52+0x740] ;  /* 0x00074000342a7984 */ /* 0x000ea20000000a00 */
[-C--:B---3--:R-:W-:Y:S01]  /*2570*/  FFMA R7, R44, R5.reuse, R27 ;  /* 0x000000052c077223 */ /* 0x088fe2000000001b */
[----:B------:R-:W-:Y:S02]  /*2580*/  FFMA R4, R45, R5, R4 ;  /* 0x000000052d047223 */ /* 0x000fe40000000004 */
[----:B------:R-:W-:Y:S01]  /*2590*/  LDS.64 R44, [R52+0x840] ;  /* 0x00084000342c7984 */ /* 0x000fe20000000a00 */
[-C--:B------:R-:W-:Y:S01]  /*25a0*/  FFMA R7, R48, R36.reuse, R7 ;  /* 0x0000002430077223 */ /* 0x080fe20000000007 */
[-C--:B0-----:R-:W-:Y:S01]  /*25b0*/  FFMA R9, R46, R36.reuse, R9 ;  /* 0x000000242e097223 */ /* 0x081fe20000000009 */
[-C--:B------:R-:W-:Y:S01]  /*25c0*/  FFMA R12, R47, R36.reuse, R12 ;  /* 0x000000242f0c7223 */ /* 0x080fe2000000000c */
[----:B------:R-:W-:Y:S01]  /*25d0*/  FFMA R36, R49, R36, R4 ;  /* 0x0000002431247223 */ /* 0x000fe20000000004 */
[----:B------:R-:W0:Y:S01]  /*25e0*/  LDS.64 R46, [R52+0x7c0] ;  /* 0x0007c000342e7984 */ /* 0x000e220000000a00 */
[-C--:B-1----:R-:W-:Y:S01]  /*25f0*/  FFMA R9, R40, R39.reuse, R9 ;  /* 0x0000002728097223 */ /* 0x082fe20000000009 */
[----:B------:R-:W-:-:S02]  /*2600*/  FFMA R12, R41, R39, R12 ;  /* 0x00000027290c7223 */ /* 0x000fc4000000000c */
[----:B------:R-:W1:Y:S01]  /*2610*/  LDS.64 R48, [R52+0x788] ;  /* 0x0007880034307984 */ /* 0x000e620000000a00 */
[-C--:B--2---:R-:W-:Y:S01]  /*2620*/  FFMA R7, R42, R39.reuse, R7 ;  /* 0x000000272a077223 */ /* 0x084fe20000000007 */
[----:B------:R-:W-:Y:S02]  /*2630*/  FFMA R36, R43, R39, R36 ;  /* 0x000000272b247223 */ /* 0x000fe40000000024 */
[----:B------:R-:W2:Y:S04]  /*2640*/  LDS.64 R4, [R52+0x808] ;  /* 0x0008080034047984 */ /* 0x000ea80000000a00 */
[----:B------:R-:W3:Y:S04]  /*2650*/  LDS.64 R40, [R52+0x888] ;  /* 0x0008880034287984 */ /* 0x000ee80000000a00 */
        /* <DEDUP_REMOVED lines=9> */
[-C--:B--2---:R-:W-:Y:S01]  /*26f0*/  FFMA R9, R4, R25.reuse, R9 ;  /* 0x0000001904097223 */ /* 0x084fe20000000009 */
[----:B------:R-:W-:Y:S01]  /*2700*/  FFMA R12, R5, R25, R12 ;  /* 0x00000019050c7223 */ /* 0x000fe2000000000c */
[----:B------:R-:W-:Y:S02]  /*2710*/  LDS.64 R44, [R52+0x9c0] ;  /* 0x0009c000342c7984 */ /* 0x000fe40000000a00 */
[-C--:B---3--:R-:W-:Y:S01]  /*2720*/  FFMA R9, R40, R28.reuse, R9 ;  /* 0x0000001c28097223 */ /* 0x088fe20000000009 */
        /* <DEDUP_REMOVED lines=24> */
[----:B------:R-:W2:Y:S04]  /*28b0*/  LDS.64 R44, [R52+0xbc0] ;  /* 0x000bc000342c7984 */ /* 0x000ea80000000a00 */
[----:B------:R-:W4:Y:S04]  /*28c0*/  LDS.64 R46, [R52+0x610] ;  /* 0x00061000342e7984 */ /* 0x000f280000000a00 */
[----:B------:R-:W5:Y:S04]  /*28d0*/  LDS.64 R12, [R52+0x648] ;  /* 0x00064800340c7984 */ /* 0x000f680000000a00 */
        /* <DEDUP_REMOVED lines=10> */
[----:B------:R-:W0:Y:S02]  /*2980*/  LDS.64 R4, [R52+0x710] ;  /* 0x0007100034047984 */ /* 0x000e240000000a00 */
[-C--:B------:R-:W-:Y:S01]  /*2990*/  FFMA R7, R42, R22.reuse, R7 ;  /* 0x000000162a077223 */ /* 0x080fe20000000007 */
[-C--:B------:R-:W-:Y:S01]  /*29a0*/  FFMA R10, R43, R22.reuse, R10 ;  /* 0x000000162b0a7223 */ /* 0x080fe2000000000a */
[----:B------:R-:W1:Y:S01]  /*29b0*/  LDS.64 R18, [R52+0x6c8] ;  /* 0x0006c80034127984 */ /* 0x000e620000000a00 */
[-C--:B--2---:R-:W-:Y:S01]  /*29c0*/  FFMA R9, R44, R22.reuse, R9 ;  /* 0x000000162c097223 */ /* 0x084fe20000000009 */
[----:B------:R-:W-:Y:S01]  /*29d0*/  FFMA R16, R45, R22, R16 ;  /* 0x000000162d107223 */ /* 0x000fe20000000010 */
[-C--:B----4-:R-:W-:Y:S01]  /*29e0*/  FFMA R7, R46, R6.reuse, R7 ;  /* 0x000000062e077223 */ /* 0x090fe20000000007 */
[----:B------:R-:W2:Y:S01]  /*29f0*/  LDS.64 R24, [R52+0x748] ;  /* 0x0007480034187984 */ /* 0x000ea20000000a00 */
[-C--:B------:R-:W-:Y:S01]  /*2a00*/  FFMA R10, R47, R6.reuse, R10 ;  /* 0x000000062f0a7223 */ /* 0x080fe2000000000a */
[-C--:B-----5:R-:W-:Y:S01]  /*2a10*/  FFMA R9, R12, R6.reuse, R9 ;  /* 0x000000060c097223 */ /* 0x0a0fe20000000009 */
[----:B------:R-:W-:Y:S01]  /*2a20*/  FFMA R16, R13, R6, R16 ;  /* 0x000000060d107223 */ /* 0x000fe20000000010 */
[----:B------:R-:W3:Y:S01]  /*2a30*/  LDS.64 R42, [R52+0x7c8] ;  /* 0x0007c800342a7984 */ /* 0x000ee20000000a00 */
[-C--:B------:R-:W-:Y:S01]  /*2a40*/  FFMA R15, R40, R37.reuse, R7 ;  /* 0x00000025280f7223 */ /* 0x080fe20000000007 */
[----:B------:R-:W-:-:S02]  /*2a50*/  FFMA R10, R41, R37, R10 ;  /* 0x00000025290a7223 */ /* 0x000fc4000000000a */
[----:B------:R-:W4:Y:S04]  /*2a60*/  LDS.64 R38, [R52+0x810] ;  /* 0x0008100034267984 */ /* 0x000f280000000a00 */
[----:B------:R-:W5:Y:S04]  /*2a70*/  LDS.64 R44, [R52+0x848] ;  /* 0x00084800342c7984 */ /* 0x000f680000000a00 */
[----:B------:R-:W5:Y:S04]  /*2a80*/  LDS.64 R12, [R52+0x890] ;  /* 0x00089000340c7984 */ /* 0x000f680000000a00 */
[----:B------:R-:W5:Y:S04]  /*2a90*/  LDS.64 R6, [R52+0x8c8] ;  /* 0x0008c80034067984 */ /* 0x000f680000000a00 */
[----:B------:R-:W5:Y:S04]  /*2aa0*/  LDS.64 R40, [R52+0x910] ;  /* 0x0009100034287984 */ /* 0x000f680000000a00 */
[----:B------:R-:W5:Y:S01]  /*2ab0*/  LDS.64 R46, [R52+0x948] ;  /* 0x00094800342e7984 */ /* 0x000f620000000a00 */
[-C--:B0-----:R-:W-:Y:S01]  /*2ac0*/  FFMA R15, R4, R32.reuse, R15 ;  /* 0x00000020040f7223 */ /* 0x081fe2000000000f */
[----:B------:R-:W-:-:S02]  /*2ad0*/  FFMA R10, R5, R32, R10 ;  /* 0x00000020050a7223 */ /* 0x000fc4000000000a */
[----:B------:R-:W0:Y:S01]  /*2ae0*/  LDS.64 R4, [R52+0x9c8] ;  /* 0x0009c80034047984 */ /* 0x000e220000000a00 */
[-C--:B-1----:R-:W-:Y:S01]  /*2af0*/  FFMA R9, R18, R37.reuse, R9 ;  /* 0x0000002512097223 */ /* 0x082fe20000000009 */
[----:B------:R-:W-:Y:S01]  /*2b00*/  FFMA R16, R19, R37, R16 ;  /* 0x0000002513107223 */ /* 0x000fe20000000010 */
[-C--:B------:R-:W-:Y:S01]  /*2b10*/  FFMA R15, R30, R35.reuse, R15 ;  /* 0x000000231e0f7223 */ /* 0x080fe2000000000f */
[-C--:B------:R-:W-:Y:S01]  /*2b20*/  FFMA R10, R31, R35.reuse, R10 ;  /* 0x000000231f0a7223 */ /* 0x080fe2000000000a */
[-C--:B--2---:R-:W-:Y:S01]  /*2b30*/  FFMA R9, R24, R32.reuse, R9 ;  /* 0x0000002018097223 */ /* 0x084fe20000000009 */
[----:B------:R-:W-:Y:S01]  /*2b40*/  FFMA R16, R25, R32, R16 ;  /* 0x0000002019107223 */ /* 0x000fe20000000010 */
[----:B------:R-:W1:Y:S02]  /*2b50*/  LDS.64 R18, [R52+0x990] ;  /* 0x0009900034127984 */ /* 0x000e640000000a00 */
[-C--:B---3--:R-:W-:Y:S01]  /*2b60*/  FFMA R9, R42, R35.reuse, R9 ;  /* 0x000000232a097223 */ /* 0x088fe20000000009 */
[----:B------:R-:W-:Y:S01]  /*2b70*/  FFMA R16, R43, R35, R16 ;  /* 0x000000232b107223 */ /* 0x000fe20000000010 */
[----:B------:R-:W2:Y:S01]  /*2b80*/  LDS.64 R30, [R52+0xa10] ;  /* 0x000a1000341e7984 */ /* 0x000ea20000000a00 */
[-C--:B----4-:R-:W-:Y:S01]  /*2b90*/  FFMA R15, R38, R26.reuse, R15 ;  /* 0x0000001a260f7223 */ /* 0x090fe2000000000f */
[----:B------:R-:W-:-:S02]  /*2ba0*/  FFMA R10, R39, R26, R10 ;  /* 0x0000001a270a7223 */ /* 0x000fc4000000000a */
[----:B------:R-:W3:Y:S01]  /*2bb0*/  LDS.64 R32, [R52+0xa48] ;  /* 0x000a480034207984 */ /* 0x000ee20000000a00 */
[-C--:B-----5:R-:W-:Y:S01]  /*2bc0*/  FFMA R9, R44, R26.reuse, R9 ;  /* 0x0000001a2c097223 */ /* 0x0a0fe20000000009 */
[----:B------:R-:W-:Y:S02]  /*2bd0*/  FFMA R16, R45, R26, R16 ;  /* 0x0000001a2d107223 */ /* 0x000fe40000000010 */
[----:B------:R-:W-:Y:S01]  /*2be0*/  LDS.64 R34, [R52+0xb10] ;  /* 0x000b100034227984 */ /* 0x000fe20000000a00 */
[-C--:B------:R-:W-:Y:S01]  /*2bf0*/  FFMA R15, R12, R29.reuse, R15 ;  /* 0x0000001d0c0f7223 */ /* 0x080fe2000000000f */
[-C--:B------:R-:W-:Y:S02]  /*2c00*/  FFMA R10, R13, R29.reuse, R10 ;  /* 0x0000001d0d0a7223 */ /* 0x080fe4000000000a */
[----:B------:R-:W-:Y:S01]  /*2c10*/  LDS.64 R38, [R52+0xb48] ;  /* 0x000b480034267984 */ /* 0x000fe20000000a00 */
[-C--:B------:R-:W-:Y:S01]  /*2c20*/  FFMA R9, R6, R29.reuse, R9 ;  /* 0x0000001d06097223 */ /* 0x080fe20000000009 */
[----:B------:R-:W-:-:S02]  /*2c30*/  FFMA R16, R7, R29, R16 ;  /* 0x0000001d07107223 */ /* 0x000fc40000000010 */
[----:B------:R-:W4:Y:S01]  /*2c40*/  LDS.64 R12, [R52+0xa90] ;  /* 0x000a9000340c7984 */ /* 0x000f220000000a00 */
[-C--:B------:R-:W-:Y:S01]  /*2c50*/  FFMA R15, R40, R8.reuse, R15 ;  /* 0x00000008280f7223 */ /* 0x080fe2000000000f */
[-C--:B------:R-:W-:Y:S02]  /*2c60*/  FFMA R10, R41, R8.reuse, R10 ;  /* 0x00000008290a7223 */ /* 0x080fe4000000000a */
[----:B------:R-:W5:Y:S01]  /*2c70*/  LDS.64 R28, [R52+0xac8] ;  /* 0x000ac800341c7984 */ /* 0x000f620000000a00 */
[-C--:B------:R-:W-:Y:S01]  /*2c80*/  FFMA R21, R46, R8.reuse, R9 ;  /* 0x000000082e157223 */ /* 0x080fe20000000009 */
[----:B------:R-:W-:Y:S02]  /*2c90*/  FFMA R16, R47, R8, R16 ;  /* 0x000000082f107223 */ /* 0x000fe40000000010 */
[----:B------:R-:W5:Y:S04]  /*2ca0*/  LDS.64 R36, [R52+0xb90] ;  /* 0x000b900034247984 */ /* 0x000f680000000a00 */
[----:B------:R-:W5:Y:S01]  /*2cb0*/  LDS.64 R8, [R52+0xbc8] ;  /* 0x000bc80034087984 */ /* 0x000f620000000a00 */
[-C--:B0-----:R-:W-:Y:S01]  /*2cc0*/  FFMA R16, R5, R11.reuse, R16 ;  /* 0x0000000b05107223 */ /* 0x081fe20000000010 */
[----:B------:R-:W-:-:S02]  /*2cd0*/  FFMA R21, R4, R11, R21 ;  /* 0x0000000b04157223 */ /* 0x000fc40000000015 */
[----:B------:R-:W-:Y:S04]  /*2ce0*/  LDS.64 R40, [R52+0xc00] ;  /* 0x000c000034287984 */ /* 0x000fe80000000a00 */
[----:B------:R-:W0:Y:S01]  /*2cf0*/  LDS.128 R24, [R59+0x120] ;  /* 0x000120003b187984 */ /* 0x000e220000000c00 */
[-C--:B-1----:R-:W-:Y:S01]  /*2d00*/  FFMA R15, R18, R11.reuse, R15 ;  /* 0x0000000b120f7223 */ /* 0x082fe2000000000f */
[----:B------:R-:W-:Y:S02]  /*2d10*/  FFMA R10, R19, R11, R10 ;  /* 0x0000000b130a7223 */ /* 0x000fe4000000000a */
[----:B------:R-:W1:Y:S01]  /*2d20*/  LDS.64 R6, [R52+0xc38] ;  /* 0x000c380034067984 */ /* 0x000e620000000a00 */
[-C--:B--2---:R-:W-:Y:S01]  /*2d30*/  FFMA R15, R30, R14.reuse, R15 ;  /* 0x0000000e1e0f7223 */ /* 0x084fe2000000000f */
[-C--:B------:R-:W-:Y:S01]  /*2d40*/  FFMA R10, R31, R14.reuse, R10 ;  /* 0x0000000e1f0a7223 */ /* 0x080fe2000000000a */
[-C--:B---3--:R-:W-:Y:S01]  /*2d50*/  FFMA R16, R33, R14.reuse, R16 ;  /* 0x0000000e21107223 */ /* 0x088fe20000000010 */
[----:B------:R-:W-:Y:S01]  /*2d60*/  FFMA R21, R32, R14, R21 ;  /* 0x0000000e20157223 */ /* 0x000fe20000000015 */
[----:B------:R-:W2:Y:S04]  /*2d70*/  LDS.64 R4, [R52+0xc80] ;  /* 0x000c800034047984 */ /* 0x000ea80000000a00 */
[----:B------:R-:W-:Y:S04]  /*2d80*/  LDS.64 R18, [R52+0xd00] ;  /* 0x000d000034127984 */ /* 0x000fe80000000a00 */
[----:B------:R-:W-:Y:S01]  /*2d90*/  LDS.64 R46, [R52+0x11b8] ;  /* 0x0011b800342e7984 */ /* 0x000fe20000000a00 */
[-C--:B----4-:R-:W-:Y:S01]  /*2da0*/  FFMA R15, R12, R17.reuse, R15 ;  /* 0x000000110c0f7223 */ /* 0x090fe2000000000f */
[-C--:B------:R-:W-:Y:S01]  /*2db0*/  FFMA R10, R13, R17.reuse, R10 ;  /* 0x000000110d0a7223 */ /* 0x080fe2000000000a */
[-C--:B-----5:R-:W-:Y:S01]  /*2dc0*/  FFMA R16, R29, R17.reuse, R16 ;  /* 0x000000111d107223 */ /* 0x0a0fe20000000010 */
[----:B------:R-:W-:Y:S01]  /*2dd0*/  FFMA R21, R28, R17, R21 ;  /* 0x000000111c157223 */ /* 0x000fe20000000015 */
        /* <DEDUP_REMOVED lines=8> */
[----:B------:R-:W3:Y:S04]  /*2e60*/  LDS.64 R16, [R52+0xcb8] ;  /* 0x000cb80034107984 */ /* 0x000ee80000000a00 */
[----:B------:R-:W-:Y:S01]  /*2e70*/  LDS.64 R22, [R52+0xd38] ;  /* 0x000d380034167984 */ /* 0x000fe20000000a00 */
[----:B0-----:R-:W-:Y:S01]  /*2e80*/  FFMA R21, R40, R24, R15 ;  /* 0x0000001828157223 */ /* 0x001fe2000000000f */
[----:B------:R-:W-:-:S02]  /*2e90*/  FFMA R8, R24, R41, R37 ;  /* 0x0000002918087223 */ /* 0x000fc40000000025 */
[----:B------:R-:W0:Y:S01]  /*2ea0*/  LDS.128 R12, [R59+0x130] ;  /* 0x000130003b0c7984 */ /* 0x000e220000000c00 */
[----:B-1----:R-:W-:Y:S01]  /*2eb0*/  FFMA R43, R6, R24, R43 ;  /* 0x00000018062b7223 */ /* 0x002fe2000000002b */
[----:B------:R-:W-:Y:S02]  /*2ec0*/  FFMA R24, R24, R7, R9 ;  /* 0x0000000718187223 */ /* 0x000fe40000000009 */
[----:B------:R-:W-:Y:S04]  /*2ed0*/  LDS.64 R36, [R52+0xd80] ;  /* 0x000d800034247984 */ /* 0x000fe80000000a00 */
[----:B------:R-:W1:Y:S01]  /*2ee0*/  LDS.128 R32, [R59+0x140] ;  /* 0x000140003b207984 */ /* 0x000e620000000c00 */
[-C--:B--2---:R-:W-:Y:S01]  /*2ef0*/  FFMA R7, R4, R27.reuse, R21 ;  /* 0x0000001b04077223 */ /* 0x084fe20000000015 */
[----:B------:R-:W-:-:S02]  /*2f00*/  FFMA R5, R5, R27, R8 ;  /* 0x0000001b05057223 */ /* 0x000fc40000000008 */
[----:B------:R-:W2:Y:S04]  /*2f10*/  LDS.64 R38, [R52+0xdb8] ;  /* 0x000db80034267984 */ /* 0x000ea80000000a00 */
[----:B------:R-:W-:Y:S04]  /*2f20*/  LDS.64 R40, [R52+0xe00] ;  /* 0x000e000034287984 */ /* 0x000fe80000000a00 */
[----:B------:R-:W4:Y:S04]  /*2f30*/  LDS.128 R28, [R59+0x150] ;  /* 0x000150003b1c7984 */ /* 0x000f280000000c00 */
[----:B------:R-:W5:Y:S04]  /*2f40*/  LDS.64 R10, [R52+0xe38] ;  /* 0x000e3800340a7984 */ /* 0x000f680000000a00 */
[----:B------:R-:W5:Y:S01]  /*2f50*/  LDS.64 R8, [R52+0xe80] ;  /* 0x000e800034087984 */ /* 0x000f620000000a00 */
[-C--:B---3--:R-:W-:Y:S01]  /*2f60*/  FFMA R43, R16, R27.reuse, R43 ;  /* 0x0000001b102b7223 */ /* 0x088fe2000000002b */
[----:B------:R-:W-:-:S02]  /*2f70*/  FFMA R24, R17, R27, R24 ;  /* 0x0000001b11187223 */ /* 0x000fc40000000018 */
[----:B------:R-:W3:Y:S01]  /*2f80*/  LDS.64 R20, [R52+0xeb8] ;  /* 0x000eb80034147984 */ /* 0x000ee20000000a00 */
[-C--:B0-----:R-:W-:Y:S01]  /*2f90*/  FFMA R7, R18, R14.reuse, R7 ;  /* 0x0000000e12077223 */ /* 0x081fe20000000007 */
[----:B------:R-:W-:Y:S01]  /*2fa0*/  FFMA R4, R14, R19, R5 ;  /* 0x000000130e047223 */ /* 0x000fe20000000005 */
[----:B------:R-:W-:Y:S01]  /*2fb0*/  FFMA R43, R22, R14, R43 ;  /* 0x0000000e162b7223 */ /* 0x000fe2000000002b */
[----:B------:R-:W-:Y:S01]  /*2fc0*/  FFMA R24, R14, R23, R24 ;  /* 0x000000170e187223 */ /* 0x000fe20000000018 */
[----:B------:R-:W-:Y:S01]  /*2fd0*/  LDS.128 R16, [R59+0x170] ;  /* 0x000170003b107984 */ /* 0x000fe20000000c00 */
[----:B-1----:R-:W-:Y:S01]  /*2fe0*/  FFMA R7, R36, R33, R7 ;  /* 0x0000002124077223 */ /* 0x002fe20000000007 */
[C---:B------:R-:W-:Y:S02]  /*2ff0*/  FFMA R37, R33.reuse, R37, R4 ;  /* 0x0000002521257223 */ /* 0x040fe40000000004 */
[----:B------:R-:W-:Y:S01]  /*3000*/  LDS.64 R4, [R52+0xfb8] ;  /* 0x000fb80034047984 */ /* 0x000fe20000000a00 */
[----:B--2---:R-:W-:Y:S01]  /*3010*/  FFMA R43, R38, R33, R43 ;  /* 0x00000021262b7223 */ /* 0x004fe2000000002b */
[----:B------:R-:W-:Y:S01]  /*3020*/  FFMA R33, R33, R39, R24 ;  /* 0x0000002721217223 */ /* 0x000fe20000000018 */
[-C--:B----4-:R-:W-:Y:S01]  /*3030*/  FFMA R27, R40, R28.reuse, R7 ;  /* 0x0000001c281b7223 */ /* 0x090fe20000000007 */
[----:B------:R-:W-:Y:S01]  /*3040*/  FFMA R14, R28, R41, R37 ;  /* 0x000000291c0e7223 */ /* 0x000fe20000000025 */
[----:B------:R-:W-:Y:S01]  /*3050*/  LDS.64 R6, [R52+0xf00] ;  /* 0x000f000034067984 */ /* 0x000fe20000000a00 */
[----:B-----5:R-:W-:Y:S01]  /*3060*/  FFMA R43, R10, R28, R43 ;  /* 0x0000001c0a2b7223 */ /* 0x020fe2000000002b */
[----:B------:R-:W-:-:S02]  /*3070*/  FFMA R28, R28, R11, R33 ;  /* 0x0000000b1c1c7223 */ /* 0x000fc40000000021 */
[----:B------:R-:W0:Y:S01]  /*3080*/  LDS.128 R36, [R59+0x160] ;  /* 0x000160003b247984 */ /* 0x000e220000000c00 */
[-C--:B------:R-:W-:Y:S01]  /*3090*/  FFMA R27, R8, R31.reuse, R27 ;  /* 0x0000001f081b7223 */ /* 0x080fe2000000001b */
[-C--:B------:R-:W-:Y:S02]  /*30a0*/  FFMA R33, R9, R31.reuse, R14 ;  /* 0x0000001f09217223 */ /* 0x080fe4000000000e */
[----:B------:R-:W1:Y:S04]  /*30b0*/  LDS.64 R10, [R52+0xf38] ;  /* 0x000f3800340a7984 */ /* 0x000e680000000a00 */
[----:B------:R-:W2:Y:S01]  /*30c0*/  LDS.64 R40, [R52+0xf80] ;  /* 0x000f800034287984 */ /* 0x000ea20000000a00 */
[-C--:B---3--:R-:W-:Y:S01]  /*30d0*/  FFMA R45, R20, R31.reuse, R43 ;  /* 0x0000001f142d7223 */ /* 0x088fe2000000002b */
[----:B------:R-:W-:-:S02]  /*30e0*/  FFMA R14, R21, R31, R28 ;  /* 0x0000001f150e7223 */ /* 0x000fc4000000001c */
[----:B------:R-:W-:Y:S04]  /*30f0*/  LDS.64 R42, [R52+0x1000] ;  /* 0x00100000342a7984 */ /* 0x000fe80000000a00 */
        /* <DEDUP_REMOVED lines=11> */
[----:B------:R-:W-:Y:S02]  /*31b0*/  FFMA R14, R17, R5, R14 ;  /* 0x00000005110e7223 */ /* 0x000fe4000000000e */
[----:B------:R-:W1:Y:S01]  /*31c0*/  LDS.64 R40, [R52+0x10b8] ;  /* 0x0010b80034287984 */ /* 0x000e620000000a00 */
[----:B---3--:R-:W-:Y:S01]  /*31d0*/  FFMA R24, R20, R43, R31 ;  /* 0x0000002b14187223 */ /* 0x008fe2000000001f */
[-C--:B------:R-:W-:Y:S02]  /*31e0*/  FFMA R27, R42, R20.reuse, R27 ;  /* 0x000000142a1b7223 */ /* 0x080fe4000000001b */
[----:B------:R-:W2:Y:S01]  /*31f0*/  LDS.128 R4, [R59+0x190] ;  /* 0x000190003b047984 */ /* 0x000ea20000000c00 */
[----:B----4-:R-:W-:Y:S01]  /*3200*/  FFMA R14, R20, R9, R14 ;  /* 0x00000009140e7223 */ /* 0x010fe2000000000e */
[----:B------:R-:W-:-:S02]  /*3210*/  FFMA R33, R8, R20, R33 ;  /* 0x0000001408217223 */ /* 0x000fc40000000021 */
[----:B------:R-:W3:Y:S01]  /*3220*/  LDS.64 R42, [R52+0x1138] ;  /* 0x00113800342a7984 */ /* 0x000ee20000000a00 */
[-C--:B0-----:R-:W-:Y:S01]  /*3230*/  FFMA R11, R11, R23.reuse, R24 ;  /* 0x000000170b0b7223 */ /* 0x081fe20000000018 */
[-C--:B------:R-:W-:Y:S01]  /*3240*/  FFMA R17, R10, R23.reuse, R27 ;  /* 0x000000170a117223 */ /* 0x080fe2000000001b */
[-C--:B-1----:R-:W-:Y:S01]  /*3250*/  FFMA R31, R41, R23.reuse, R14 ;  /* 0x00000017291f7223 */ /* 0x082fe2000000000e */
[----:B------:R-:W-:Y:S02]  /*3260*/  FFMA R27, R40, R23, R33 ;  /* 0x00000017281b7223 */ /* 0x000fe40000000021 */
[----:B------:R-:W-:Y:S01]  /*3270*/  LDS.64 R40, [R52+0x1180] ;  /* 0x0011800034287984 */ /* 0x000fe20000000a00 */
[----:B--2---:R-:W-:Y:S01]  /*3280*/  FFMA R14, R6, R45, R11 ;  /* 0x0000002d060e7223 */ /* 0x004fe2000000000b */
[-C--:B------:R-:W-:Y:S02]  /*3290*/  FFMA R17, R44, R6.reuse, R17 ;  /* 0x000000062c117223 */ /* 0x080fe40000000011 */
[----:B------:R-:W0:Y:S01]  /*32a0*/  LDS.128 R8, [R59+0x1a0] ;  /* 0x0001a0003b087984 */ /* 0x000e220000000c00 */
[----:B---3--:R-:W-:Y:S01]  /*32b0*/  FFMA R23, R42, R6, R27 ;  /* 0x000000062a177223 */ /* 0x008fe2000000001b */
[----:B------:R-:W-:-:S02]  /*32c0*/  FFMA R6, R6, R43, R31 ;  /* 0x0000002b06067223 */ /* 0x000fc4000000001f */
[----:B------:R-:W1:Y:S04]  /*32d0*/  LDS.64 R44, [R52+0xc08] ;  /* 0x000c0800342c7984 */ /* 0x000e680000000a00 */
[----:B------:R-:W2:Y:S01]  /*32e0*/  LDS.64 R42, [R52+0xc40] ;  /* 0x000c4000342a7984 */ /* 0x000ea20000000a00 */
[----:B0-----:R-:W-:Y:S01]  /*32f0*/  FFMA R17, R40, R9, R17 ;  /* 0x0000000928117223 */ /* 0x001fe20000000011 */
[C---:B------:R-:W-:Y:S01]  /*3300*/  FFMA R14, R9.reuse, R41, R14 ;  /* 0x00000029090e7223 */ /* 0x040fe2000000000e */
[----:B------:R-:W-:Y:S01]  /*3310*/  FFMA R23, R46, R9, R23 ;  /* 0x000000092e177223 */ /* 0x000fe20000000017 */
[----:B------:R-:W0:Y:S01]  /*3320*/  LDS.64 R40, [R52+0xc88] ;  /* 0x000c880034287984 */ /* 0x000e220000000a00 */
[----:B------:R-:W-:Y:S01]  /*3330*/  FFMA R6, R9, R47, R6 ;  /* 0x0000002f09067223 */ /* 0x000fe20000000006 */
[-C--:B-1----:R-:W-:Y:S01]  /*3340*/  FFMA R17, R44, R25.reuse, R17 ;  /* 0x000000192c117223 */ /* 0x082fe20000000011 */
[-C--:B------:R-:W-:Y:S01]  /*3350*/  FFMA R14, R45, R25.reuse, R14 ;  /* 0x000000192d0e7223 */ /* 0x080fe2000000000e */
[----:B------:R-:W1:Y:S01]  /*3360*/  LDS.64 R46, [R52+0xcc0] ;  /* 0x000cc000342e7984 */ /* 0x000e620000000a00 */
[-C--:B--2---:R-:W-:Y:S01]  /*3370*/  FFMA R9, R42, R25.reuse, R23 ;  /* 0x000000192a097223 */ /* 0x084fe20000000017 */
[----:B------:R-:W-:-:S02]  /*3380*/  FFMA R6, R43, R25, R6 ;  /* 0x000000192b067223 */ /* 0x000fc40000000006 */
[----:B------:R-:W2:Y:S04]  /*3390*/  LDS.64 R44, [R52+0xd40] ;  /* 0x000d4000342c7984 */ /* 0x000ea80000000a00 */
[----:B------:R-:W3:Y:S04]  /*33a0*/  LDS.64 R42, [R52+0xd88] ;  /* 0x000d8800342a7984 */ /* 0x000ee80000000a00 */
[----:B------:R-:W4:Y:S01]  /*33b0*/  LDS.64 R24, [R52+0xe08] ;  /* 0x000e080034187984 */ /* 0x000f220000000a00 */
[-C--:B0-----:R-:W-:Y:S01]  /*33c0*/  FFMA R17, R40, R12.reuse, R17 ;  /* 0x0000000c28117223 */ /* 0x081fe20000000011 */
[----:B------:R-:W-:-:S02]  /*33d0*/  FFMA R14, R41, R12, R14 ;  /* 0x0000000c290e7223 */ /* 0x000fc4000000000e */
[----:B------:R-:W0:Y:S01]  /*33e0*/  LDS.64 R40, [R52+0xdc0] ;  /* 0x000dc00034287984 */ /* 0x000e220000000a00 */
[-C--:B-1----:R-:W-:Y:S01]  /*33f0*/  FFMA R9, R46, R12.reuse, R9 ;  /* 0x0000000c2e097223 */ /* 0x082fe20000000009 */
[----:B------:R-:W-:Y:S01]  /*3400*/  FFMA R12, R47, R12, R6 ;  /* 0x0000000c2f0c7223 */ /* 0x000fe20000000006 */
[-C--:B------:R-:W-:Y:S01]  /*3410*/  FFMA R17, R48, R15.reuse, R17 ;  /* 0x0000000f30117223 */ /* 0x080fe20000000011 */
[----:B------:R-:W1:Y:S01]  /*3420*/  LDS.64 R46, [R52+0xe40] ;  /* 0x000e4000342e7984 */ /* 0x000e620000000a00 */
[-C--:B------:R-:W-:Y:S01]  /*3430*/  FFMA R6, R49, R15.reuse, R14 ;  /* 0x0000000f31067223 */ /* 0x080fe2000000000e */
[-C--:B--2---:R-:W-:Y:S01]  /*3440*/  FFMA R9, R44, R15.reuse, R9 ;  /* 0x0000000f2c097223 */ /* 0x084fe20000000009 */
[----:B------:R-:W-:Y:S01]  /*3450*/  FFMA R12, R45, R15, R12 ;  /* 0x0000000f2d0c7223 */ /* 0x000fe2000000000c */
[----:B------:R-:W-:Y:S01]  /*3460*/  LDS.64 R48, [R52+0x1088] ;  /* 0x0010880034307984 */ /* 0x000fe20000000a00 */
[-C--:B---3--:R-:W-:Y:S01]  /*3470*/  FFMA R17, R42, R34.reuse, R17 ;  /* 0x000000222a117223 */ /* 0x088fe20000000011 */
[----:B------:R-:W-:-:S02]  /*3480*/  FFMA R6, R43, R34, R6 ;  /* 0x000000222b067223 */ /* 0x000fc40000000006 */
[----:B------:R-:W2:Y:S01]  /*3490*/  LDS.64 R14, [R52+0xe88] ;  /* 0x000e8800340e7984 */ /* 0x000ea20000000a00 */
[-C--:B----4-:R-:W-:Y:S01]  /*34a0*/  FFMA R17, R24, R29.reuse, R17 ;  /* 0x0000001d18117223 */ /* 0x090fe20000000011 */
[----:B------:R-:W-:Y:S02]  /*34b0*/  FFMA R6, R25, R29, R6 ;  /* 0x0000001d19067223 */ /* 0x000fe40000000006 */
[----:B------:R-:W3:Y:S04]  /*34c0*/  LDS.64 R44, [R52+0xec0] ;  /* 0x000ec000342c7984 */ /* 0x000ee80000000a00 */
[----:B------:R-:W4:Y:S04]  /*34d0*/  LDS.64 R42, [R52+0xf08] ;  /* 0x000f0800342a7984 */ /* 0x000f280000000a00 */
[----:B------:R-:W-:Y:S01]  /*34e0*/  LDS.64 R24, [R52+0xfc0] ;  /* 0x000fc00034187984 */ /* 0x000fe20000000a00 */
[-C--:B0-----:R-:W-:Y:S01]  /*34f0*/  FFMA R9, R40, R34.reuse, R9 ;  /* 0x0000002228097223 */ /* 0x081fe20000000009 */
[----:B------:R-:W-:-:S02]  /*3500*/  FFMA R12, R41, R34, R12 ;  /* 0x00000022290c7223 */ /* 0x000fc4000000000c */
[----:B------:R-:W0:Y:S01]  /*3510*/  LDS.64 R40, [R52+0xf40] ;  /* 0x000f400034287984 */ /* 0x000e220000000a00 */
[-C--:B-1----:R-:W-:Y:S01]  /*3520*/  FFMA R9, R46, R29.reuse, R9 ;  /* 0x0000001d2e097223 */ /* 0x082fe20000000009 */
[----:B------:R-:W-:Y:S02]  /*3530*/  FFMA R12, R47, R29, R12 ;  /* 0x0000001d2f0c7223 */ /* 0x000fe4000000000c */
[----:B------:R-:W1:Y:S04]  /*3540*/  LDS.64 R28, [R52+0xf88] ;  /* 0x000f8800341c7984 */ /* 0x000e680000000a00 */
[----:B------:R-:W-:Y:S01]  /*3550*/  LDS.64 R46, [R52+0x10c0] ;  /* 0x0010c000342e7984 */ /* 0x000fe20000000a00 */
[-C--:B--2---:R-:W-:Y:S01]  /*3560*/  FFMA R17, R14, R36.reuse, R17 ;  /* 0x000000240e117223 */ /* 0x084fe20000000011 */
[----:B------:R-:W-:-:S02]  /*3570*/  FFMA R6, R15, R36, R6 ;  /* 0x000000240f067223 */ /* 0x000fc40000000006 */
[----:B------:R-:W2:Y:S01]  /*3580*/  LDS.64 R14, [R52+0x1008] ;  /* 0x00100800340e7984 */ /* 0x000ea20000000a00 */
[-C--:B---3--:R-:W-:Y:S01]  /*3590*/  FFMA R9, R44, R36.reuse, R9 ;  /* 0x000000242c097223 */ /* 0x088fe20000000009 */
[----:B------:R-:W-:Y:S02]  /*35a0*/  FFMA R36, R45, R36, R12 ;  /* 0x000000242d247223 */ /* 0x000fe4000000000c */
[----:B------:R-:W3:Y:S01]  /*35b0*/  LDS.64 R44, [R52+0x1040] ;  /* 0x00104000342c7984 */ /* 0x000ee20000000a00 */
[-C--:B----4-:R-:W-:Y:S01]  /*35c0*/  FFMA R17, R42, R39.reuse, R17 ;  /* 0x000000272a117223 */ /* 0x090fe20000000011 */
[-C--:B------:R-:W-:Y:S02]  /*35d0*/  FFMA R6, R43, R39.reuse, R6 ;  /* 0x000000272b067223 */ /* 0x080fe40000000006 */
[----:B------:R-:W4:Y:S01]  /*35e0*/  LDS.64 R42, [R52+0x1108] ;  /* 0x00110800342a7984 */ /* 0x000f220000000a00 */
[-C--:B0-----:R-:W-:Y:S01]  /*35f0*/  FFMA R9, R40, R39.reuse, R9 ;  /* 0x0000002728097223 */ /* 0x081fe20000000009 */
[----:B------:R-:W-:-:S02]  /*3600*/  FFMA R36, R41, R39, R36 ;  /* 0x0000002729247223 */ /* 0x000fc40000000024 */
[----:B------:R-:W-:Y:S01]  /*3610*/  LDS.64 R38, [R52+0xc10] ;  /* 0x000c100034267984 */ /* 0x000fe20000000a00 */
[-C--:B-1----:R-:W-:Y:S01]  /*3620*/  FFMA R17, R28, R18.reuse, R17 ;  /* 0x000000121c117223 */ /* 0x082fe20000000011 */
[-C--:B------:R-:W-:Y:S01]  /*3630*/  FFMA R6, R29, R18.reuse, R6 ;  /* 0x000000121d067223 */ /* 0x080fe20000000006 */
[-C--:B------:R-:W-:Y:S01]  /*3640*/  FFMA R9, R24, R18.reuse, R9 ;  /* 0x0000001218097223 */ /* 0x080fe20000000009 */
[----:B------:R-:W0:Y:S01]  /*3650*/  LDS.64 R28, [R52+0x1140] ;  /* 0x00114000341c7984 */ /* 0x000e220000000a00 */
[----:B------:R-:W-:-:S03]  /*3660*/  FFMA R36, R25, R18, R36 ;  /* 0x0000001219247223 */ /* 0x000fc60000000024 */
[----:B------:R-:W1:Y:S01]  /*3670*/  LDS.64 R24, [R52+0x11c0] ;  /* 0x0011c00034187984 */ /* 0x000e620000000a00 */
[-C--:B--2---:R-:W-:Y:S01]  /*3680*/  FFMA R17, R14, R21.reuse, R17 ;  /* 0x000000150e117223 */ /* 0x084fe20000000011 */
[-C--:B------:R-:W-:Y:S02]  /*3690*/  FFMA R6, R15, R21.reuse, R6 ;  /* 0x000000150f067223 */ /* 0x080fe40000000006 */
[----:B------:R-:W2:Y:S01]  /*36a0*/  LDS.64 R14, [R52+0x1188] ;  /* 0x00118800340e7984 */ /* 0x000ea20000000a00 */
[-C--:B---3--:R-:W-:Y:S01]  /*36b0*/  FFMA R9, R44, R21.reuse, R9 ;  /* 0x000000152c097223 */ /* 0x088fe20000000009 */
[----:B------:R-:W-:Y:S01]  /*36c0*/  FFMA R36, R45, R21, R36 ;  /* 0x000000152d247223 */ /* 0x000fe20000000024 */
[-C--:B------:R-:W-:Y:S01]  /*36d0*/  FFMA R17, R48, R4.reuse, R17 ;  /* 0x0000000430117223 */ /* 0x080fe20000000011 */
[----:B------:R-:W3:Y:S01]  /*36e0*/  LDS.64 R20, [R52+0xc48] ;  /* 0x000c480034147984 */ /* 0x000ee20000000a00 */
[-C--:B------:R-:W-:Y:S01]  /*36f0*/  FFMA R6, R49, R4.reuse, R6 ;  /* 0x0000000431067223 */ /* 0x080fe20000000006 */
[-C--:B------:R-:W-:Y:S01]  /*3700*/  FFMA R9, R46, R4.reuse, R9 ;  /* 0x000000042e097223 */ /* 0x080fe20000000009 */
[----:B------:R-:W-:Y:S01]  /*3710*/  FFMA R4, R47, R4, R36 ;  /* 0x000000042f047223 */ /* 0x000fe20000000024 */
[----:B------:R-:W5:Y:S01]  /*3720*/  LDS.64 R40, [R52+0xc90] ;  /* 0x000c900034287984 */ /* 0x000f620000000a00 */
[-C--:B----4-:R-:W-:Y:S01]  /*3730*/  FFMA R17, R42, R7.reuse, R17 ;  /* 0x000000072a117223 */ /* 0x090fe20000000011 */
[----:B------:R-:W-:-:S02]  /*3740*/  FFMA R12, R43, R7, R6 ;  /* 0x000000072b0c7223 */ /* 0x000fc40000000006 */
[----:B------:R-:W4:Y:S04]  /*3750*/  LDS.64 R48, [R52+0xcc8] ;  /* 0x000cc80034307984 */ /* 0x000f280000000a00 */
[----:B------:R-:W4:Y:S04]  /*3760*/  LDS.64 R46, [R52+0xd10] ;  /* 0x000d1000342e7984 */ /* 0x000f280000000a00 */
[----:B------:R-:W4:Y:S04]  /*3770*/  LDS.64 R44, [R52+0xd48] ;  /* 0x000d4800342c7984 */ /* 0x000f280000000a00 */
[----:B------:R-:W-:Y:S01]  /*3780*/  LDS.64 R42, [R52+0xf90] ;  /* 0x000f9000342a7984 */ /* 0x000fe20000000a00 */
[-C--:B0-----:R-:W-:Y:S01]  /*3790*/  FFMA R9, R28, R7.reuse, R9 ;  /* 0x000000071c097223 */ /* 0x081fe20000000009 */
[----:B------:R-:W-:-:S02]  /*37a0*/  FFMA R4, R29, R7, R4 ;  /* 0x000000071d047223 */ /* 0x000fc40000000004 */
[----:B------:R-:W0:Y:S01]  /*37b0*/  LDS.64 R6, [R52+0xd90] ;  /* 0x000d900034067984 */ /* 0x000e220000000a00 */
[-C--:B-1----:R-:W-:Y:S01]  /*37c0*/  FFMA R9, R24, R10.reuse, R9 ;  /* 0x0000000a18097223 */ /* 0x082fe20000000009 */
[-C--:B------:R-:W-:Y:S02]  /*37d0*/  FFMA R4, R25, R10.reuse, R4 ;  /* 0x0000000a19047223 */ /* 0x080fe40000000004 */
[----:B------:R-:W-:Y:S01]  /*37e0*/  LDS.64 R24, [R52+0xe48] ;  /* 0x000e480034187984 */ /* 0x000fe20000000a00 */
[-C--:B--2---:R-:W-:Y:S01]  /*37f0*/  FFMA R17, R14, R10.reuse, R17 ;  /* 0x0000000a0e117223 */ /* 0x084fe20000000011 */
[----:B------:R-:W-:Y:S02]  /*3800*/  FFMA R12, R15, R10, R12 ;  /* 0x0000000a0f0c7223 */ /* 0x000fe4000000000c */
[----:B------:R-:W1:Y:S01]  /*3810*/  LDS.64 R14, [R52+0xdc8] ;  /* 0x000dc800340e7984 */ /* 0x000e620000000a00 */
[-C--:B---3--:R-:W-:Y:S01]  /*3820*/  FFMA R9, R20, R26.reuse, R9 ;  /* 0x0000001a14097223 */ /* 0x088fe20000000009 */
[-C--:B------:R-:W-:Y:S01]  /*3830*/  FFMA R4, R21, R26.reuse, R4 ;  /* 0x0000001a15047223 */ /* 0x080fe20000000004 */
[-C--:B------:R-:W-:Y:S01]  /*3840*/  FFMA R12, R39, R26.reuse, R12 ;  /* 0x0000001a270c7223 */ /* 0x080fe2000000000c */
[----:B------:R-:W2:Y:S01]  /*3850*/  LDS.64 R20, [R52+0xe10] ;  /* 0x000e100034147984 */ /* 0x000ea20000000a00 */
[----:B------:R-:W-:-:S02]  /*3860*/  FFMA R17, R38, R26, R17 ;  /* 0x0000001a26117223 */ /* 0x000fc40000000011 */
[-C--:B-----5:R-:W-:Y:S01]  /*3870*/  FFMA R18, R41, R13.reuse, R12 ;  /* 0x0000000d29127223 */ /* 0x0a0fe2000000000c */
[----:B------:R-:W3:Y:S01]  /*3880*/  LDS.64 R28, [R52+0xe90] ;  /* 0x000e9000341c7984 */ /* 0x000ee20000000a00 */
[-C--:B------:R-:W-:Y:S01]  /*3890*/  FFMA R17, R40, R13.reuse, R17 ;  /* 0x0000000d28117223 */ /* 0x080fe20000000011 */
[-C--:B----4-:R-:W-:Y:S01]  /*38a0*/  FFMA R9, R48, R13.reuse, R9 ;  /* 0x0000000d30097223 */ /* 0x090fe20000000009 */
[----:B------:R-:W-:Y:S01]  /*38b0*/  FFMA R10, R49, R13, R4 ;  /* 0x0000000d310a7223 */ /* 0x000fe20000000004 */
[----:B------:R-:W4:Y:S01]  /*38c0*/  LDS.64 R26, [R52+0xec8] ;  /* 0x000ec800341a7984 */ /* 0x000f220000000a00 */
[-C--:B------:R-:W-:Y:S01]  /*38d0*/  FFMA R17, R46, R32.reuse, R17 ;  /* 0x000000202e117223 */ /* 0x080fe20000000011 */
[-C--:B------:R-:W-:Y:S02]  /*38e0*/  FFMA R4, R47, R32.reuse, R18 ;  /* 0x000000202f047223 */ /* 0x080fe40000000012 */
[----:B------:R-:W5:Y:S01]  /*38f0*/  LDS.64 R40, [R52+0xf10] ;  /* 0x000f100034287984 */ /* 0x000f620000000a00 */
[-C--:B------:R-:W-:Y:S01]  /*3900*/  FFMA R9, R44, R32.reuse, R9 ;  /* 0x000000202c097223 */ /* 0x080fe20000000009 */
[----:B------:R-:W-:-:S02]  /*3910*/  FFMA R10, R45, R32, R10 ;  /* 0x000000202d0a7223 */ /* 0x000fc4000000000a */
[----:B------:R-:W5:Y:S04]  /*3920*/  LDS.64 R12, [R52+0xf48] ;  /* 0x000f4800340c7984 */ /* 0x000f680000000a00 */
[----:B------:R-:W5:Y:S04]  /*3930*/  LDS.64 R38, [R52+0xfc8] ;  /* 0x000fc80034267984 */ /* 0x000f680000000a00 */
[----:B------:R-:W5:Y:S01]  /*3940*/  LDS.64 R32, [R52+0x1010] ;  /* 0x0010100034207984 */ /* 0x000f620000000a00 */
[-C--:B0-----:R-:W-:Y:S01]  /*3950*/  FFMA R17, R6, R35.reuse, R17 ;  /* 0x0000002306117223 */ /* 0x081fe20000000011 */
[----:B------:R-:W-:-:S02]  /*3960*/  FFMA R4, R7, R35, R4 ;  /* 0x0000002307047223 */ /* 0x000fc40000000004 */
[----:B------:R-:W0:Y:S04]  /*3970*/  LDS.64 R44, [R52+0x1090] ;  /* 0x00109000342c7984 */ /* 0x000e280000000a00 */
[----:B------:R-:W0:Y:S01]  /*3980*/  LDS.64 R6, [R52+0x1048] ;  /* 0x0010480034067984 */ /* 0x000e220000000a00 */
[-C--:B-1----:R-:W-:Y:S01]  /*3990*/  FFMA R9, R14, R35.reuse, R9 ;  /* 0x000000230e097223 */ /* 0x082fe20000000009 */
[----:B------:R-:W-:Y:S02]  /*39a0*/  FFMA R10, R15, R35, R10 ;  /* 0x000000230f0a7223 */ /* 0x000fe4000000000a */
[----:B------:R-:W-:Y:S01]  /*39b0*/  LDS.64 R46, [R52+0x1738] ;  /* 0x00173800342e7984 */ /* 0x000fe20000000a00 */
[-C--:B--2---:R-:W-:Y:S01]  /*39c0*/  FFMA R17, R20, R30.reuse, R17 ;  /* 0x0000001e14117223 */ /* 0x084fe20000000011 */
[-C--:B------:R-:W-:Y:S01]  /*39d0*/  FFMA R4, R21, R30.reuse, R4 ;  /* 0x0000001e15047223 */ /* 0x080fe20000000004 */
[-C--:B------:R-:W-:Y:S01]  /*39e0*/  FFMA R9, R24, R30.reuse, R9 ;  /* 0x0000001e18097223 */ /* 0x080fe20000000009 */
[----:B------:R-:W-:Y:S01]  /*39f0*/  FFMA R10, R25, R30, R10 ;  /* 0x0000001e190a7223 */ /* 0x000fe2000000000a */
[-C--:B---3--:R-:W-:Y:S01]  /*3a00*/  FFMA R17, R28, R37.reuse, R17 ;  /* 0x000000251c117223 */ /* 0x088fe20000000011 */
[-C--:B------:R-:W-:Y:S01]  /*3a10*/  FFMA R4, R29, R37.reuse, R4 ;  /* 0x000000251d047223 */ /* 0x080fe20000000004 */
[----:B------:R-:W1:Y:S01]  /*3a20*/  LDS.64 R20, [R52+0x10c8] ;  /* 0x0010c80034147984 */ /* 0x000e620000000a00 */
[-C--:B----4-:R-:W-:Y:S01]  /*3a30*/  FFMA R9, R26, R37.reuse, R9 ;  /* 0x000000251a097223 */ /* 0x090fe20000000009 */
[----:B------:R-:W-:-:S02]  /*3a40*/  FFMA R10, R27, R37, R10 ;  /* 0x000000251b0a7223 */ /* 0x000fc4000000000a */
[----:B------:R-:W2:Y:S01]  /*3a50*/  LDS.64 R24, [R52+0x1148] ;  /* 0x0011480034187984 */ /* 0x000ea20000000a00 */
[-C--:B-----5:R-:W-:Y:S01]  /*3a60*/  FFMA R15, R40, R16.reuse, R17 ;  /* 0x00000010280f7223 */ /* 0x0a0fe20000000011 */
[-C--:B------:R-:W-:Y:S02]  /*3a70*/  FFMA R4, R41, R16.reuse, R4 ;  /* 0x0000001029047223 */ /* 0x080fe40000000004 */
[----:B------:R-:W-:Y:S01]  /*3a80*/  LDS.64 R30, [R52+0x1190] ;  /* 0x00119000341e7984 */ /* 0x000fe20000000a00 */
[-C--:B------:R-:W-:Y:S01]  /*3a90*/  FFMA R9, R12, R16.reuse, R9 ;  /* 0x000000100c097223 */ /* 0x080fe20000000009 */
[----:B------:R-:W-:Y:S02]  /*3aa0*/  FFMA R10, R13, R16, R10 ;  /* 0x000000100d0a7223 */ /* 0x000fe4000000000a */
[----:B------:R-:W3:Y:S01]  /*3ab0*/  LDS.64 R28, [R52+0x11c8] ;  /* 0x0011c800341c7984 */ /* 0x000ee20000000a00 */
[-C--:B------:R-:W-:Y:S01]  /*3ac0*/  FFMA R23, R42, R19.reuse, R15 ;  /* 0x000000132a177223 */ /* 0x080fe2000000000f */
[-C--:B------:R-:W-:Y:S01]  /*3ad0*/  FFMA R4, R43, R19.reuse, R4 ;  /* 0x000000132b047223 */ /* 0x080fe20000000004 */
[-C--:B------:R-:W-:Y:S01]  /*3ae0*/  FFMA R9, R38, R19.reuse, R9 ;  /* 0x0000001326097223 */ /* 0x080fe20000000009 */
[----:B------:R-:W4:Y:S01]  /*3af0*/  LDS.64 R16, [R52+0x1110] ;  /* 0x0011100034107984 */ /* 0x000f220000000a00 */
[----:B------:R-:W-:Y:S01]  /*3b00*/  FFMA R10, R39, R19, R10 ;  /* 0x00000013270a7223 */ /* 0x000fe2000000000a */
[-C--:B------:R-:W-:Y:S01]  /*3b10*/  FFMA R23, R32, R22.reuse, R23 ;  /* 0x0000001620177223 */ /* 0x080fe20000000017 */
[----:B------:R-:W-:Y:S01]  /*3b20*/  FFMA R32, R33, R22, R4 ;  /* 0x0000001621207223 */ /* 0x000fe20000000004 */
[----:B------:R-:W-:Y:S04]  /*3b30*/  LDS.64 R26, [R52+0x1200] ;  /* 0x00120000341a7984 */ /* 0x000fe80000000a00 */
[----:B------:R-:W5:Y:S01]  /*3b40*/  LDS.128 R12, [R59+0x1b0] ;  /* 0x0001b0003b0c7984 */ /* 0x000f620000000c00 */
[-C--:B0-----:R-:W-:Y:S01]  /*3b50*/  FFMA R33, R44, R5.reuse, R23 ;  /* 0x000000052c217223 */ /* 0x081fe20000000017 */
[----:B------:R-:W-:-:S02]  /*3b60*/  FFMA R32, R45, R5, R32 ;  /* 0x000000052d207223 */ /* 0x000fc40000000020 */
[----:B------:R-:W0:Y:S01]  /*3b70*/  LDS.64 R34, [R52+0x1238] ;  /* 0x0012380034227984 */ /* 0x000e220000000a00 */
[-C--:B------:R-:W-:Y:S01]  /*3b80*/  FFMA R9, R6, R22.reuse, R9 ;  /* 0x0000001606097223 */ /* 0x080fe20000000009 */
[----:B------:R-:W-:Y:S02]  /*3b90*/  FFMA R4, R7, R22, R10 ;  /* 0x0000001607047223 */ /* 0x000fe4000000000a */
[----:B------:R-:W0:Y:S04]  /*3ba0*/  LDS.64 R40, [R52+0x1280] ;  /* 0x0012800034287984 */ /* 0x000e280000000a00 */
[----:B------:R-:W0:Y:S04]  /*3bb0*/  LDS.64 R18, [R52+0x12b8] ;  /* 0x0012b80034127984 */ /* 0x000e280000000a00 */
[----:B------:R-:W-:Y:S01]  /*3bc0*/  LDS.64 R22, [R52+0x1300] ;  /* 0x0013000034167984 */ /* 0x000fe20000000a00 */
[-C--:B-1----:R-:W-:Y:S01]  /*3bd0*/  FFMA R9, R20, R5.reuse, R9 ;  /* 0x0000000514097223 */ /* 0x082fe20000000009 */
[----:B------:R-:W-:-:S02]  /*3be0*/  FFMA R4, R21, R5, R4 ;  /* 0x0000000515047223 */ /* 0x000fc40000000004 */
[----:B------:R-:W1:Y:S01]  /*3bf0*/  LDS.128 R36, [R59+0x1c0] ;  /* 0x0001c0003b247984 */ /* 0x000e620000000c00 */
[-C--:B--2---:R-:W-:Y:S01]  /*3c00*/  FFMA R9, R24, R8.reuse, R9 ;  /* 0x0000000818097223 */ /* 0x084fe20000000009 */
[-C--:B------:R-:W-:Y:S02]  /*3c10*/  FFMA R4, R25, R8.reuse, R4 ;  /* 0x0000000819047223 */ /* 0x080fe40000000004 */
[----:B------:R-:W2:Y:S01]  /*3c20*/  LDS.64 R6, [R52+0x1338] ;  /* 0x0013380034067984 */ /* 0x000ea20000000a00 */
[-C--:B---3--:R-:W-:Y:S01]  /*3c30*/  FFMA R9, R28, R11.reuse, R9 ;  /* 0x0000000b1c097223 */ /* 0x088fe20000000009 */
[----:B------:R-:W-:Y:S02]  /*3c40*/  FFMA R4, R29, R11, R4 ;  /* 0x0000000b1d047223 */ /* 0x000fe40000000004 */
[----:B------:R-:W-:Y:S01]  /*3c50*/  LDS.64 R20, [R52+0x13b8] ;  /* 0x0013b80034147984 */ /* 0x000fe20000000a00 */
[-C--:B----4-:R-:W-:Y:S01]  /*3c60*/  FFMA R33, R16, R8.reuse, R33 ;  /* 0x0000000810217223 */ /* 0x090fe20000000021 */
[----:B------:R-:W-:-:S02]  /*3c70*/  FFMA R32, R17, R8, R32 ;  /* 0x0000000811207223 */ /* 0x000fc40000000020 */
[----:B------:R-:W-:Y:S01]  /*3c80*/  LDS.64 R42, [R52+0x1538] ;  /* 0x00153800342a7984 */ /* 0x000fe20000000a00 */
[-C--:B------:R-:W-:Y:S01]  /*3c90*/  FFMA R33, R30, R11.reuse, R33 ;  /* 0x0000000b1e217223 */ /* 0x080fe20000000021 */
[----:B------:R-:W-:Y:S02]  /*3ca0*/  FFMA R31, R31, R11, R32 ;  /* 0x0000000b1f1f7223 */ /* 0x000fe40000000020 */
[----:B------:R-:W-:Y:S01]  /*3cb0*/  LDS.64 R48, [R52+0x1240] ;  /* 0x0012400034307984 */ /* 0x000fe20000000a00 */
[-C--:B-----5:R-:W-:Y:S01]  /*3cc0*/  FFMA R33, R26, R12.reuse, R33 ;  /* 0x0000000c1a217223 */ /* 0x0a0fe20000000021 */
[----:B------:R-:W-:Y:S02]  /*3cd0*/  FFMA R8, R12, R27, R31 ;  /* 0x0000001b0c087223 */ /* 0x000fe4000000001f */
[----:B------:R-:W3:Y:S01]  /*3ce0*/  LDS.128 R28, [R59+0x1d0] ;  /* 0x0001d0003b1c7984 */ /* 0x000ee20000000c00 */
[----:B0-----:R-:W-:Y:S01]  /*3cf0*/  FFMA R9, R34, R12, R9 ;  /* 0x0000000c22097223 */ /* 0x001fe20000000009 */
[----:B------:R-:W-:-:S02]  /*3d00*/  FFMA R12, R12, R35, R4 ;  /* 0x000000230c0c7223 */ /* 0x000fc40000000004 */
[----:B------:R-:W0:Y:S01]  /*3d10*/  LDS.64 R4, [R52+0x1380] ;  /* 0x0013800034047984 */ /* 0x000e220000000a00 */
[-C--:B------:R-:W-:Y:S01]  /*3d20*/  FFMA R25, R41, R15.reuse, R8 ;  /* 0x0000000f29197223 */ /* 0x080fe20000000008 */
[-C--:B------:R-:W-:Y:S02]  /*3d30*/  FFMA R11, R40, R15.reuse, R33 ;  /* 0x0000000f280b7223 */ /* 0x080fe40000000021 */
[----:B------:R-:W-:Y:S01]  /*3d40*/  LDS.64 R32, [R52+0x1400] ;  /* 0x0014000034207984 */ /* 0x000fe20000000a00 */
[-C--:B------:R-:W-:Y:S01]  /*3d50*/  FFMA R9, R18, R15.reuse, R9 ;  /* 0x0000000f12097223 */ /* 0x080fe20000000009 */
[----:B------:R-:W-:Y:S02]  /*3d60*/  FFMA R41, R19, R15, R12 ;  /* 0x0000000f13297223 */ /* 0x000fe4000000000c */
[----:B------:R-:W4:Y:S04]  /*3d70*/  LDS.128 R16, [R59+0x1e0] ;  /* 0x0001e0003b107984 */ /* 0x000f280000000c00 */
[----:B------:R-:W5:Y:S01]  /*3d80*/  LDS.64 R26, [R52+0x1438] ;  /* 0x00143800341a7984 */ /* 0x000f620000000a00 */
[----:B-1----:R-:W-:Y:S01]  /*3d90*/  FFMA R15, R22, R38, R11 ;  /* 0x00000026160f7223 */ /* 0x002fe2000000000b */
[----:B------:R-:W-:-:S02]  /*3da0*/  FFMA R12, R38, R23, R25 ;  /* 0x00000017260c7223 */ /* 0x000fc40000000019 */
[----:B------:R-:W1:Y:S01]  /*3db0*/  LDS.64 R22, [R52+0x1480] ;  /* 0x0014800034167984 */ /* 0x000e620000000a00 */
[----:B--2---:R-:W-:Y:S01]  /*3dc0*/  FFMA R45, R6, R38, R9 ;  /* 0x00000026062d7223 */ /* 0x004fe20000000009 */
[----:B------:R-:W-:Y:S02]  /*3dd0*/  FFMA R38, R38, R7, R41 ;  /* 0x0000000726267223 */ /* 0x000fe40000000029 */
[----:B------:R-:W2:Y:S04]  /*3de0*/  LDS.64 R34, [R52+0x14b8] ;  /* 0x0014b80034227984 */ /* 0x000ea80000000a00 */
[----:B------:R-:W-:Y:S04]  /*3df0*/  LDS.64 R24, [R52+0x1500] ;  /* 0x0015000034187984 */ /* 0x000fe80000000a00 */
[----:B------:R-:W2:Y:S04]  /*3e00*/  LDS.128 R8, [R59+0x1f0] ;  /* 0x0001f0003b087984 */ /* 0x000ea80000000c00 */
[----:B------:R-:W-:Y:S01]  /*3e10*/  LDS.64 R6, [R52+0x15b8] ;  /* 0x0015b80034067984 */ /* 0x000fe20000000a00 */
[----:B---3--:R-:W-:Y:S01]  /*3e20*/  FFMA R45, R20, R29, R45 ;  /* 0x0000001d142d7223 */ /* 0x008fe2000000002d */
[----:B------:R-:W-:-:S02]  /*3e30*/  FFMA R38, R29, R21, R38 ;  /* 0x000000151d267223 */ /* 0x000fc40000000026 */
[----:B------:R-:W-:Y:S01]  /*3e40*/  LDS.64 R40, [R52+0x1638] ;  /* 0x0016380034287984 */ /* 0x000fe20000000a00 */
[----:B0-----:R-:W-:Y:S01]  /*3e50*/  FFMA R5, R29, R5, R12 ;  /* 0x000000051d057223 */ /* 0x001fe2000000000c */
[----:B------:R-:W-:-:S03]  /*3e60*/  FFMA R15, R4, R29, R15 ;  /* 0x0000001d040f7223 */ /* 0x000fc6000000000f */
[----:B----4-:R-:W-:Y:S01]  /*3e70*/  FFMA R4, R16, R33, R5 ;  /* 0x0000002110047223 */ /* 0x010fe20000000005 */
[-C--:B------:R-:W-:Y:S01]  /*3e80*/  FFMA R15, R32, R16.reuse, R15 ;  /* 0x00000010200f7223 */ /* 0x080fe2000000000f */
[----:B-----5:R-:W-:Y:S01]  /*3e90*/  FFMA R45, R26, R16, R45 ;  /* 0x000000101a2d7223 */ /* 0x020fe2000000002d */
[----:B------:R-:W-:Y:S02]  /*3ea0*/  FFMA R16, R16, R27, R38 ;  /* 0x0000001b10107223 */ /* 0x000fe40000000026 */
[----:B------:R-:W-:Y:S01]  /*3eb0*/  LDS.64 R26, [R52+0x1600] ;  /* 0x00160000341a7984 */ /* 0x000fe20000000a00 */
[-C--:B-1----:R-:W-:Y:S01]  /*3ec0*/  FFMA R15, R22, R19.reuse, R15 ;  /* 0x00000013160f7223 */ /* 0x082fe2000000000f */
[-C--:B------:R-:W-:Y:S02]  /*3ed0*/  FFMA R29, R23, R19.reuse, R4 ;  /* 0x00000013171d7223 */ /* 0x080fe40000000004 */
[----:B------:R-:W-:Y:S01]  /*3ee0*/  LDS.64 R4, [R52+0x1580] ;  /* 0x0015800034047984 */ /* 0x000fe20000000a00 */
[-C--:B--2---:R-:W-:Y:S01]  /*3ef0*/  FFMA R45, R34, R19.reuse, R45 ;  /* 0x00000013222d7223 */ /* 0x084fe2000000002d */
[----:B------:R-:W-:-:S02]  /*3f00*/  FFMA R16, R35, R19, R16 ;  /* 0x0000001323107223 */ /* 0x000fc40000000010 */
[----:B------:R-:W0:Y:S04]  /*3f10*/  LDS.128 R20, [R59+0x200] ;  /* 0x000200003b147984 */ /* 0x000e280000000c00 */
[----:B------:R-:W1:Y:S01]  /*3f20*/  LDS.128 R32, [R59+0x210] ;  /* 0x000210003b207984 */ /* 0x000e620000000c00 */
[----:B------:R-:W-:Y:S01]  /*3f30*/  FFMA R12, R10, R25, R29 ;  /* 0x000000190a0c7223 */ /* 0x000fe2000000001d */
[-C--:B------:R-:W-:Y:S01]  /*3f40*/  FFMA R15, R24, R10.reuse, R15 ;  /* 0x0000000a180f7223 */ /* 0x080fe2000000000f */
[----:B------:R-:W-:Y:S01]  /*3f50*/  FFMA R19, R42, R10, R45 ;  /* 0x0000000a2a137223 */ /* 0x000fe2000000002d */
[----:B------:R-:W-:Y:S01]  /*3f60*/  FFMA R16, R10, R43, R16 ;  /* 0x0000002b0a107223 */ /* 0x000fe20000000010 */
[----:B------:R-:W2:Y:S04]  /*3f70*/  LDS.64 R24, [R52+0x1680] ;  /* 0x0016800034187984 */ /* 0x000ea80000000a00 */
[----:B------:R-:W3:Y:S04]  /*3f80*/  LDS.64 R44, [R52+0x16b8] ;  /* 0x0016b800342c7984 */ /* 0x000ee80000000a00 */
[----:B------:R-:W-:Y:S01]  /*3f90*/  LDS.64 R42, [R52+0x1700] ;  /* 0x00170000342a7984 */ /* 0x000fe20000000a00 */
[C---:B0-----:R-:W-:Y:S01]  /*3fa0*/  FFMA R5, R21.reuse, R5, R12 ;  /* 0x0000000515057223 */ /* 0x041fe2000000000c */
[-C--:B------:R-:W-:Y:S01]  /*3fb0*/  FFMA R15, R4, R21.reuse, R15 ;  /* 0x00000015040f7223 */ /* 0x080fe2000000000f */
[----:B------:R-:W-:Y:S01]  /*3fc0*/  FFMA R19, R6, R21, R19 ;  /* 0x0000001506137223 */ /* 0x000fe20000000013 */
[----:B------:R-:W-:Y:S01]  /*3fd0*/  FFMA R16, R21, R7, R16 ;  /* 0x0000000715107223 */ /* 0x000fe20000000010 */
[----:B-1----:R-:W-:Y:S01]  /*3fe0*/  FFMA R10, R32, R27, R5 ;  /* 0x0000001b200a7223 */ /* 0x002fe20000000005 */
[-C--:B------:R-:W-:Y:S01]  /*3ff0*/  FFMA R15, R26, R32.reuse, R15 ;  /* 0x000000201a0f7223 */ /* 0x080fe2000000000f */
[----:B------:R-:W0:Y:S01]  /*4000*/  LDS.128 R4, [R59+0x220] ;  /* 0x000220003b047984 */ /* 0x000e220000000c00 */
[----:B------:R-:W-:Y:S01]  /*4010*/  FFMA R21, R40, R32, R19 ;  /* 0x0000002028157223 */ /* 0x000fe20000000013 */
[----:B------:R-:W-:Y:S01]  /*4020*/  FFMA R32, R32, R41, R16 ;  /* 0x0000002920207223 */ /* 0x000fe20000000010 */
[-C--:B--2---:R-:W-:Y:S01]  /*4030*/  FFMA R15, R24, R35.reuse, R15 ;  /* 0x00000023180f7223 */ /* 0x084fe2000000000f */
[-C--:B------:R-:W-:Y:S01]  /*4040*/  FFMA R19, R25, R35.reuse, R10 ;  /* 0x0000002319137223 */ /* 0x080fe2000000000a */
[----:B------:R-:W-:Y:S01]  /*4050*/  LDS.64 R40, [R52+0x1780] ;  /* 0x0017800034287984 */ /* 0x000fe20000000a00 */
[-C--:B---3--:R-:W-:Y:S01]  /*4060*/  FFMA R21, R44, R35.reuse, R21 ;  /* 0x000000232c157223 */ /* 0x088fe20000000015 */
[----:B------:R-:W-:-:S02]  /*4070*/  FFMA R32, R45, R35, R32 ;  /* 0x000000232d207223 */ /* 0x000fc40000000020 */
[----:B------:R-:W1:Y:S04]  /*4080*/  LDS.128 R24, [R59+0x230] ;  /* 0x000230003b187984 */ /* 0x000e680000000c00 */
[----:B------:R-:W2:Y:S01]  /*4090*/  LDS.64 R44, [R52+0x17b8] ;  /* 0x0017b800342c7984 */ /* 0x000ea20000000a00 */
[-C--:B0-----:R-:W-:Y:S01]  /*40a0*/  FFMA R15, R42, R6.reuse, R15 ;  /* 0x000000062a0f7223 */ /* 0x081fe2000000000f */
[----:B------:R-:W-:Y:S01]  /*40b0*/  FFMA R10, R6, R43, R19 ;  /* 0x0000002b060a7223 */ /* 0x000fe20000000013 */
[----:B------:R-:W-:Y:S01]  /*40c0*/  FFMA R21, R46, R6, R21 ;  /* 0x000000062e157223 */ /* 0x000fe20000000015 */
[----:B------:R-:W-:Y:S01]  /*40d0*/  FFMA R6, R6, R47, R32 ;  /* 0x0000002f06067223 */ /* 0x000fe20000000020 */
[----:B------:R-:W-:Y:S04]  /*40e0*/  LDS.64 R42, [R52+0x1288] ;  /* 0x00128800342a7984 */ /* 0x000fe80000000a00 */
[----:B------:R-:W0:Y:S01]  /*40f0*/  LDS.64 R46, [R52+0x1208] ;  /* 0x00120800342e7984 */ /* 0x000e220000000a00 */
[----:B-1----:R-:W-:Y:S01]  /*4100*/  FFMA R15, R40, R25, R15 ;  /* 0x00000019280f7223 */ /* 0x002fe2000000000f */
[----:B------:R-:W-:-:S02]  /*4110*/  FFMA R10, R25, R41, R10 ;  /* 0x00000029190a7223 */ /* 0x000fc4000000000a */
[----:B------:R-:W1:Y:S01]  /*4120*/  LDS.64 R40, [R52+0x12c0] ;  /* 0x0012c00034287984 */ /* 0x000e620000000a00 */
[----:B--2---:R-:W-:Y:S01]  /*4130*/  FFMA R21, R44, R25, R21 ;  /* 0x000000192c157223 */ /* 0x004fe20000000015 */
[----:B------:R-:W-:Y:S02]  /*4140*/  FFMA R12, R25, R45, R6 ;  /* 0x0000002d190c7223 */ /* 0x000fe40000000006 */
[----:B------:R-:W-:Y:S01]  /*4150*/  LDS.64 R44, [R52+0x13c0] ;  /* 0x0013c000342c7984 */ /* 0x000fe20000000a00 */
[-C--:B0-----:R-:W-:Y:S01]  /*4160*/  FFMA R19, R46, R13.reuse, R15 ;  /* 0x0000000d2e137223 */ /* 0x081fe2000000000f */
[-C--:B------:R-:W-:Y:S01]  /*4170*/  FFMA R6, R47, R13.reuse, R10 ;  /* 0x0000000d2f067223 */ /* 0x080fe2000000000a */
[-C--:B------:R-:W-:Y:S01]  /*4180*/  FFMA R15, R48, R13.reuse, R21 ;  /* 0x0000000d300f7223 */ /* 0x080fe20000000015 */
[----:B------:R-:W-:Y:S01]  /*4190*/  FFMA R10, R49, R13, R12 ;  /* 0x0000000d310a7223 */ /* 0x000fe2000000000c */
[----:B------:R-:W0:Y:S01]  /*41a0*/  LDS.64 R46, [R52+0x1340] ;  /* 0x00134000342e7984 */ /* 0x000e220000000a00 */
[-C--:B------:R-:W-:Y:S01]  /*41b0*/  FFMA R19, R42, R36.reuse, R19 ;  /* 0x000000242a137223 */ /* 0x080fe20000000013 */
[-C--:B------:R-:W-:Y:S01]  /*41c0*/  FFMA R6, R43, R36.reuse, R6 ;  /* 0x000000242b067223 */ /* 0x080fe20000000006 */
[-C--:B-1----:R-:W-:Y:S01]  /*41d0*/  FFMA R15, R40, R36.reuse, R15 ;  /* 0x00000024280f7223 */ /* 0x082fe2000000000f */
[----:B------:R-:W1:Y:S01]  /*41e0*/  LDS.64 R48, [R52+0x1308] ;  /* 0x0013080034307984 */ /* 0x000e620000000a00 */
[----:B------:R-:W-:-:S03]  /*41f0*/  FFMA R10, R41, R36, R10 ;  /* 0x00000024290a7223 */ /* 0x000fc6000000000a */
[----:B------:R-:W2:Y:S04]  /*4200*/  LDS.64 R12, [R52+0x1388] ;  /* 0x00138800340c7984 */ /* 0x000ea80000000a00 */
[----:B------:R-:W3:Y:S04]  /*4210*/  LDS.64 R42, [R52+0x1408] ;  /* 0x00140800342a7984 */ /* 0x000ee80000000a00 */
[----:B------:R-:W4:Y:S01]  /*4220*/  LDS.64 R40, [R52+0x1488] ;  /* 0x0014880034287984 */ /* 0x000f220000000a00 */
[-C--:B0-----:R-:W-:Y:S01]  /*4230*/  FFMA R15, R46, R39.reuse, R15 ;  /* 0x000000272e0f7223 */ /* 0x081fe2000000000f */
[----:B------:R-:W-:-:S02]  /*4240*/  FFMA R10, R47, R39, R10 ;  /* 0x000000272f0a7223 */ /* 0x000fc4000000000a */
[----:B------:R-:W-:Y:S01]  /*4250*/  LDS.64 R46, [R52+0x14c0] ;  /* 0x0014c000342e7984 */ /* 0x000fe20000000a00 */
[-C--:B-1----:R-:W-:Y:S01]  /*4260*/  FFMA R19, R48, R39.reuse, R19 ;  /* 0x0000002730137223 */ /* 0x082fe20000000013 */
[----:B------:R-:W-:Y:S01]  /*4270*/  FFMA R6, R49, R39, R6 ;  /* 0x0000002731067223 */ /* 0x000fe20000000006 */
[-C--:B------:R-:W-:Y:S01]  /*4280*/  FFMA R15, R44, R30.reuse, R15 ;  /* 0x0000001e2c0f7223 */ /* 0x080fe2000000000f */
[----:B------:R-:W0:Y:S01]  /*4290*/  LDS.64 R38, [R52+0x1440] ;  /* 0x0014400034267984 */ /* 0x000e220000000a00 */
[-C--:B--2---:R-:W-:Y:S01]  /*42a0*/  FFMA R19, R12, R30.reuse, R19 ;  /* 0x0000001e0c137223 */ /* 0x084fe20000000013 */
[-C--:B------:R-:W-:Y:S01]  /*42b0*/  FFMA R6, R13, R30.reuse, R6 ;  /* 0x0000001e0d067223 */ /* 0x080fe20000000006 */
[----:B------:R-:W-:Y:S01]  /*42c0*/  FFMA R10, R45, R30, R10 ;  /* 0x0000001e2d0a7223 */ /* 0x000fe2000000000a */
[----:B------:R-:W1:Y:S01]  /*42d0*/  LDS.64 R12, [R52+0x1508] ;  /* 0x00150800340c7984 */ /* 0x000e620000000a00 */
        /* <DEDUP_REMOVED lines=11> */
[-C--:B------:R-:W-:Y:S01]  /*4390*/  FFMA R21, R46, R8.reuse, R15 ;  /* 0x000000082e157223 */ /* 0x080fe2000000000f */
[----:B------:R-:W-:Y:S01]  /*43a0*/  FFMA R10, R47, R8, R10 ;  /* 0x000000082f0a7223 */ /* 0x000fe2000000000a */
[-C--:B-1----:R-:W-:Y:S01]  /*43b0*/  FFMA R15, R12, R11.reuse, R19 ;  /* 0x0000000b0c0f7223 */ /* 0x082fe20000000013 */
[----:B------:R-:W1:Y:S01]  /*43c0*/  LDS.64 R38, [R52+0x1640] ;  /* 0x0016400034267984 */ /* 0x000e620000000a00 */
[-C--:B------:R-:W-:Y:S01]  /*43d0*/  FFMA R8, R13, R11.reuse, R6 ;  /* 0x0000000b0d087223 */ /* 0x080fe20000000006 */
[-C--:B--2---:R-:W-:Y:S01]  /*43e0*/  FFMA R19, R48, R11.reuse, R21 ;  /* 0x0000000b30137223 */ /* 0x084fe20000000015 */
[----:B------:R-:W-:Y:S01]  /*43f0*/  FFMA R6, R49, R11, R10 ;  /* 0x0000000b31067223 */ /* 0x000fe2000000000a */
[----:B------:R-:W2:Y:S01]  /*4400*/  LDS.64 R12, [R52+0x16c0] ;  /* 0x0016c000340c7984 */ /* 0x000ea20000000a00 */
[-C--:B---3--:R-:W-:Y:S01]  /*4410*/  FFMA R15, R44, R22.reuse, R15 ;  /* 0x000000162c0f7223 */ /* 0x088fe2000000000f */
[----:B------:R-:W-:-:S02]  /*4420*/  FFMA R8, R45, R22, R8 ;  /* 0x000000162d087223 */ /* 0x000fc40000000008 */
[----:B------:R-:W3:Y:S01]  /*4430*/  LDS.64 R10, [R52+0x1708] ;  /* 0x00170800340a7984 */ /* 0x000ee20000000a00 */
[-C--:B----4-:R-:W-:Y:S01]  /*4440*/  FFMA R19, R42, R22.reuse, R19 ;  /* 0x000000162a137223 */ /* 0x090fe20000000013 */
[----:B------:R-:W-:Y:S02]  /*4450*/  FFMA R6, R43, R22, R6 ;  /* 0x000000162b067223 */ /* 0x000fe40000000006 */
[----:B------:R-:W4:Y:S04]  /*4460*/  LDS.64 R46, [R52+0x1740] ;  /* 0x00174000342e7984 */ /* 0x000f280000000a00 */
[----:B------:R-:W5:Y:S04]  /*4470*/  LDS.64 R44, [R52+0x17c0] ;  /* 0x0017c000342c7984 */ /* 0x000f680000000a00 */
[----:B------:R-:W5:Y:S04]  /*4480*/  LDS.64 R48, [R52+0x1788] ;  /* 0x0017880034307984 */ /* 0x000f680000000a00 */
[----:B------:R-:W-:Y:S01]  /*4490*/  LDS.64 R42, [R52+0x1410] ;  /* 0x00141000342a7984 */ /* 0x000fe20000000a00 */
        /* <DEDUP_REMOVED lines=16> */
[----:B------:R-:W4:Y:S01]  /*45a0*/  LDS.64 R40, [R52+0x1310] ;  /* 0x0013100034287984 */ /* 0x000f220000000a00 */
[-C--:B-----5:R-:W-:Y:S01]  /*45b0*/  FFMA R19, R44, R26.reuse, R19 ;  /* 0x0000001a2c137223 */ /* 0x0a0fe20000000013 */
[-C--:B------:R-:W-:Y:S02]  /*45c0*/  FFMA R8, R45, R26.reuse, R8 ;  /* 0x0000001a2d087223 */ /* 0x080fe40000000008 */
[----:B------:R-:W5:Y:S01]  /*45d0*/  LDS.64 R10, [R52+0x1348] ;  /* 0x00134800340a7984 */ /* 0x000f620000000a00 */
[-C--:B------:R-:W-:Y:S01]  /*45e0*/  FFMA R15, R48, R26.reuse, R15 ;  /* 0x0000001a300f7223 */ /* 0x080fe2000000000f */
[----:B------:R-:W-:-:S02]  /*45f0*/  FFMA R4, R49, R26, R4 ;  /* 0x0000001a31047223 */ /* 0x000fc40000000004 */
[----:B------:R-:W5:Y:S04]  /*4600*/  LDS.64 R6, [R52+0x1390] ;  /* 0x0013900034067984 */ /* 0x000f680000000a00 */
[----:B------:R-:W5:Y:S04]  /*4610*/  LDS.64 R46, [R52+0x13c8] ;  /* 0x0013c800342e7984 */ /* 0x000f680000000a00 */
[----:B------:R-:W5:Y:S04]  /*4620*/  LDS.64 R44, [R52+0x1448] ;  /* 0x00144800342c7984 */ /* 0x000f680000000a00 */
[----:B------:R-:W5:Y:S01]  /*4630*/  LDS.64 R48, [R52+0x1490] ;  /* 0x0014900034307984 */ /* 0x000f620000000a00 */
[-C--:B0-----:R-:W-:Y:S01]  /*4640*/  FFMA R19, R16, R14.reuse, R19 ;  /* 0x0000000e10137223 */ /* 0x081fe20000000013 */
[-C--:B------:R-:W-:Y:S01]  /*4650*/  FFMA R8, R17, R14.reuse, R8 ;  /* 0x0000000e11087223 */ /* 0x080fe20000000008 */
[-C--:B-1----:R-:W-:Y:S01]  /*4660*/  FFMA R15, R32, R14.reuse, R15 ;  /* 0x0000000e200f7223 */ /* 0x082fe2000000000f */
[----:B------:R-:W-:-:S02]  /*4670*/  FFMA R4, R33, R14, R4 ;  /* 0x0000000e21047223 */ /* 0x000fc40000000004 */
[----:B------:R-:W-:Y:S01]  /*4680*/  LDS.64 R32, [R52+0x1648] ;  /* 0x0016480034207984 */ /* 0x000fe20000000a00 */
[-C--:B--2---:R-:W-:Y:S01]  /*4690*/  FFMA R15, R38, R37.reuse, R15 ;  /* 0x00000025260f7223 */ /* 0x084fe2000000000f */
[-C--:B------:R-:W-:Y:S02]  /*46a0*/  FFMA R4, R39, R37.reuse, R4 ;  /* 0x0000002527047223 */ /* 0x080fe40000000004 */
[----:B------:R-:W-:Y:S01]  /*46b0*/  LDS.64 R38, [R52+0x16c8] ;  /* 0x0016c80034267984 */ /* 0x000fe20000000a00 */
[-C--:B---3--:R-:W-:Y:S01]  /*46c0*/  FFMA R19, R12, R37.reuse, R19 ;  /* 0x000000250c137223 */ /* 0x088fe20000000013 */
[----:B------:R-:W-:Y:S02]  /*46d0*/  FFMA R8, R13, R37, R8 ;  /* 0x000000250d087223 */ /* 0x000fe40000000008 */
[----:B------:R-:W0:Y:S01]  /*46e0*/  LDS.64 R12, [R52+0x1510] ;  /* 0x00151000340c7984 */ /* 0x000e220000000a00 */
[-C--:B----4-:R-:W-:Y:S01]  /*46f0*/  FFMA R17, R40, R28.reuse, R15 ;  /* 0x0000001c28117223 */ /* 0x090fe2000000000f */
[----:B------:R-:W-:-:S02]  /*4700*/  FFMA R4, R41, R28, R4 ;  /* 0x0000001c29047223 */ /* 0x000fc40000000004 */
[----:B------:R-:W1:Y:S01]  /*4710*/  LDS.64 R14, [R52+0x14c8] ;  /* 0x0014c800340e7984 */ /* 0x000e620000000a00 */
[-C--:B-----5:R-:W-:Y:S01]  /*4720*/  FFMA R19, R10, R28.reuse, R19 ;  /* 0x0000001c0a137223 */ /* 0x0a0fe20000000013 */
[----:B------:R-:W-:Y:S02]  /*4730*/  FFMA R8, R11, R28, R8 ;  /* 0x0000001c0b087223 */ /* 0x000fe40000000008 */
[----:B------:R-:W2:Y:S01]  /*4740*/  LDS.64 R10, [R52+0x1548] ;  /* 0x00154800340a7984 */ /* 0x000ea20000000a00 */
[-C--:B------:R-:W-:Y:S01]  /*4750*/  FFMA R21, R6, R31.reuse, R17 ;  /* 0x0000001f06157223 */ /* 0x080fe20000000011 */
[-C--:B------:R-:W-:Y:S02]  /*4760*/  FFMA R4, R7, R31.reuse, R4 ;  /* 0x0000001f07047223 */ /* 0x080fe40000000004 */
[----:B------:R-:W3:Y:S01]  /*4770*/  LDS.64 R16, [R52+0x1590] ;  /* 0x0015900034107984 */ /* 0x000ee20000000a00 */
[-C--:B------:R-:W-:Y:S01]  /*4780*/  FFMA R19, R46, R31.reuse, R19 ;  /* 0x0000001f2e137223 */ /* 0x080fe20000000013 */
[----:B------:R-:W-:Y:S01]  /*4790*/  FFMA R8, R47, R31, R8 ;  /* 0x0000001f2f087223 */ /* 0x000fe20000000008 */
[-C--:B------:R-:W-:Y:S01]  /*47a0*/  FFMA R21, R42, R18.reuse, R21 ;  /* 0x000000122a157223 */ /* 0x080fe20000000015 */
[----:B------:R-:W4:Y:S01]  /*47b0*/  LDS.64 R28, [R52+0x15c8] ;  /* 0x0015c800341c7984 */ /* 0x000f220000000a00 */
[-C--:B------:R-:W-:Y:S01]  /*47c0*/  FFMA R4, R43, R18.reuse, R4 ;  /* 0x000000122b047223 */ /* 0x080fe20000000004 */
[-C--:B------:R-:W-:Y:S01]  /*47d0*/  FFMA R25, R44, R18.reuse, R19 ;  /* 0x000000122c197223 */ /* 0x080fe20000000013 */
[----:B------:R-:W-:Y:S01]  /*47e0*/  FFMA R8, R45, R18, R8 ;  /* 0x000000122d087223 */ /* 0x000fe20000000008 */
[----:B------:R-:W5:Y:S01]  /*47f0*/  LDS.64 R6, [R52+0x1610] ;  /* 0x0016100034067984 */ /* 0x000f620000000a00 */
[-C--:B------:R-:W-:Y:S01]  /*4800*/  FFMA R21, R48, R9.reuse, R21 ;  /* 0x0000000930157223 */ /* 0x080fe20000000015 */
        /* <DEDUP_REMOVED lines=9> */
[----:B------:R-:W-:-:S03]  /*48a0*/  FFMA R8, R15, R9, R8 ;  /* 0x000000090f087223 */ /* 0x000fc60000000008 */
[-C--:B--2---:R-:W-:Y:S01]  /*48b0*/  FFMA R25, R10, R20.reuse, R25 ;  /* 0x000000140a197223 */ /* 0x084fe20000000019 */
[----:B------:R-:W-:Y:S01]  /*48c0*/  FFMA R8, R11, R20, R8 ;  /* 0x000000140b087223 */ /* 0x000fe20000000008 */
[-C--:B---3--:R-:W-:Y:S01]  /*48d0*/  FFMA R21, R16, R23.reuse, R21 ;  /* 0x0000001710157223 */ /* 0x088fe20000000015 */
[-C--:B------:R-:W-:Y:S01]  /*48e0*/  FFMA R4, R17, R23.reuse, R4 ;  /* 0x0000001711047223 */ /* 0x080fe20000000004 */
[-C--:B----4-:R-:W-:Y:S01]  /*48f0*/  FFMA R25, R28, R23.reuse, R25 ;  /* 0x000000171c197223 */ /* 0x090fe20000000019 */
[----:B------:R-:W-:Y:S01]  /*4900*/  FFMA R8, R29, R23, R8 ;  /* 0x000000171d087223 */ /* 0x000fe20000000008 */
[-C--:B-----5:R-:W-:Y:S01]  /*4910*/  FFMA R21, R6, R34.reuse, R21 ;  /* 0x0000002206157223 */ /* 0x0a0fe20000000015 */
[-C--:B------:R-:W-:Y:S01]  /*4920*/  FFMA R4, R7, R34.reuse, R4 ;  /* 0x0000002207047223 */ /* 0x080fe20000000004 */
[-C--:B------:R-:W-:Y:S01]  /*4930*/  FFMA R25, R32, R34.reuse, R25 ;  /* 0x0000002220197223 */ /* 0x080fe20000000019 */
        /* <DEDUP_REMOVED lines=13> */
[----:B------:R-:W-:Y:S06]  /*4a10*/  @P5 BRA `(.L_x_39) ;  /* 0xffffffb8004c5947 */ /* 0x000fec000383ffff */
[----:B------:R-:W-:-:S04]  /*4a20*/  IADD3 R50, PT, PT, R50, 0x1, RZ ;  /* 0x0000000132327810 */ /* 0x000fc80007ffe0ff */
[----:B------:R-:W-:-:S13]  /*4a30*/  ISETP.NE.AND P4, PT, R50, 0x4, PT ;  /* 0x000000043200780c */ /* 0x000fda0003f85270 */
[----:B------:R-:W-:Y:S05]  /*4a40*/  @P4 BRA `(.L_x_40) ;  /* 0xffffffb800184947 */ /* 0x000fea000383ffff */
[----:B------:R-:W0:Y:S01]  /*4a50*/  S2R R0, SR_TID.Z ;  /* 0x0000000000007919 */ /* 0x000e220000002300 */
[----:B------:R-:W1:Y:S01]  /*4a60*/  LDC.64 R4, c[0x0][0x390] ;  /* 0x0000e400ff047b82 */ /* 0x000e620000000a00 */
[----:B0-----:R-:W-:-:S05]  /*4a70*/  LEA R0, R3, R0, 0x4 ;  /* 0x0000000003007211 */ /* 0x001fca00078e20ff */
[----:B------:R-:W-:-:S05]  /*4a80*/  IMAD R0, R0, 0xc4, RZ ;  /* 0x000000c400007824 */ /* 0x000fca00078e02ff */
[----:B------:R-:W-:-:S05]  /*4a90*/  IADD3 R3, PT, PT, R56, R0, R57 ;  /* 0x0000000038037210 */ /* 0x000fca0007ffe039 */
[----:B-1----:R-:W-:-:S05]  /*4aa0*/  IMAD.WIDE.U32 R2, R3, 0x4, R4 ;  /* 0x0000000403027825 */ /* 0x002fca00078e0004 */
[----:B------:R-:W-:Y:S04]  /*4ab0*/  STG.E desc[UR8][R2.64], R11 ;  /* 0x0000000b02007986 */ /* 0x000fe8000c101908 */
[----:B------:R-:W-:Y:S04]  /*4ac0*/  STG.E desc[UR8][R2.64+0x188], R35 ;  /* 0x0001882302007986 */ /* 0x000fe8000c101908 */
[----:B------:R-:W-:Y:S04]  /*4ad0*/  STG.E desc[UR8][R2.64+0x4], R41 ;  /* 0x0000042902007986 */ /* 0x000fe8000c101908 */
[----:B------:R-:W-:Y:S01]  /*4ae0*/  STG.E desc[UR8][R2.64+0x18c], R43 ;  /* 0x00018c2b02007986 */ /* 0x000fe2000c101908 */
[----:B------:R-:W-:Y:S05]  /*4af0*/  EXIT ;  /* 0x000000000000794d */ /* 0x000fea0003800000 */
.L_x_41:
        /* <DEDUP_REMOVED lines=16> */
.L_x_43:


//--------------------- .nv.shared._Z6conv2dPfPKfS_ --------------------------
	.section	.nv.shared._Z6conv2dPfPKfS_,"aw",@nobits
	.sectionflags	@""
	.align	16
	.zero		1024


//--------------------- .nv.shared.reserved.0     --------------------------
	.section	.nv.shared.reserved.0,"aw",@nobits
	.weak		__nv_reservedSMEM_offset_0_alias
	.size		__nv_reservedSMEM_offset_0_alias, 0, 64
	.other		__nv_reservedSMEM_offset_0_alias,@"STO_CUDA_RESERVED_SHARED STV_DEFAULT"
__nv_reservedSMEM_offset_0_alias:
	.zero		0
	.zero		64


//--------------------- .nv.shared.default_function_kernel0 --------------------------
	.section	.nv.shared.default_function_kernel0,"aw",@nobits
	.sectionflags	@""
	.align	16
.nv.shared.default_function_kernel0:
	.zero		16384


//--------------------- .nv.constant0._Z6conv2dPfPKfS_ --------------------------
	.section	.nv.constant0._Z6conv2dPfPKfS_,"a",@progbits
	.sectionflags	@""
	.align	4
.nv.constant0._Z6conv2dPfPKfS_:
	.zero		920


//--------------------- .nv.constant0.default_function_kernel0 --------------------------
	.section	.nv.constant0.default_function_kernel0,"a",@progbits
	.sectionflags	@""
	.align	4
.nv.constant0.default_function_kernel0:
	.zero		920


//--------------------- SYMBOLS --------------------------

	.type		.nv.reservedSmem.offset0,@object
	.size		.nv.reservedSmem.offset0,0x4
	.type		.nv.reservedSmem.cap,@object
	.size		.nv.reservedSmem.cap,0x4
